// auto-generated by cutlass_sweep.gemm — config: {"arch": "sm_90", "cluster_m": 1, "cluster_n": 1, "dtype": "int8", "dtype_b": "int8", "layout": "nt", "stages": 0, "tile_k": 64, "tile_m": 384, "tile_n": 224}
#include "cutlass/cutlass.h"
#include "cutlass/gemm/collective/collective_builder.hpp"
#include "cutlass/gemm/device/gemm_universal_adapter.h"
#include "cutlass/gemm/kernel/gemm_universal.hpp"
#include "cutlass/epilogue/collective/collective_builder.hpp"

using ElemA = int8_t;
using ElemB = int8_t;
using ElemCD = int8_t;
using Acc  = int32_t;
using TileShape    = cute::Shape<cute::_384, cute::_224, cute::_64>;
using ClusterShape = cute::Shape<cute::_1, cute::_1, cute::_1>;

using CollectiveEpilogue = typename cutlass::epilogue::collective::CollectiveBuilder<
    cutlass::arch::Sm90, cutlass::arch::OpClassTensorOp,
    TileShape, ClusterShape,
    cutlass::epilogue::collective::EpilogueTileAuto,
    Acc, Acc,
    ElemCD, cutlass::layout::RowMajor, 128 / cutlass::sizeof_bits<ElemCD>::value,
    ElemCD, cutlass::layout::RowMajor, 128 / cutlass::sizeof_bits<ElemCD>::value,
    cutlass::epilogue::collective::EpilogueScheduleAuto
  >::CollectiveOp;

using CollectiveMainloop = typename cutlass::gemm::collective::CollectiveBuilder<
    cutlass::arch::Sm90, cutlass::arch::OpClassTensorOp,
    ElemA, cutlass::layout::RowMajor, 128 / cutlass::sizeof_bits<ElemA>::value,
    ElemB, cutlass::layout::ColumnMajor, 128 / cutlass::sizeof_bits<ElemB>::value,
    Acc,
    TileShape, ClusterShape,
    cutlass::gemm::collective::StageCountAutoCarveout<static_cast<int>(sizeof(typename CollectiveEpilogue::SharedStorage))>,
    cutlass::gemm::collective::KernelScheduleAuto
  >::CollectiveOp;

using GemmKernel = cutlass::gemm::kernel::GemmUniversal<
    cute::Shape<int,int,int,int>,
    CollectiveMainloop,
    CollectiveEpilogue
>;
using Gemm = cutlass::gemm::device::GemmUniversalAdapter<GemmKernel>;

// Force the device kernel symbol into the cubin without needing a host main.
auto* _anchor = &cutlass::device_kernel<GemmKernel>;


// ===== COMPILED SASS (sm_90a) =====

	.target	sm_90a

	.elftype	@"ET_EXEC"


//--------------------- .note.nv.tkinfo           --------------------------
	.section	.note.nv.tkinfo,"",@"SHT_NOTE"
	.sectionflags	@"SHF_NOTE_NV_TKINFO"
	.tkinfo
        /*0018*/ 	.word	0x00000002
        /*0030*/ 	.string	""
        /*0030*/ 	.string	"ptxas"
        /*0030*/ 	.string	"Cuda compilation tools, release 13.0, V13.0.88"
        /*0030*/ 	.string	"Build cuda_13.0.r13.0/compiler.36424714_0"
        /*0030*/ 	.string	"-arch sm_90a -m 64 "



//--------------------- .note.nv.cuinfo           --------------------------
	.section	.note.nv.cuinfo,"",@"SHT_NOTE"
	.sectionflags	@"SHF_NOTE_NV_CUINFO"
        /*0018*/ 	.short	0x0002
        /*001a*/ 	.short	0x005a
        /*001c*/ 	.short	0x0082
	.zero		2


//--------------------- .nv.info                  --------------------------
	.section	.nv.info,"",@"SHT_CUDA_INFO"
	.align	4


	//----- nvinfo : EIATTR_REGCOUNT
	.align		4
        /*0000*/ 	.byte	0x04, 0x2f
        /*0002*/ 	.short	(.L_15 - .L_14)
	.align		4
.L_14:
        /*0004*/ 	.word	index@(_ZN7cutlass13device_kernelINS_4gemm6kernel13GemmUniversalIN4cute5tupleIJiiiiEEENS1_10collective13CollectiveMmaINS1_34MainloopSm90TmaGmmaWarpSpecializedILi5ENS5_IJNS4_1CILi1EEESB_SB_EEENS1_35KernelTmaWarpSpecializedCooperativeEEENS5_IJNSA_ILi384EEENSA_ILi224EEENSA_ILi64EEEEEEaNS5_IJlSB_lEEEaSJ_NS4_8TiledMMAINS4_8MMA_AtomIJNS4_4SM904GMMA26MMA_64x32x32_S32S8S8_SS_TNEEEENS4_6LayoutINS5_IJNSA_ILi2EEESB_SB_EEENS5_IJSB_NSA_ILi0EEEST_EEEEENS5_IJNS4_10UnderscoreESW_SW_EEEEENS4_13SM90_TMA_LOADENS4_14ComposedLayoutINS4_7SwizzleILi2ELi4ELi3EEENS4_18smem_ptr_flag_bitsILi8EEENSQ_INS5_IJNSA_ILi8EEESH_EEENS5_IJSH_SB_EEEEEEEvNS4_8identityESZ_S19_vS1A_EENS_8epilogue10collective6detail29Sm90TmaWarpSpecializedAdapterINS1D_15DefaultEpilogueIaSJ_SJ_NS1C_6thread17LinearCombinationIaLi1EiiLNS1H_9ScaleType4KindE0ELNS_15FloatRoundStyleE2EaEENS1_15EpilogueDefaultEEEEEvvEEEEvNT_6ParamsE)
        /*0008*/ 	.word	0x000000a8


	//----- nvinfo : EIATTR_FRAME_SIZE
	.align		4
.L_15:
        /*000c*/ 	.byte	0x04, 0x11
        /*000e*/ 	.short	(.L_17 - .L_16)
	.align		4
.L_16:
        /*0010*/ 	.word	index@(_ZN7cutlass13device_kernelINS_4gemm6kernel13GemmUniversalIN4cute5tupleIJiiiiEEENS1_10collective13CollectiveMmaINS1_34MainloopSm90TmaGmmaWarpSpecializedILi5ENS5_IJNS4_1CILi1EEESB_SB_EEENS1_35KernelTmaWarpSpecializedCooperativeEEENS5_IJNSA_ILi384EEENSA_ILi224EEENSA_ILi64EEEEEEaNS5_IJlSB_lEEEaSJ_NS4_8TiledMMAINS4_8MMA_AtomIJNS4_4SM904GMMA26MMA_64x32x32_S32S8S8_SS_TNEEEENS4_6LayoutINS5_IJNSA_ILi2EEESB_SB_EEENS5_IJSB_NSA_ILi0EEEST_EEEEENS5_IJNS4_10UnderscoreESW_SW_EEEEENS4_13SM90_TMA_LOADENS4_14ComposedLayoutINS4_7SwizzleILi2ELi4ELi3EEENS4_18smem_ptr_flag_bitsILi8EEENSQ_INS5_IJNSA_ILi8EEESH_EEENS5_IJSH_SB_EEEEEEEvNS4_8identityESZ_S19_vS1A_EENS_8epilogue10collective6detail29Sm90TmaWarpSpecializedAdapterINS1D_15DefaultEpilogueIaSJ_SJ_NS1C_6thread17LinearCombinationIaLi1EiiLNS1H_9ScaleType4KindE0ELNS_15FloatRoundStyleE2EaEENS1_15EpilogueDefaultEEEEEvvEEEEvNT_6ParamsE)
        /*0014*/ 	.word	0x00000510


	//----- nvinfo : EIATTR_MIN_STACK_SIZE
	.align		4
.L_17:
        /*0018*/ 	.byte	0x04, 0x12
        /*001a*/ 	.short	(.L_19 - .L_18)
	.align		4
.L_18:
        /*001c*/ 	.word	index@(_ZN7cutlass13device_kernelINS_4gemm6kernel13GemmUniversalIN4cute5tupleIJiiiiEEENS1_10collective13CollectiveMmaINS1_34MainloopSm90TmaGmmaWarpSpecializedILi5ENS5_IJNS4_1CILi1EEESB_SB_EEENS1_35KernelTmaWarpSpecializedCooperativeEEENS5_IJNSA_ILi384EEENSA_ILi224EEENSA_ILi64EEEEEEaNS5_IJlSB_lEEEaSJ_NS4_8TiledMMAINS4_8MMA_AtomIJNS4_4SM904GMMA26MMA_64x32x32_S32S8S8_SS_TNEEEENS4_6LayoutINS5_IJNSA_ILi2EEESB_SB_EEENS5_IJSB_NSA_ILi0EEEST_EEEEENS5_IJNS4_10UnderscoreESW_SW_EEEEENS4_13SM90_TMA_LOADENS4_14ComposedLayoutINS4_7SwizzleILi2ELi4ELi3EEENS4_18smem_ptr_flag_bitsILi8EEENSQ_INS5_IJNSA_ILi8EEESH_EEENS5_IJSH_SB_EEEEEEEvNS4_8identityESZ_S19_vS1A_EENS_8epilogue10collective6detail29Sm90TmaWarpSpecializedAdapterINS1D_15DefaultEpilogueIaSJ_SJ_NS1C_6thread17LinearCombinationIaLi1EiiLNS1H_9ScaleType4KindE0ELNS_15FloatRoundStyleE2EaEENS1_15EpilogueDefaultEEEEEvvEEEEvNT_6ParamsE)
        /*0020*/ 	.word	0x00000510
.L_19:


//--------------------- .nv.compat                --------------------------
	.section	.nv.compat,"",@"SHT_CUDA_COMPAT_INFO"
	.align	4
        /*0000*/ 	.byte	0x02, 0x09, 0x01, 0x00, 0x02, 0x02, 0x04, 0x00, 0x02, 0x05, 0x05, 0x00, 0x03, 0x07, 0x01, 0x01
        /*0010*/ 	.byte	0x02, 0x03, 0x01, 0x00, 0x02, 0x06, 0x01, 0x00, 0x04, 0x0b, 0x08, 0x00, 0x00, 0x00, 0x00, 0x00
        /*0020*/ 	.byte	0x00, 0x00, 0x00, 0x00


//--------------------- .nv.info._ZN7cutlass13device_kernelINS_4gemm6kernel13GemmUniversalIN4cute5tupleIJiiiiEEENS1_10collective13CollectiveMmaINS1_34MainloopSm90TmaGmmaWarpSpecializedILi5ENS5_IJNS4_1CILi1EEESB_SB_EEENS1_35KernelTmaWarpSpecializedCooperativeEEENS5_IJNSA_ILi384EEENSA_ILi224EEENSA_ILi64EEEEEEaNS5_IJlSB_lEEEaSJ_NS4_8TiledMMAINS4_8MMA_AtomIJNS4_4SM904GMMA26MMA_64x32x32_S32S8S8_SS_TNEEEENS4_6LayoutINS5_IJNSA_ILi2EEESB_SB_EEENS5_IJSB_NSA_ILi0EEEST_EEEEENS5_IJNS4_10UnderscoreESW_SW_EEEEENS4_13SM90_TMA_LOADENS4_14ComposedLayoutINS4_7SwizzleILi2ELi4ELi3EEENS4_18smem_ptr_flag_bitsILi8EEENSQ_INS5_IJNSA_ILi8EEESH_EEENS5_IJSH_SB_EEEEEEEvNS4_8identityESZ_S19_vS1A_EENS_8epilogue10collective6detail29Sm90TmaWarpSpecializedAdapterINS1D_15DefaultEpilogueIaSJ_SJ_NS1C_6thread17LinearCombinationIaLi1EiiLNS1H_9ScaleType4KindE0ELNS_15FloatRoundStyleE2EaEENS1_15EpilogueDefaultEEEEEvvEEEEvNT_6ParamsE --------------------------
	.section	.nv.info._ZN7cutlass13device_kernelINS_4gemm6kernel13GemmUniversalIN4cute5tupleIJiiiiEEENS1_10collective13CollectiveMmaINS1_34MainloopSm90TmaGmmaWarpSpecializedILi5ENS5_IJNS4_1CILi1EEESB_SB_EEENS1_35KernelTmaWarpSpecializedCooperativeEEENS5_IJNSA_ILi384EEENSA_ILi224EEENSA_ILi64EEEEEEaNS5_IJlSB_lEEEaSJ_NS4_8TiledMMAINS4_8MMA_AtomIJNS4_4SM904GMMA26MMA_64x32x32_S32S8S8_SS_TNEEEENS4_6LayoutINS5_IJNSA_ILi2EEESB_SB_EEENS5_IJSB_NSA_ILi0EEEST_EEEEENS5_IJNS4_10UnderscoreESW_SW_EEEEENS4_13SM90_TMA_LOADENS4_14ComposedLayoutINS4_7SwizzleILi2ELi4ELi3EEENS4_18smem_ptr_flag_bitsILi8EEENSQ_INS5_IJNSA_ILi8EEESH_EEENS5_IJSH_SB_EEEEEEEvNS4_8identityESZ_S19_vS1A_EENS_8epilogue10collective6detail29Sm90TmaWarpSpecializedAdapterINS1D_15DefaultEpilogueIaSJ_SJ_NS1C_6thread17LinearCombinationIaLi1EiiLNS1H_9ScaleType4KindE0ELNS_15FloatRoundStyleE2EaEENS1_15EpilogueDefaultEEEEEvvEEEEvNT_6ParamsE,"",@"SHT_CUDA_INFO"
	.sectionflags	@""
	.align	4


	//----- nvinfo : EIATTR_CUDA_API_VERSION
	.align		4
        /*0000*/ 	.byte	0x04, 0x37
        /*0002*/ 	.short	(.L_21 - .L_20)
.L_20:
        /*0004*/ 	.word	0x00000082


	//----- nvinfo : EIATTR_KPARAM_INFO
	.align		4
.L_21:
        /*0008*/ 	.byte	0x04, 0x17
        /*000a*/ 	.short	(.L_23 - .L_22)
.L_22:
        /*000c*/ 	.word	0x00000000
        /*0010*/ 	.short	0x0000
        /*0012*/ 	.short	0x0070
        /*0014*/ 	.byte	0x00, 0xf0, 0x01, 0x10


	//----- nvinfo : EIATTR_SPARSE_MMA_MASK
	.align		4
.L_23:
        /*0018*/ 	.byte	0x03, 0x50
        /*001a*/ 	.short	0x0000


	//----- nvinfo : EIATTR_MAXREG_COUNT
	.align		4
        /*001c*/ 	.byte	0x03, 0x1b
        /*001e*/ 	.short	0x00a8


	//----- nvinfo : EIATTR_NUM_BARRIERS
	.align		4
        /*0020*/ 	.byte	0x02, 0x4c
        /*0022*/ 	.byte	0x01
	.zero		1


	//----- nvinfo : EIATTR_EXTERNS
	.align		4
        /*0024*/ 	.byte	0x04, 0x0f
        /*0026*/ 	.short	(.L_25 - .L_24)


	//   ....[0]....
	.align		4
.L_24:
        /*0028*/ 	.word	index@(__assertfail)


	//----- nvinfo : EIATTR_ANNOTATIONS
	.align		4
.L_25:
        /*002c*/ 	.byte	0x04, 0x55
        /*002e*/ 	.short	(.L_27 - .L_26)


	//   ....[0]....
.L_26:
        /*0030*/ 	.word	0x00000001
        /*0034*/ 	.byte	0xd0, 0x03, 0x00, 0x00, 0x01, 0x00, 0x00, 0x00, 0xc0, 0x05, 0x00, 0x00, 0x01, 0x00, 0x00, 0x00
        /* <DEDUP_REMOVED lines=570> */
        /*23e4*/ 	.byte	0x30, 0x0c, 0x02, 0x00, 0x01, 0x00, 0x00, 0x00, 0x50, 0x0c, 0x02, 0x00


	//----- nvinfo : EIATTR_MERCURY_ISA_VERSION
	.align		4
.L_27:
        /*23f0*/ 	.byte	0x03, 0x5f
        /*23f2*/ 	.short	0x0101


	//----- nvinfo : EIATTR_INT_WARP_WIDE_INSTR_OFFSETS
	.align		4
        /*23f4*/ 	.byte	0x04, 0x31
        /*23f6*/ 	.short	(.L_29 - .L_28)


	//   ....[0]....
.L_28:
        /*23f8*/ 	.word	0x000004b0


	//   ....[1]....
        /*23fc*/ 	.word	0x000004d0


	//   ....[2]....
        /*2400*/ 	.word	0x00000550


	//----- nvinfo : EIATTR_COOP_GROUP_MASK_REGIDS
	.align		4
.L_29:
        /*2404*/ 	.byte	0x04, 0x29
        /*2406*/ 	.short	(.L_31 - .L_30)


	//   ....[0]....
.L_30:
        /*2408*/ 	.word	0xffffffff


	//   ....[1]....
        /*240c*/ 	.word	0xffffffff


	//   ....[2]....
        /*2410*/ 	.word	0xffffffff


	//   ....[3]....
        /*2414*/ 	.word	0xffffffff


	//   ....[4]....
        /*2418*/ 	.word	0xffffffff


	//----- nvinfo : EIATTR_COOP_GROUP_INSTR_OFFSETS
	.align		4
.L_31:
        /*241c*/ 	.byte	0x04, 0x28
        /*241e*/ 	.short	(.L_33 - .L_32)


	//   ....[0]....
.L_32:
        /*2420*/ 	.word	0x00000070


	//   ....[1]....
        /*2424*/ 	.word	0x00000080


	//   ....[2]....
        /*2428*/ 	.word	0x000001a0


	//   ....[3]....
        /*242c*/ 	.word	0x00000410


	//   ....[4]....
        /*2430*/ 	.word	0x00001110


	//----- nvinfo : EIATTR_REG_RECONFIG
	.align		4
.L_33:
        /*2434*/ 	.byte	0x01, 0x54
	.zero		2


	//----- nvinfo : EIATTR_SYSCALL_OFFSETS
	.align		4
        /*2438*/ 	.byte	0x04, 0x46
        /*243a*/ 	.short	(.L_35 - .L_34)


	//   ....[0]....
.L_34:
        /*243c*/ 	.word	0x000012c0


	//----- nvinfo : EIATTR_MBARRIER_INSTR_OFFSETS
	.align		4
.L_35:
        /*2440*/ 	.byte	0x04, 0x39
        /*2442*/ 	.short	(.L_37 - .L_36)


	//   ....[0]....
.L_36:
        /*2444*/ 	.word	0x00000320
        /*2448*/ 	.word	0x000000ff
        /*244c*/ 	.word	0x00000000
        /*2450*/ 	.short	0x0100
        /*2452*/ 	.byte	0x09
	.zero		1


	//   ....[1]....
        /*2454*/ 	.word	0x00000330
        /*2458*/ 	.word	0x000000ff
        /*245c*/ 	.word	0x00000028
        /*2460*/ 	.short	0x0100
        /*2462*/ 	.byte	0x09
	.zero		1


	//   ....[2]....
        /*2464*/ 	.word	0x00000340
        /*2468*/ 	.word	0x000000ff
        /*246c*/ 	.word	0x00000008
        /*2470*/ 	.short	0x0100
        /*2472*/ 	.byte	0x09
	.zero		1


	//   ....[3]....
        /*2474*/ 	.word	0x00000350
        /*2478*/ 	.word	0x000000ff
        /*247c*/ 	.word	0x00000030
        /*2480*/ 	.short	0x0100
        /*2482*/ 	.byte	0x09
	.zero		1


	//   ....[4]....
        /*2484*/ 	.word	0x00000360
        /*2488*/ 	.word	0x000000ff
        /*248c*/ 	.word	0x00000010
        /*2490*/ 	.short	0x0100
        /*2492*/ 	.byte	0x09
	.zero		1


	//   ....[5]....
        /*2494*/ 	.word	0x00000370
        /*2498*/ 	.word	0x000000ff
        /*249c*/ 	.word	0x00000038
        /*24a0*/ 	.short	0x0100
        /*24a2*/ 	.byte	0x09
	.zero		1


	//   ....[6]....
        /*24a4*/ 	.word	0x00000380
        /*24a8*/ 	.word	0x000000ff
        /*24ac*/ 	.word	0x00000018
        /*24b0*/ 	.short	0x0100
        /*24b2*/ 	.byte	0x09
	.zero		1


	//   ....[7]....
        /*24b4*/ 	.word	0x00000390
        /*24b8*/ 	.word	0x000000ff
        /*24bc*/ 	.word	0x00000040
        /*24c0*/ 	.short	0x0100
        /*24c2*/ 	.byte	0x09
	.zero		1


	//   ....[8]....
        /*24c4*/ 	.word	0x000003a0
        /*24c8*/ 	.word	0x000000ff
        /*24cc*/ 	.word	0x00000020
        /*24d0*/ 	.short	0x0100
        /*24d2*/ 	.byte	0x09
	.zero		1


	//   ....[9]....
        /*24d4*/ 	.word	0x000003b0
        /*24d8*/ 	.word	0x000000ff
        /*24dc*/ 	.word	0x00000048
        /*24e0*/ 	.short	0x0100
        /*24e2*/ 	.byte	0x09
	.zero		1


	//   ....[10]....
        /*24e4*/ 	.word	0x00000570
        /*24e8*/ 	.word	0x000000ff
        /*24ec*/ 	.word	0x00000060
        /*24f0*/ 	.short	0x0100
        /*24f2*/ 	.byte	0x06
	.zero		1


	//   ....[11]....
        /*24f4*/ 	.word	0x00000580
        /*24f8*/ 	.word	0x000000ff
        /*24fc*/ 	.word	0x00000068
        /*2500*/ 	.short	0x0100
        /*2502*/ 	.byte	0x06
	.zero		1


	//   ....[12]....
        /*2504*/ 	.word	0x000013a0
        /*2508*/ 	.word	0x00000003
        /*250c*/ 	.word	0x00000000
        /*2510*/ 	.short	0x010a
        /*2512*/ 	.byte	0x3f
	.zero		1


	//   ....[13]....
        /*2514*/ 	.word	0x000013e0
        /*2518*/ 	.word	0x00000003
        /*251c*/ 	.word	0x00000000
        /*2520*/ 	.short	0x010a
        /*2522*/ 	.byte	0x3f
	.zero		1


	//   ....[14]....
        /*2524*/ 	.word	0x00004410
        /*2528*/ 	.word	0x00000004
        /*252c*/ 	.word	0x00000000
        /*2530*/ 	.short	0x010a
        /*2532*/ 	.byte	0x3f
	.zero		1


	//   ....[15]....
        /*2534*/ 	.word	0x00004450
        /*2538*/ 	.word	0x00000004
        /*253c*/ 	.word	0x00000000
        /*2540*/ 	.short	0x010a
        /*2542*/ 	.byte	0x3f
	.zero		1


	//   ....[16]....
        /*2544*/ 	.word	0x00007c70
        /*2548*/ 	.word	0x00000004
        /*254c*/ 	.word	0x00000000
        /*2550*/ 	.short	0x0101
        /*2552*/ 	.byte	0x3f
	.zero		1


	//   ....[17]....
        /*2554*/ 	.word	0x00007e60
        /*2558*/ 	.word	0x00000000
        /*255c*/ 	.word	0x00000000
        /*2560*/ 	.short	0x0101
        /*2562*/ 	.byte	0x3f
	.zero		1


	//   ....[18]....
        /*2564*/ 	.word	0x000207f0
        /*2568*/ 	.word	0x0000000e
        /*256c*/ 	.word	0x00000028
        /*2570*/ 	.short	0x010a
        /*2572*/ 	.byte	0x3f
	.zero		1


	//   ....[19]....
        /*2574*/ 	.word	0x00020b50
        /*2578*/ 	.word	0x00000002
        /*257c*/ 	.word	0x00000068
        /*2580*/ 	.short	0x0101
        /*2582*/ 	.byte	0x3f
	.zero		1


	//   ....[20]....
        /*2584*/ 	.word	0x00021320
        /*2588*/ 	.word	0x00000004
        /*258c*/ 	.word	0x00000000
        /*2590*/ 	.short	0x010a
        /*2592*/ 	.byte	0x3f
	.zero		1


	//   ....[21]....
        /*2594*/ 	.word	0x000213b0
        /*2598*/ 	.word	0x00000003
        /*259c*/ 	.word	0x00000000
        /*25a0*/ 	.short	0x010a
        /*25a2*/ 	.byte	0x3f
	.zero		1


	//   ....[22]....
        /*25a4*/ 	.word	0x00021440
        /*25a8*/ 	.word	0x00000003
        /*25ac*/ 	.word	0x00000000
        /*25b0*/ 	.short	0x010a
        /*25b2*/ 	.byte	0x3f
	.zero		1


	//   ....[23]....
        /*25b4*/ 	.word	0x000214d0
        /*25b8*/ 	.word	0x00000003
        /*25bc*/ 	.word	0x00000000
        /*25c0*/ 	.short	0x010a
        /*25c2*/ 	.byte	0x3f
	.zero		1


	//   ....[24]....
        /*25c4*/ 	.word	0x00021560
        /*25c8*/ 	.word	0x00000003
        /*25cc*/ 	.word	0x00000000
        /*25d0*/ 	.short	0x010a
        /*25d2*/ 	.byte	0x3f
	.zero		1


	//   ....[25]....
        /*25d4*/ 	.word	0x000215c0
        /*25d8*/ 	.word	0x00000003
        /*25dc*/ 	.word	0x00000000
        /*25e0*/ 	.short	0x010a
        /*25e2*/ 	.byte	0x3f
	.zero		1


	//   ....[26]....
        /*25e4*/ 	.word	0x00021610
        /*25e8*/ 	.word	0x00000004
        /*25ec*/ 	.word	0x00000000
        /*25f0*/ 	.short	0x010a
        /*25f2*/ 	.byte	0x3f
	.zero		1


	//   ....[27]....
        /*25f4*/ 	.word	0x000216e0
        /*25f8*/ 	.word	0x0000000e
        /*25fc*/ 	.word	0x00000028
        /*2600*/ 	.short	0x010a
        /*2602*/ 	.byte	0x3f
	.zero		1


	//   ....[28]....
        /*2604*/ 	.word	0x000217b0
        /*2608*/ 	.word	0x00000004
        /*260c*/ 	.word	0x00000000
        /*2610*/ 	.short	0x010a
        /*2612*/ 	.byte	0x3f
	.zero		1


	//   ....[29]....
        /*2614*/ 	.word	0x00021800
        /*2618*/ 	.word	0x00000003
        /*261c*/ 	.word	0x00000000
        /*2620*/ 	.short	0x010a
        /*2622*/ 	.byte	0x3f
	.zero		1


	//   ....[30]....
        /*2624*/ 	.word	0x00021850
        /*2628*/ 	.word	0x00000003
        /*262c*/ 	.word	0x00000000
        /*2630*/ 	.short	0x010a
        /*2632*/ 	.byte	0x3f
	.zero		1


	//   ....[31]....
        /*2634*/ 	.word	0x000218a0
        /*2638*/ 	.word	0x00000003
        /*263c*/ 	.word	0x00000000
        /*2640*/ 	.short	0x010a
        /*2642*/ 	.byte	0x3f
	.zero		1


	//----- nvinfo : EIATTR_NUM_MBARRIERS
	.align		4
.L_37:
        /*2644*/ 	.byte	0x03, 0x38
        /*2646*/ 	.short	0x000c


	//----- nvinfo : EIATTR_EXIT_INSTR_OFFSETS
	.align		4
        /*2648*/ 	.byte	0x04, 0x1c
        /*264a*/ 	.short	(.L_39 - .L_38)


	//   ....[0]....
.L_38:
        /*264c*/ 	.word	0x000006a0


	//   ....[1]....
        /*2650*/ 	.word	0x00000fc0


	//   ....[2]....
        /*2654*/ 	.word	0x0001fe10


	//   ....[3]....
        /*2658*/ 	.word	0x00020480


	//   ....[4]....
        /*265c*/ 	.word	0x000215b0


	//----- nvinfo : EIATTR_MAX_THREADS
	.align		4
.L_39:
        /*2660*/ 	.byte	0x04, 0x05
        /*2662*/ 	.short	(.L_41 - .L_40)
.L_40:
        /*2664*/ 	.word	0x00000180
        /*2668*/ 	.word	0x00000001
        /*266c*/ 	.word	0x00000001


	//----- nvinfo : EIATTR_CRS_STACK_SIZE
	.align		4
.L_41:
        /*2670*/ 	.byte	0x04, 0x1e
        /*2672*/ 	.short	(.L_43 - .L_42)
.L_42:
        /*2674*/ 	.word	0x00000000


	//----- nvinfo : EIATTR_CBANK_PARAM_SIZE
	.align		4
.L_43:
        /*2678*/ 	.byte	0x03, 0x19
        /*267a*/ 	.short	0x0470


	//----- nvinfo : EIATTR_PARAM_CBANK
	.align		4
        /*267c*/ 	.byte	0x04, 0x0a
        /*267e*/ 	.short	(.L_45 - .L_44)
	.align		4
.L_44:
        /*2680*/ 	.word	index@(.nv.constant0._ZN7cutlass13device_kernelINS_4gemm6kernel13GemmUniversalIN4cute5tupleIJiiiiEEENS1_10collective13CollectiveMmaINS1_34MainloopSm90TmaGmmaWarpSpecializedILi5ENS5_IJNS4_1CILi1EEESB_SB_EEENS1_35KernelTmaWarpSpecializedCooperativeEEENS5_IJNSA_ILi384EEENSA_ILi224EEENSA_ILi64EEEEEEaNS5_IJlSB_lEEEaSJ_NS4_8TiledMMAINS4_8MMA_AtomIJNS4_4SM904GMMA26MMA_64x32x32_S32S8S8_SS_TNEEEENS4_6LayoutINS5_IJNSA_ILi2EEESB_SB_EEENS5_IJSB_NSA_ILi0EEEST_EEEEENS5_IJNS4_10UnderscoreESW_SW_EEEEENS4_13SM90_TMA_LOADENS4_14ComposedLayoutINS4_7SwizzleILi2ELi4ELi3EEENS4_18smem_ptr_flag_bitsILi8EEENSQ_INS5_IJNSA_ILi8EEESH_EEENS5_IJSH_SB_EEEEEEEvNS4_8identityESZ_S19_vS1A_EENS_8epilogue10collective6detail29Sm90TmaWarpSpecializedAdapterINS1D_15DefaultEpilogueIaSJ_SJ_NS1C_6thread17LinearCombinationIaLi1EiiLNS1H_9ScaleType4KindE0ELNS_15FloatRoundStyleE2EaEENS1_15EpilogueDefaultEEEEEvvEEEEvNT_6ParamsE)
        /*2684*/ 	.short	0x0210
        /*2686*/ 	.short	0x0470


	//----- nvinfo : EIATTR_SW_WAR
	.align		4
.L_45:
        /*2688*/ 	.byte	0x04, 0x36
        /*268a*/ 	.short	(.L_47 - .L_46)
.L_46:
        /*268c*/ 	.word	0x00000008
.L_47:


//--------------------- .nv.callgraph             --------------------------
	.section	.nv.callgraph,"",@"SHT_CUDA_CALLGRAPH"
	.align	4
	.sectionentsize	8
	.align		4
        /*0000*/ 	.word	0x00000000
	.align		4
        /*0004*/ 	.word	0xffffffff
	.align		4
        /*0008*/ 	.word	index@(_ZN7cutlass13device_kernelINS_4gemm6kernel13GemmUniversalIN4cute5tupleIJiiiiEEENS1_10collective13CollectiveMmaINS1_34MainloopSm90TmaGmmaWarpSpecializedILi5ENS5_IJNS4_1CILi1EEESB_SB_EEENS1_35KernelTmaWarpSpecializedCooperativeEEENS5_IJNSA_ILi384EEENSA_ILi224EEENSA_ILi64EEEEEEaNS5_IJlSB_lEEEaSJ_NS4_8TiledMMAINS4_8MMA_AtomIJNS4_4SM904GMMA26MMA_64x32x32_S32S8S8_SS_TNEEEENS4_6LayoutINS5_IJNSA_ILi2EEESB_SB_EEENS5_IJSB_NSA_ILi0EEEST_EEEEENS5_IJNS4_10UnderscoreESW_SW_EEEEENS4_13SM90_TMA_LOADENS4_14ComposedLayoutINS4_7SwizzleILi2ELi4ELi3EEENS4_18smem_ptr_flag_bitsILi8EEENSQ_INS5_IJNSA_ILi8EEESH_EEENS5_IJSH_SB_EEEEEEEvNS4_8identityESZ_S19_vS1A_EENS_8epilogue10collective6detail29Sm90TmaWarpSpecializedAdapterINS1D_15DefaultEpilogueIaSJ_SJ_NS1C_6thread17LinearCombinationIaLi1EiiLNS1H_9ScaleType4KindE0ELNS_15FloatRoundStyleE2EaEENS1_15EpilogueDefaultEEEEEvvEEEEvNT_6ParamsE)
	.align		4
        /*000c*/ 	.word	index@(__assertfail)
	.align		4
        /*0010*/ 	.word	0x00000000
	.align		4
        /*0014*/ 	.word	0xfffffffe
	.align		4
        /*0018*/ 	.word	0x00000000
	.align		4
        /*001c*/ 	.word	0xfffffffd
	.align		4
        /*0020*/ 	.word	0x00000000
	.align		4
        /*0024*/ 	.word	0xfffffffc


//--------------------- .nv.constant4             --------------------------
	.section	.nv.constant4,"a",@progbits
	.align	8
	.align		8
.nv.constant4:
        /*0000*/ 	.dword	__assertfail
	.align		8
        /*0008*/ 	.dword	__unnamed_1
	.align		8
        /*0010*/ 	.dword	_ZN40_INTERNAL_251626c2_4_k_cu_94916d46_117714cuda3std3__45__cpo5beginE
	.align		8
        /*0018*/ 	.dword	_ZN40_INTERNAL_251626c2_4_k_cu_94916d46_117714cuda3std3__45__cpo3endE
	.align		8
        /*0020*/ 	.dword	_ZN40_INTERNAL_251626c2_4_k_cu_94916d46_117714cuda3std3__45__cpo6cbeginE
	.align		8
        /*0028*/ 	.dword	_ZN40_INTERNAL_251626c2_4_k_cu_94916d46_117714cuda3std3__45__cpo4cendE
	.align		8
        /*0030*/ 	.dword	_ZN40_INTERNAL_251626c2_4_k_cu_94916d46_117714cuda3std3__442_GLOBAL__N__251626c2_4_k_cu_94916d46_117716ignoreE
	.align		8
        /*0038*/ 	.dword	_ZN40_INTERNAL_251626c2_4_k_cu_94916d46_117714cuda3std3__419piecewise_constructE
	.align		8
        /*0040*/ 	.dword	_ZN40_INTERNAL_251626c2_4_k_cu_94916d46_117714cuda3std3__48in_placeE
	.align		8
        /*0048*/ 	.dword	_ZN40_INTERNAL_251626c2_4_k_cu_94916d46_117714cuda3std6ranges3__45__cpo4swapE
	.align		8
        /*0050*/ 	.dword	_ZN40_INTERNAL_251626c2_4_k_cu_94916d46_117714cuda3std6ranges3__45__cpo9iter_moveE
	.align		8
        /*0058*/ 	.dword	_ZN40_INTERNAL_251626c2_4_k_cu_94916d46_117714cute7productE
	.align		8
        /*0060*/ 	.dword	_ZN40_INTERNAL_251626c2_4_k_cu_94916d46_117714cute1_E
	.align		8
        /*0068*/ 	.dword	$str$22
	.align		8
        /*0070*/ 	.dword	$str$23


//--------------------- .text._ZN7cutlass13device_kernelINS_4gemm6kernel13GemmUniversalIN4cute5tupleIJiiiiEEENS1_10collective13CollectiveMmaINS1_34MainloopSm90TmaGmmaWarpSpecializedILi5ENS5_IJNS4_1CILi1EEESB_SB_EEENS1_35KernelTmaWarpSpecializedCooperativeEEENS5_IJNSA_ILi384EEENSA_ILi224EEENSA_ILi64EEEEEEaNS5_IJlSB_lEEEaSJ_NS4_8TiledMMAINS4_8MMA_AtomIJNS4_4SM904GMMA26MMA_64x32x32_S32S8S8_SS_TNEEEENS4_6LayoutINS5_IJNSA_ILi2EEESB_SB_EEENS5_IJSB_NSA_ILi0EEEST_EEEEENS5_IJNS4_10UnderscoreESW_SW_EEEEENS4_13SM90_TMA_LOADENS4_14ComposedLayoutINS4_7SwizzleILi2ELi4ELi3EEENS4_18smem_ptr_flag_bitsILi8EEENSQ_INS5_IJNSA_ILi8EEESH_EEENS5_IJSH_SB_EEEEEEEvNS4_8identityESZ_S19_vS1A_EENS_8epilogue10collective6detail29Sm90TmaWarpSpecializedAdapterINS1D_15DefaultEpilogueIaSJ_SJ_NS1C_6thread17LinearCombinationIaLi1EiiLNS1H_9ScaleType4KindE0ELNS_15FloatRoundStyleE2EaEENS1_15EpilogueDefaultEEEEEvvEEEEvNT_6ParamsE --------------------------
	.section	.text._ZN7cutlass13device_kernelINS_4gemm6kernel13GemmUniversalIN4cute5tupleIJiiiiEEENS1_10collective13CollectiveMmaINS1_34MainloopSm90TmaGmmaWarpSpecializedILi5ENS5_IJNS4_1CILi1EEESB_SB_EEENS1_35KernelTmaWarpSpecializedCooperativeEEENS5_IJNSA_ILi384EEENSA_ILi224EEENSA_ILi64EEEEEEaNS5_IJlSB_lEEEaSJ_NS4_8TiledMMAINS4_8MMA_AtomIJNS4_4SM904GMMA26MMA_64x32x32_S32S8S8_SS_TNEEEENS4_6LayoutINS5_IJNSA_ILi2EEESB_SB_EEENS5_IJSB_NSA_ILi0EEEST_EEEEENS5_IJNS4_10UnderscoreESW_SW_EEEEENS4_13SM90_TMA_LOADENS4_14ComposedLayoutINS4_7SwizzleILi2ELi4ELi3EEENS4_18smem_ptr_flag_bitsILi8EEENSQ_INS5_IJNSA_ILi8EEESH_EEENS5_IJSH_SB_EEEEEEEvNS4_8identityESZ_S19_vS1A_EENS_8epilogue10collective6detail29Sm90TmaWarpSpecializedAdapterINS1D_15DefaultEpilogueIaSJ_SJ_NS1C_6thread17LinearCombinationIaLi1EiiLNS1H_9ScaleType4KindE0ELNS_15FloatRoundStyleE2EaEENS1_15EpilogueDefaultEEEEEvvEEEEvNT_6ParamsE,"ax",@progbits
	.align	128
.text._ZN7cutlass13device_kernelINS_4gemm6kernel13GemmUniversalIN4cute5tupleIJiiiiEEENS1_10collective13CollectiveMmaINS1_34MainloopSm90TmaGmmaWarpSpecializedILi5ENS5_IJNS4_1CILi1EEESB_SB_EEENS1_35KernelTmaWarpSpecializedCooperativeEEENS5_IJNSA_ILi384EEENSA_ILi224EEENSA_ILi64EEEEEEaNS5_IJlSB_lEEEaSJ_NS4_8TiledMMAINS4_8MMA_AtomIJNS4_4SM904GMMA26MMA_64x32x32_S32S8S8_SS_TNEEEENS4_6LayoutINS5_IJNSA_ILi2EEESB_SB_EEENS5_IJSB_NSA_ILi0EEEST_EEEEENS5_IJNS4_10UnderscoreESW_SW_EEEEENS4_13SM90_TMA_LOADENS4_14ComposedLayoutINS4_7SwizzleILi2ELi4ELi3EEENS4_18smem_ptr_flag_bitsILi8EEENSQ_INS5_IJNSA_ILi8EEESH_EEENS5_IJSH_SB_EEEEEEEvNS4_8identityESZ_S19_vS1A_EENS_8epilogue10collective6detail29Sm90TmaWarpSpecializedAdapterINS1D_15DefaultEpilogueIaSJ_SJ_NS1C_6thread17LinearCombinationIaLi1EiiLNS1H_9ScaleType4KindE0ELNS_15FloatRoundStyleE2EaEENS1_15EpilogueDefaultEEEEEvvEEEEvNT_6ParamsE:
        .type           _ZN7cutlass13device_kernelINS_4gemm6kernel13GemmUniversalIN4cute5tupleIJiiiiEEENS1_10collective13CollectiveMmaINS1_34MainloopSm90TmaGmmaWarpSpecializedILi5ENS5_IJNS4_1CILi1EEESB_SB_EEENS1_35KernelTmaWarpSpecializedCooperativeEEENS5_IJNSA_ILi384EEENSA_ILi224EEENSA_ILi64EEEEEEaNS5_IJlSB_lEEEaSJ_NS4_8TiledMMAINS4_8MMA_AtomIJNS4_4SM904GMMA26MMA_64x32x32_S32S8S8_SS_TNEEEENS4_6LayoutINS5_IJNSA_ILi2EEESB_SB_EEENS5_IJSB_NSA_ILi0EEEST_EEEEENS5_IJNS4_10UnderscoreESW_SW_EEEEENS4_13SM90_TMA_LOADENS4_14ComposedLayoutINS4_7SwizzleILi2ELi4ELi3EEENS4_18smem_ptr_flag_bitsILi8EEENSQ_INS5_IJNSA_ILi8EEESH_EEENS5_IJSH_SB_EEEEEEEvNS4_8identityESZ_S19_vS1A_EENS_8epilogue10collective6detail29Sm90TmaWarpSpecializedAdapterINS1D_15DefaultEpilogueIaSJ_SJ_NS1C_6thread17LinearCombinationIaLi1EiiLNS1H_9ScaleType4KindE0ELNS_15FloatRoundStyleE2EaEENS1_15EpilogueDefaultEEEEEvvEEEEvNT_6ParamsE,@function
        .size           _ZN7cutlass13device_kernelINS_4gemm6kernel13GemmUniversalIN4cute5tupleIJiiiiEEENS1_10collective13CollectiveMmaINS1_34MainloopSm90TmaGmmaWarpSpecializedILi5ENS5_IJNS4_1CILi1EEESB_SB_EEENS1_35KernelTmaWarpSpecializedCooperativeEEENS5_IJNSA_ILi384EEENSA_ILi224EEENSA_ILi64EEEEEEaNS5_IJlSB_lEEEaSJ_NS4_8TiledMMAINS4_8MMA_AtomIJNS4_4SM904GMMA26MMA_64x32x32_S32S8S8_SS_TNEEEENS4_6LayoutINS5_IJNSA_ILi2EEESB_SB_EEENS5_IJSB_NSA_ILi0EEEST_EEEEENS5_IJNS4_10UnderscoreESW_SW_EEEEENS4_13SM90_TMA_LOADENS4_14ComposedLayoutINS4_7SwizzleILi2ELi4ELi3EEENS4_18smem_ptr_flag_bitsILi8EEENSQ_INS5_IJNSA_ILi8EEESH_EEENS5_IJSH_SB_EEEEEEEvNS4_8identityESZ_S19_vS1A_EENS_8epilogue10collective6detail29Sm90TmaWarpSpecializedAdapterINS1D_15DefaultEpilogueIaSJ_SJ_NS1C_6thread17LinearCombinationIaLi1EiiLNS1H_9ScaleType4KindE0ELNS_15FloatRoundStyleE2EaEENS1_15EpilogueDefaultEEEEEvvEEEEvNT_6ParamsE,(.L_x_744 - _ZN7cutlass13device_kernelINS_4gemm6kernel13GemmUniversalIN4cute5tupleIJiiiiEEENS1_10collective13CollectiveMmaINS1_34MainloopSm90TmaGmmaWarpSpecializedILi5ENS5_IJNS4_1CILi1EEESB_SB_EEENS1_35KernelTmaWarpSpecializedCooperativeEEENS5_IJNSA_ILi384EEENSA_ILi224EEENSA_ILi64EEEEEEaNS5_IJlSB_lEEEaSJ_NS4_8TiledMMAINS4_8MMA_AtomIJNS4_4SM904GMMA26MMA_64x32x32_S32S8S8_SS_TNEEEENS4_6LayoutINS5_IJNSA_ILi2EEESB_SB_EEENS5_IJSB_NSA_ILi0EEEST_EEEEENS5_IJNS4_10UnderscoreESW_SW_EEEEENS4_13SM90_TMA_LOADENS4_14ComposedLayoutINS4_7SwizzleILi2ELi4ELi3EEENS4_18smem_ptr_flag_bitsILi8EEENSQ_INS5_IJNSA_ILi8EEESH_EEENS5_IJSH_SB_EEEEEEEvNS4_8identityESZ_S19_vS1A_EENS_8epilogue10collective6detail29Sm90TmaWarpSpecializedAdapterINS1D_15DefaultEpilogueIaSJ_SJ_NS1C_6thread17LinearCombinationIaLi1EiiLNS1H_9ScaleType4KindE0ELNS_15FloatRoundStyleE2EaEENS1_15EpilogueDefaultEEEEEvvEEEEvNT_6ParamsE)
        .other          _ZN7cutlass13device_kernelINS_4gemm6kernel13GemmUniversalIN4cute5tupleIJiiiiEEENS1_10collective13CollectiveMmaINS1_34MainloopSm90TmaGmmaWarpSpecializedILi5ENS5_IJNS4_1CILi1EEESB_SB_EEENS1_35KernelTmaWarpSpecializedCooperativeEEENS5_IJNSA_ILi384EEENSA_ILi224EEENSA_ILi64EEEEEEaNS5_IJlSB_lEEEaSJ_NS4_8TiledMMAINS4_8MMA_AtomIJNS4_4SM904GMMA26MMA_64x32x32_S32S8S8_SS_TNEEEENS4_6LayoutINS5_IJNSA_ILi2EEESB_SB_EEENS5_IJSB_NSA_ILi0EEEST_EEEEENS5_IJNS4_10UnderscoreESW_SW_EEEEENS4_13SM90_TMA_LOADENS4_14ComposedLayoutINS4_7SwizzleILi2ELi4ELi3EEENS4_18smem_ptr_flag_bitsILi8EEENSQ_INS5_IJNSA_ILi8EEESH_EEENS5_IJSH_SB_EEEEEEEvNS4_8identityESZ_S19_vS1A_EENS_8epilogue10collective6detail29Sm90TmaWarpSpecializedAdapterINS1D_15DefaultEpilogueIaSJ_SJ_NS1C_6thread17LinearCombinationIaLi1EiiLNS1H_9ScaleType4KindE0ELNS_15FloatRoundStyleE2EaEENS1_15EpilogueDefaultEEEEEvvEEEEvNT_6ParamsE,@"STO_CUDA_ENTRY STV_DEFAULT"
_ZN7cutlass13device_kernelINS_4gemm6kernel13GemmUniversalIN4cute5tupleIJiiiiEEENS1_10collective13CollectiveMmaINS1_34MainloopSm90TmaGmmaWarpSpecializedILi5ENS5_IJNS4_1CILi1EEESB_SB_EEENS1_35KernelTmaWarpSpecializedCooperativeEEENS5_IJNSA_ILi384EEENSA_ILi224EEENSA_ILi64EEEEEEaNS5_IJlSB_lEEEaSJ_NS4_8TiledMMAINS4_8MMA_AtomIJNS4_4SM904GMMA26MMA_64x32x32_S32S8S8_SS_TNEEEENS4_6LayoutINS5_IJNSA_ILi2EEESB_SB_EEENS5_IJSB_NSA_ILi0EEEST_EEEEENS5_IJNS4_10UnderscoreESW_SW_EEEEENS4_13SM90_TMA_LOADENS4_14ComposedLayoutINS4_7SwizzleILi2ELi4ELi3EEENS4_18smem_ptr_flag_bitsILi8EEENSQ_INS5_IJNSA_ILi8EEESH_EEENS5_IJSH_SB_EEEEEEEvNS4_8identityESZ_S19_vS1A_EENS_8epilogue10collective6detail29Sm90TmaWarpSpecializedAdapterINS1D_15DefaultEpilogueIaSJ_SJ_NS1C_6thread17LinearCombinationIaLi1EiiLNS1H_9ScaleType4KindE0ELNS_15FloatRoundStyleE2EaEENS1_15EpilogueDefaultEEEEEvvEEEEvNT_6ParamsE:
[----:B------:R-:W0:Y:S02]  /*0000*/  LDC R1, c[0x0][0x28] ;  /* 0x00000a00ff017b82 */ /* 0x000e240000000800 */
[----:B0-----:R-:W-:Y:S01]  /*0010*/  VIADD R1, R1, 0xfffffaf0 ;  /* 0xfffffaf001017836 */ /* 0x001fe20000000000 */
[----:B------:R-:W0:Y:S01]  /*0020*/  S2R R2, SR_TID.X ;  /* 0x0000000000027919 */ /* 0x000e220000002100 */
[----:B------:R-:W-:Y:S01]  /*0030*/  ELECT P0, URZ, PT ;  /* 0x00000000003f782f */ /* 0x000fe20003800000 */
[----:B------:R-:W-:Y:S01]  /*0040*/  BSSY B0, `(.L_x_0) ;  /* 0x0000015000007945 */ /* 0x000fe20003800000 */
[--C-:B0-----:R-:W-:Y:S02]  /*0050*/  SHF.R.U32.HI R0, RZ, 0x5, R2.reuse ;  /* 0x00000005ff007819 */ /* 0x101fe40000011602 */
[----:B------:R-:W-:-:S03]  /*0060*/  SHF.R.U32.HI R2, RZ, 0x7, R2 ;  /* 0x00000007ff027819 */ /* 0x000fc60000011602 */
[----:B------:R-:W0:Y:S04]  /*0070*/  SHFL.IDX PT, R3, R0, RZ, 0x1f ;  /* 0x00001fff00037589 */ /* 0x000e2800000e0000 */
[----:B------:R-:W1:Y:S01]  /*0080*/  SHFL.IDX PT, R2, R2, RZ, 0x1f ;  /* 0x00001fff02027589 */ /* 0x000e6200000e0000 */
[----:B0-----:R-:W-:Y:S02]  /*0090*/  R2UR UR4, R3 ;  /* 0x00000000030472ca */ /* 0x001fe400000e0000 */
[----:B-1----:R-:W-:-:S11]  /*00a0*/  R2UR UR6, R2 ;  /* 0x00000000020672ca */ /* 0x002fd600000e0000 */
[----:B------:R-:W-:Y:S02]  /*00b0*/  USHF.R.S32.HI UR5, URZ, 0x1f, UR4 ;  /* 0x0000001f3f057899 */ /* 0x000fe40008011404 */
[----:B------:R-:W-:Y:S02]  /*00c0*/  ISETP.NE.OR P0, PT, RZ, UR4, !P0 ;  /* 0x00000004ff007c0c */ /* 0x000fe4000c705670 */
[----:B------:R-:W-:-:S04]  /*00d0*/  ULEA.HI UR5, UR5, UR4, URZ, 0x2 ;  /* 0x0000000405057291 */ /* 0x000fc8000f8f103f */
[----:B------:R-:W-:-:S04]  /*00e0*/  ULOP3.LUT UR5, UR5, 0xfffffffc, URZ, 0xc0, !UPT ;  /* 0xfffffffc05057892 */ /* 0x000fc8000f8ec03f */
[----:B------:R-:W-:-:S03]  /*00f0*/  UIADD3 UR8, UR4, -UR5, URZ ;  /* 0x8000000504087290 */ /* 0x000fc6000fffe03f */
[----:B------:R-:W-:Y:S09]  /*0100*/  @P0 BRA `(.L_x_1) ;  /* 0x0000000000200947 */ /* 0x000ff20003800000 */
[----:B------:R-:W-:Y:S02]  /*0110*/  ULDC.64 UR4, c[0x0][0x198] ;  /* 0x0000660000047ab9 */ /* 0x000fe40000000a00 */
[----:B------:R-:W-:Y:S02]  /*0120*/  UIADD3 UR10, UP0, UR4, 0xf0, URZ ;  /* 0x000000f0040a7890 */ /* 0x000fe4000ff1e03f */
[----:B------:R-:W-:Y:S02]  /*0130*/  UIADD3 UR4, UP1, UR4, 0x1f0, URZ ;  /* 0x000001f004047890 */ /* 0x000fe4000ff3e03f */
[----:B------:R-:W-:Y:S02]  /*0140*/  UIADD3.X UR11, URZ, UR5, URZ, UP0, !UPT ;  /* 0x000000053f0b7290 */ /* 0x000fe400087fe43f */
[----:B------:R-:W-:-:S07]  /*0150*/  UIADD3.X UR5, URZ, UR5, URZ, UP1, !UPT ;  /* 0x000000053f057290 */ /* 0x000fce0008ffe43f */
[----:B------:R0:W-:Y:S02]  /*0160*/  UTMACCTL.PF [UR10] ;  /* 0x000000000a0079b9 */ /* 0x0001e40008040000 */
[----:B------:R0:W-:Y:S02]  /*0170*/  UTMACCTL.PF [UR4] ;  /* 0x00000000040079b9 */ /* 0x0001e40008040000 */
[----:B0-----:R-:W-:Y:S01]  /*0180*/  NOP ;  /* 0x0000000000007918 */ /* 0x001fe20000000000 */
.L_x_1:
[----:B------:R-:W-:Y:S05]  /*0190*/  BSYNC B0 ;  /* 0x0000000000007941 */ /* 0x000fea0003800000 */
.L_x_0:
[----:B------:R-:W0:Y:S01]  /*01a0*/  SHFL.IDX PT, R2, R0, RZ, 0x1f ;  /* 0x00001fff00027589 */ /* 0x000e2200000e0000 */
[----:B------:R-:W-:Y:S01]  /*01b0*/  UISETP.NE.AND UP0, UPT, UR8, 0x3, UPT ;  /* 0x000000030800788c */ /* 0x000fe2000bf05270 */
[----:B------:R-:W-:Y:S01]  /*01c0*/  ISETP.NE.AND P1, PT, RZ, UR6, PT ;  /* 0x00000006ff007c0c */ /* 0x000fe2000bf25270 */
[----:B------:R-:W-:Y:S02]  /*01d0*/  UIADD3 UR10, UR6, -0x1, URZ ;  /* 0xffffffff060a7890 */ /* 0x000fe4000fffe03f */
[----:B------:R-:W-:Y:S02]  /*01e0*/  UISETP.EQ.OR UP0, UPT, UR8, URZ, !UP0 ;  /* 0x0000003f0800728c */ /* 0x000fe4000c702670 */
[----:B------:R-:W-:Y:S02]  /*01f0*/  UISETP.GE.U32.AND UP1, UPT, UR10, 0x2, UPT ;  /* 0x000000020a00788c */ /* 0x000fe4000bf26070 */
[----:B------:R-:W-:-:S04]  /*0200*/  UISETP.EQ.AND UP0, UPT, UR6, URZ, UP0 ;  /* 0x0000003f0600728c */ /* 0x000fc80008702270 */
[----:B------:R-:W-:-:S04]  /*0210*/  USEL UR36, URZ, 0x1, !UP0 ;  /* 0x000000013f247887 */ /* 0x000fc8000c000000 */
[----:B------:R-:W-:Y:S01]  /*0220*/  USEL UR36, UR36, 0x2, UP1 ;  /* 0x0000000224247887 */ /* 0x000fe20008800000 */
[----:B0-----:R-:W-:-:S13]  /*0230*/  ISETP.NE.AND P0, PT, R2, RZ, PT ;  /* 0x000000ff0200720c */ /* 0x001fda0003f05270 */
[----:B------:R-:W-:Y:S05]  /*0240*/  @P0 BRA `(.L_x_2) ;  /* 0x0000000000600947 */ /* 0x000fea0003800000 */
[----:B------:R-:W0:Y:S01]  /*0250*/  S2UR UR9, SR_CgaCtaId ;  /* 0x00000000000979c3 */ /* 0x000e220000008800 */
[----:B------:R-:W-:Y:S01]  /*0260*/  UMOV UR4, 0x400 ;  /* 0x0000040000047882 */ /* 0x000fe20000000000 */
[----:B------:R-:W-:Y:S01]  /*0270*/  UMOV UR5, 0x1 ;  /* 0x0000000100057882 */ /* 0x000fe20000000000 */
[----:B------:R-:W-:Y:S01]  /*0280*/  UMOV UR6, 0x100 ;  /* 0x0000010000067882 */ /* 0x000fe20000000000 */
[----:B------:R-:W-:Y:S01]  /*0290*/  ELECT P0, URZ, PT ;  /* 0x00000000003f782f */ /* 0x000fe20003800000 */
[----:B------:R-:W-:-:S04]  /*02a0*/  UIADD3 UR6, -UR6, 0x100000, URZ ;  /* 0x0010000006067890 */ /* 0x000fc8000fffe13f */
[----:B------:R-:W-:Y:S02]  /*02b0*/  USHF.L.U32 UR7, UR6, 0xb, URZ ;  /* 0x0000000b06077899 */ /* 0x000fe4000800063f */
[----:B------:R-:W-:Y:S02]  /*02c0*/  USHF.L.U32 UR6, UR6, 0x1, URZ ;  /* 0x0000000106067899 */ /* 0x000fe4000800063f */
[----:B0-----:R-:W-:Y:S02]  /*02d0*/  ULEA UR9, UR9, UR4, 0x18 ;  /* 0x0000000409097291 */ /* 0x001fe4000f8ec03f */
[----:B------:R-:W-:-:S04]  /*02e0*/  UIADD3 UR4, -UR5, 0x100000, URZ ;  /* 0x0010000005047890 */ /* 0x000fc8000fffe13f */
[----:B------:R-:W-:Y:S02]  /*02f0*/  USHF.L.U32 UR5, UR4, 0xb, URZ ;  /* 0x0000000b04057899 */ /* 0x000fe4000800063f */
[----:B------:R-:W-:Y:S01]  /*0300*/  USHF.L.U32 UR4, UR4, 0x1, URZ ;  /* 0x0000000104047899 */ /* 0x000fe2000800063f */
[----:B------:R-:W0:Y:S11]  /*0310*/  FENCE.VIEW.ASYNC.S ;  /* 0x00000000000073c6 */ /* 0x000e360000000000 */
[----:B0-----:R0:W1:Y:S01]  /*0320*/  SYNCS.EXCH.64 URZ, [UR9], UR4 ;  /* 0x00000004093f75b2 */ /* 0x0010620008000100 */
[----:B------:R0:W2:Y:S01]  /*0330*/  SYNCS.EXCH.64 URZ, [UR9+0x28], UR6 ;  /* 0x00002806093f75b2 */ /* 0x0000a20008000100 */
[----:B------:R0:W3:Y:S01]  /*0340*/  SYNCS.EXCH.64 URZ, [UR9+0x8], UR4 ;  /* 0x00000804093f75b2 */ /* 0x0000e20008000100 */
[----:B------:R0:W4:Y:S01]  /*0350*/  SYNCS.EXCH.64 URZ, [UR9+0x30], UR6 ;  /* 0x00003006093f75b2 */ /* 0x0001220008000100 */
[----:B------:R0:W0:Y:S01]  /*0360*/  SYNCS.EXCH.64 URZ, [UR9+0x10], UR4 ;  /* 0x00001004093f75b2 */ /* 0x0000220008000100 */
[----:B------:R0:W0:Y:S01]  /*0370*/  SYNCS.EXCH.64 URZ, [UR9+0x38], UR6 ;  /* 0x00003806093f75b2 */ /* 0x0000220008000100 */
[----:B------:R0:W0:Y:S01]  /*0380*/  SYNCS.EXCH.64 URZ, [UR9+0x18], UR4 ;  /* 0x00001804093f75b2 */ /* 0x0000220008000100 */
[----:B------:R0:W0:Y:S01]  /*0390*/  SYNCS.EXCH.64 URZ, [UR9+0x40], UR6 ;  /* 0x00004006093f75b2 */ /* 0x0000220008000100 */
[----:B------:R0:W0:Y:S01]  /*03a0*/  SYNCS.EXCH.64 URZ, [UR9+0x20], UR4 ;  /* 0x00002004093f75b2 */ /* 0x0000220008000100 */
[----:B------:R0:W0:Y:S01]  /*03b0*/  SYNCS.EXCH.64 URZ, [UR9+0x48], UR6 ;  /* 0x00004806093f75b2 */ /* 0x0000220008000100 */
[----:B------:R-:W-:Y:S01]  /*03c0*/  NOP ;  /* 0x0000000000007918 */ /* 0x000fe20000000000 */
.L_x_2:
[----:B------:R-:W5:Y:S01]  /*03d0*/  LDL.LU R2, [R1+0x200] ;  /* 0x0002000001027983 */ /* 0x000f620000300800 */
[----:B------:R-:W1:Y:S01]  /*03e0*/  LDC R3, c[0x0][0x65c] ;  /* 0x00019700ff037b82 */ /* 0x000e620000000800 */
[----:B------:R-:W-:Y:S01]  /*03f0*/  ELECT P0, URZ, PT ;  /* 0x00000000003f782f */ /* 0x000fe20003800000 */
[----:B------:R-:W-:Y:S01]  /*0400*/  IMAD.MOV.U32 R5, RZ, RZ, RZ ;  /* 0x000000ffff057224 */ /* 0x000fe200078e00ff */
[----:B------:R-:W2:Y:S01]  /*0410*/  SHFL.IDX PT, R0, R0, RZ, 0x1f ;  /* 0x00001fff00007589 */ /* 0x000ea200000e0000 */
[----:B0-----:R-:W-:Y:S01]  /*0420*/  UMOV UR4, 0x20 ;  /* 0x0000002000047882 */ /* 0x001fe20000000000 */
[----:B------:R-:W-:Y:S01]  /*0430*/  NOP ;  /* 0x0000000000007918 */ /* 0x000fe20000000000 */
[----:B------:R-:W-:Y:S01]  /*0440*/  NOP ;  /* 0x0000000000007918 */ /* 0x000fe20000000000 */
[----:B------:R-:W0:Y:S01]  /*0450*/  S2R R4, SR_CTAID.X ;  /* 0x0000000000047919 */ /* 0x000e220000002500 */
[----:B-1----:R-:W-:Y:S02]  /*0460*/  ISETP.NE.AND P2, PT, R3, 0x1, PT ;  /* 0x000000010300780c */ /* 0x002fe40003f45270 */
[----:B--2---:R-:W-:-:S02]  /*0470*/  ISETP.NE.OR P0, PT, R0, RZ, !P0 ;  /* 0x000000ff0000720c */ /* 0x004fc40004705670 */
[----:B------:R-:W1:Y:S09]  /*0480*/  S2R R0, SR_CTAID.Y ;  /* 0x0000000000007919 */ /* 0x000e720000002600 */
[----:B------:R-:W0:Y:S01]  /*0490*/  @P2 LDC R7, c[0x0][0x10] ;  /* 0x00000400ff072b82 */ /* 0x000e220000000800 */
[----:B------:R-:W-:Y:S01]  /*04a0*/  @P2 IMAD.MOV.U32 R3, RZ, RZ, RZ ;  /* 0x000000ffff032224 */ /* 0x000fe200078e00ff */
[----:B------:R-:W-:Y:S01]  /*04b0*/  VOTEU.ALL UP0, P0 ;  /* 0x00000000003f7886 */ /* 0x000fe20000000000 */
[----:B------:R-:W-:Y:S01]  /*04c0*/  @P2 IMAD.MOV.U32 R11, RZ, RZ, RZ ;  /* 0x000000ffff0b2224 */ /* 0x000fe200078e00ff */
[----:B------:R-:W-:-:S04]  /*04d0*/  VOTEU.ALL UP1, P0 ;  /* 0x00000000003f7886 */ /* 0x000fc80000020000 */
[----:B------:R-:W2:Y:S01]  /*04e0*/  @!P2 LDC R9, c[0x0][0xc] ;  /* 0x00000300ff09ab82 */ /* 0x000ea20000000800 */
[----:B------:R-:W-:Y:S01]  /*04f0*/  @!UP0 UMOV UR6, 0x400 ;  /* 0x0000040000068882 */ /* 0x000fe20000000000 */
[----:B------:R-:W-:-:S04]  /*0500*/  @!UP0 UIADD3 UR4, -UR4, 0x100000, URZ ;  /* 0x0010000004048890 */ /* 0x000fc8000fffe13f */
[----:B------:R-:W-:Y:S02]  /*0510*/  @!UP0 USHF.L.U32 UR5, UR4, 0xb, URZ ;  /* 0x0000000b04058899 */ /* 0x000fe4000800063f */
[----:B------:R-:W-:Y:S01]  /*0520*/  @!UP0 USHF.L.U32 UR4, UR4, 0x1, URZ ;  /* 0x0000000104048899 */ /* 0x000fe2000800063f */
[----:B------:R-:W3:Y:S02]  /*0530*/  @!UP0 S2UR UR7, SR_CgaCtaId ;  /* 0x00000000000789c3 */ /* 0x000ee40000008800 */
[----:B---3--:R-:W-:Y:S01]  /*0540*/  @!UP0 ULEA UR6, UR7, UR6, 0x18 ;  /* 0x0000000607068291 */ /* 0x008fe2000f8ec03f */
[----:B------:R-:W-:Y:S01]  /*0550*/  VOTEU.ALL UP0, P0 ;  /* 0x00000000003f7886 */ /* 0x000fe20000000000 */
[----:B------:R-:W3:Y:S10]  /*0560*/  FENCE.VIEW.ASYNC.S ;  /* 0x00000000000073c6 */ /* 0x000ef40000000000 */
[----:B---3--:R3:W4:Y:S01]  /*0570*/  @!UP0 SYNCS.EXCH.64 URZ, [UR6+0x60], UR4 ;  /* 0x00006004063f85b2 */ /* 0x0087220008000100 */
[----:B------:R3:W4:Y:S01]  /*0580*/  @!UP1 SYNCS.EXCH.64 URZ, [UR6+0x68], UR4 ;  /* 0x00006804063f95b2 */ /* 0x0007220008000100 */
[----:B------:R-:W-:Y:S01]  /*0590*/  NOP ;  /* 0x0000000000007918 */ /* 0x000fe20000000000 */
[----:B-----5:R-:W-:-:S04]  /*05a0*/  LOP3.LUT R2, R2, 0xfffffdff, RZ, 0xc0, !PT ;  /* 0xfffffdff02027812 */ /* 0x020fc800078ec0ff */
[----:B------:R-:W-:-:S05]  /*05b0*/  @P2 LOP3.LUT R2, R2, 0x200, RZ, 0xfc, !PT ;  /* 0x0000020002022812 */ /* 0x000fca00078efcff */
[----:B------:R1:W-:Y:S02]  /*05c0*/  STL [R1+0x200], R2 ;  /* 0x0002000201007387 */ /* 0x0003e40000100800 */
[----:B-1----:R-:W-:-:S04]  /*05d0*/  @P2 IMAD.MOV.U32 R2, RZ, RZ, R0 ;  /* 0x000000ffff022224 */ /* 0x002fc800078e0000 */
[----:B0-----:R-:W-:-:S04]  /*05e0*/  @P2 IMAD.WIDE.U32 R6, R4, R7, R2 ;  /* 0x0000000704062225 */ /* 0x001fc800078e0002 */
[----:B--2---:R-:W-:-:S04]  /*05f0*/  @!P2 IMAD.WIDE.U32 R2, R9, R0, R4 ;  /* 0x000000000902a225 */ /* 0x004fc800078e0004 */
[----:B------:R-:W-:Y:S02]  /*0600*/  @P2 IMAD.MOV.U32 R16, RZ, RZ, R6 ;  /* 0x000000ffff102224 */ /* 0x000fe400078e0006 */
[----:B------:R-:W-:Y:S02]  /*0610*/  @P2 IMAD.IADD R17, R7, 0x1, R11 ;  /* 0x0000000107112824 */ /* 0x000fe400078e020b */
[----:B------:R-:W-:Y:S02]  /*0620*/  @!P2 IMAD.MOV.U32 R16, RZ, RZ, R2 ;  /* 0x000000ffff10a224 */ /* 0x000fe400078e0002 */
[----:B------:R-:W-:-:S03]  /*0630*/  @!P2 IMAD.MOV.U32 R17, RZ, RZ, R3 ;  /* 0x000000ffff11a224 */ /* 0x000fc600078e0003 */
[----:B------:R3:W-:Y:S04]  /*0640*/  STL [R1+0x208], R16 ;  /* 0x0002081001007387 */ /* 0x0007e80000100800 */
[----:B------:R3:W-:Y:S01]  /*0650*/  STL [R1+0x204], R17 ;  /* 0x0002041101007387 */ /* 0x0007e20000100800 */
[----:B----4-:R-:W-:Y:S06]  /*0660*/  BAR.SYNC.DEFER_BLOCKING 0x0 ;  /* 0x0000000000007b1d */ /* 0x010fec0000010000 */
[----:B------:R-:W-:Y:S05]  /*0670*/  @!P1 BRA `(.L_x_3) ;  /* 0x000001f400e89947 */ /* 0x000fea0003800000 */
[----:B------:R-:W-:-:S06]  /*0680*/  UISETP.GT.U32.AND UP0, UPT, UR10, 0x1, UPT ;  /* 0x000000010a00788c */ /* 0x000fcc000bf04070 */
[----:B------:R-:W-:-:S13]  /*0690*/  PLOP3.LUT P0, PT, PT, PT, UP0, 0x80, 0x0 ;  /* 0x000000000000781c */ /* 0x000fda0003f0f008 */
[----:B---3--:R-:W-:Y:S05]  /*06a0*/  @P0 EXIT ;  /* 0x000000000000094d */ /* 0x008fea0003800000 */
[----:B------:R-:W-:Y:S01]  /*06b0*/  ULDC.64 UR4, c[0x0][0x650] ;  /* 0x0001940000047ab9 */ /* 0x000fe20000000a00 */
[----:B------:R-:W-:Y:S01]  /*06c0*/  UMOV UR52, 0xffffffff ;  /* 0xffffffff00347882 */ /* 0x000fe20000000000 */
[----:B------:R-:W-:Y:S01]  /*06d0*/  ISETP.GE.U32.AND P0, PT, R16, UR4, PT ;  /* 0x0000000410007c0c */ /* 0x000fe2000bf06070 */
[----:B------:R-:W-:Y:S01]  /*06e0*/  UMOV UR51, 0xffffffff ;  /* 0xffffffff00337882 */ /* 0x000fe20000000000 */
[----:B------:R-:W-:Y:S01]  /*06f0*/  UMOV UR50, 0xffffffff ;  /* 0xffffffff00327882 */ /* 0x000fe20000000000 */
[----:B------:R-:W-:Y:S02]  /*0700*/  PRMT R6, RZ, 0x7610, R6 ;  /* 0x00007610ff067816 */ /* 0x000fe40000000006 */
[----:B------:R-:W-:-:S13]  /*0710*/  ISETP.GE.U32.AND.EX P0, PT, R17, UR5, PT, P0 ;  /* 0x0000000511007c0c */ /* 0x000fda000bf06100 */
[----:B------:R-:W-:Y:S05]  /*0720*/  @P0 BRA `(.L_x_4) ;  /* 0x00000004006c0947 */ /* 0x000fea0003800000 */
[----:B------:R-:W0:Y:S01]  /*0730*/  LDC.64 R12, c[0x0][0x628] ;  /* 0x00018a00ff0c7b82 */ /* 0x000e220000000a00 */
[----:B------:R-:W-:Y:S02]  /*0740*/  IMAD.MOV.U32 R2, RZ, RZ, R16 ;  /* 0x000000ffff027224 */ /* 0x000fe400078e0010 */
[----:B------:R-:W-:-:S05]  /*0750*/  IMAD.MOV.U32 R3, RZ, RZ, R17 ;  /* 0x000000ffff037224 */ /* 0x000fca00078e0011 */
[----:B------:R-:W1:Y:S08]  /*0760*/  LDC R10, c[0x0][0x630] ;  /* 0x00018c00ff0a7b82 */ /* 0x000e700000000800 */
[----:B------:R-:W2:Y:S01]  /*0770*/  LDC.64 R14, c[0x0][0x620] ;  /* 0x00018800ff0e7b82 */ /* 0x000ea20000000a00 */
[----:B0-----:R-:W-:-:S04]  /*0780*/  ISETP.NE.U32.AND P0, PT, R12, RZ, PT ;  /* 0x000000ff0c00720c */ /* 0x001fc80003f05070 */
[----:B------:R-:W-:-:S13]  /*0790*/  ISETP.NE.AND.EX P0, PT, R13, RZ, PT, P0 ;  /* 0x000000ff0d00720c */ /* 0x000fda0003f05300 */
[----:B-12---:R-:W-:Y:S05]  /*07a0*/  @!P0 BRA `(.L_x_5) ;  /* 0x0000000000288947 */ /* 0x006fea0003800000 */
[----:B------:R-:W0:Y:S02]  /*07b0*/  LDC R9, c[0x0][0x634] ;  /* 0x00018d00ff097b82 */ /* 0x000e240000000800 */
[----:B0-----:R-:W-:-:S05]  /*07c0*/  IADD3 R9, P0, R16, R9, RZ ;  /* 0x0000000910097210 */ /* 0x001fca0007f1e0ff */
[----:B------:R-:W-:-:S04]  /*07d0*/  IMAD.X R11, RZ, RZ, R17, P0 ;  /* 0x000000ffff0b7224 */ /* 0x000fc800000e0611 */
[----:B------:R-:W-:-:S04]  /*07e0*/  IMAD.WIDE.U32 R2, R11, R12, RZ ;  /* 0x0000000c0b027225 */ /* 0x000fc800078e00ff */
[----:B------:R-:W-:-:S04]  /*07f0*/  IMAD.WIDE.U32 R6, P0, R9, R13, R2 ;  /* 0x0000000d09067225 */ /* 0x000fc80007800002 */
[----:B------:R-:W-:-:S04]  /*0800*/  IMAD.WIDE.U32 R2, R9, R12, RZ ;  /* 0x0000000c09027225 */ /* 0x000fc800078e00ff */
[----:B------:R-:W-:Y:S01]  /*0810*/  IMAD.X R9, RZ, RZ, RZ, P0 ;  /* 0x000000ffff097224 */ /* 0x000fe200000e06ff */
[----:B------:R-:W-:Y:S01]  /*0820*/  IADD3 RZ, P0, R3, R6, RZ ;  /* 0x0000000603ff7210 */ /* 0x000fe20007f1e0ff */
[----:B------:R-:W-:-:S04]  /*0830*/  IMAD.MOV.U32 R8, RZ, RZ, R7 ;  /* 0x000000ffff087224 */ /* 0x000fc800078e0007 */
[----:B------:R-:W-:-:S08]  /*0840*/  IMAD.WIDE.U32.X R2, R11, R13, R8, P0 ;  /* 0x0000000d0b027225 */ /* 0x000fd000000e0408 */
.L_x_5:
[-CC-:B------:R-:W-:Y:S01]  /*0850*/  SHF.R.U64 R22, R2, R10.reuse, R3.reuse ;  /* 0x0000000a02167219 */ /* 0x180fe20000001203 */
[----:B------:R-:W0:Y:S01]  /*0860*/  LDC.64 R18, c[0x0][0x640] ;  /* 0x00019000ff127b82 */ /* 0x000e220000000a00 */
[----:B------:R-:W-:Y:S01]  /*0870*/  SHF.R.U32.HI R2, RZ, R10, R3 ;  /* 0x0000000aff027219 */ /* 0x000fe20000011603 */
[----:B------:R-:W-:Y:S01]  /*0880*/  ULDC UR4, c[0x0][0x150] ;  /* 0x0000540000047ab9 */ /* 0x000fe20000000800 */
[----:B------:R-:W-:Y:S01]  /*0890*/  IADD3 R9, P0, RZ, -R22, RZ ;  /* 0x80000016ff097210 */ /* 0x000fe20007f1e0ff */
[----:B------:R-:W-:Y:S01]  /*08a0*/  IMAD.MOV.U32 R3, RZ, RZ, R17 ;  /* 0x000000ffff037224 */ /* 0x000fe200078e0011 */
[----:B------:R-:W-:-:S03]  /*08b0*/  I2FP.F32.U32 R5, R4 ;  /* 0x0000000400057245 */ /* 0x000fc60000201000 */
[----:B------:R-:W1:Y:S01]  /*08c0*/  LDC R8, c[0x0][0x618] ;  /* 0x00018600ff087b82 */ /* 0x000e620000000800 */
[----:B------:R-:W-:Y:S02]  /*08d0*/  IMAD.X R11, RZ, RZ, ~R2, P0 ;  /* 0x000000ffff0b7224 */ /* 0x000fe400000e0e02 */
[----:B------:R-:W-:Y:S01]  /*08e0*/  FMUL R5, R5, UR4 ;  /* 0x0000000405057c20 */ /* 0x000fe20008400000 */
[----:B------:R-:W-:Y:S01]  /*08f0*/  IMAD.MOV.U32 R2, RZ, RZ, R16 ;  /* 0x000000ffff027224 */ /* 0x000fe200078e0010 */
[----:B------:R-:W-:Y:S01]  /*0900*/  ULDC UR4, c[0x0][0x154] ;  /* 0x0000550000047ab9 */ /* 0x000fe20000000800 */
[-C--:B------:R-:W-:Y:S02]  /*0910*/  IMAD R6, R11, R14.reuse, RZ ;  /* 0x0000000e0b067224 */ /* 0x080fe400078e02ff */
[C---:B------:R-:W-:Y:S01]  /*0920*/  IMAD.WIDE.U32 R2, R9.reuse, R14, R2 ;  /* 0x0000000e09027225 */ /* 0x040fe200078e0002 */
[----:B------:R-:W2:Y:S01]  /*0930*/  LDC R7, c[0x0][0x144] ;  /* 0x00005100ff077b82 */ /* 0x000ea20000000800 */
[----:B------:R-:W3:Y:S02]  /*0940*/  F2I.U32.TRUNC.NTZ R5, R5 ;  /* 0x0000000500057305 */ /* 0x000ee4000020f000 */
[----:B------:R-:W-:-:S04]  /*0950*/  IMAD R9, R9, R15, R6 ;  /* 0x0000000f09097224 */ /* 0x000fc800078e0206 */
[----:B------:R-:W-:Y:S01]  /*0960*/  IMAD.IADD R3, R3, 0x1, R9 ;  /* 0x0000000103037824 */ /* 0x000fe200078e0209 */
[----:B------:R-:W4:Y:S01]  /*0970*/  LDC R10, c[0x0][0x608] ;  /* 0x00018200ff0a7b82 */ /* 0x000f220000000800 */
[----:B0-----:R-:W-:-:S04]  /*0980*/  ISETP.NE.U32.AND P0, PT, R18, RZ, PT ;  /* 0x000000ff1200720c */ /* 0x001fc80003f05070 */
[----:B------:R-:W-:-:S03]  /*0990*/  ISETP.NE.AND.EX P0, PT, R19, RZ, PT, P0 ;  /* 0x000000ff1300720c */ /* 0x000fc60003f05300 */
[----:B------:R-:W0:Y:S01]  /*09a0*/  LDC R15, c[0x0][0x658] ;  /* 0x00019600ff0f7b82 */ /* 0x000e220000000800 */
[----:B-1----:R-:W-:Y:S01]  /*09b0*/  SHF.R.U64 R12, R2, R8, R3 ;  /* 0x00000008020c7219 */ /* 0x002fe20000001203 */
[----:B---3--:R-:W-:Y:S01]  /*09c0*/  IMAD.MOV R6, RZ, RZ, -R5 ;  /* 0x000000ffff067224 */ /* 0x008fe200078e0a05 */
[----:B------:R-:W-:Y:S02]  /*09d0*/  I2FP.F32.U32 R2, R0 ;  /* 0x0000000000027245 */ /* 0x000fe40000201000 */
[----:B------:R-:W-:-:S03]  /*09e0*/  SHF.R.U32.HI R5, RZ, R8, R3 ;  /* 0x00000008ff057219 */ /* 0x000fc60000011603 */
[----:B------:R-:W1:Y:S01]  /*09f0*/  LDC R13, c[0x0][0x148] ;  /* 0x00005200ff0d7b82 */ /* 0x000e620000000800 */
[----:B--2---:R-:W-:Y:S02]  /*0a00*/  IMAD R8, R7, R6, R4 ;  /* 0x0000000607087224 */ /* 0x004fe400078e0204 */
[----:B------:R-:W-:Y:S01]  /*0a10*/  FMUL R3, R2, UR4 ;  /* 0x0000000402037c20 */ /* 0x000fe20008400000 */
[----:B------:R-:W-:Y:S02]  /*0a20*/  IMAD.MOV.U32 R2, RZ, RZ, -0x1 ;  /* 0xffffffffff027424 */ /* 0x000fe400078e00ff */
[----:B------:R-:W-:Y:S01]  /*0a30*/  IMAD.MOV.U32 R6, RZ, RZ, 0x1 ;  /* 0x00000001ff067424 */ /* 0x000fe200078e00ff */
[----:B------:R2:W3:Y:S01]  /*0a40*/  F2I.U32.TRUNC.NTZ R11, R3 ;  /* 0x00000003000b7305 */ /* 0x0004e2000020f000 */
[----:B------:R-:W1:Y:S01]  /*0a50*/  LDC R17, c[0x0][0x600] ;  /* 0x00018000ff117b82 */ /* 0x000e620000000800 */
[-CC-:B----4-:R-:W-:Y:S02]  /*0a60*/  SHF.R.U64 R23, R12, R10.reuse, R5.reuse ;  /* 0x0000000a0c177219 */ /* 0x190fe40000001205 */
[----:B------:R-:W-:-:S05]  /*0a70*/  SHF.R.U32.HI R4, RZ, R10, R5 ;  /* 0x0000000aff047219 */ /* 0x000fca0000011605 */
[----:B------:R-:W4:Y:S01]  /*0a80*/  LDC R14, c[0x0][0x648] ;  /* 0x00019200ff0e7b82 */ /* 0x000f220000000800 */
[-CC-:B0-----:R-:W-:Y:S02]  /*0a90*/  SHF.R.U64 R20, R23, R15.reuse, R4.reuse ;  /* 0x0000000f17147219 */ /* 0x181fe40000001204 */
[-C--:B------:R-:W-:Y:S02]  /*0aa0*/  SHF.L.U32 R2, R2, R15.reuse, RZ ;  /* 0x0000000f02027219 */ /* 0x080fe400000006ff */
[-C--:B------:R-:W-:Y:S02]  /*0ab0*/  SHF.R.U32.HI R4, RZ, R15.reuse, R4 ;  /* 0x0000000fff047219 */ /* 0x080fe40000011604 */
[----:B------:R-:W-:Y:S01]  /*0ac0*/  LOP3.LUT R10, RZ, R2, RZ, 0x33, !PT ;  /* 0x00000002ff0a7212 */ /* 0x000fe200078e33ff */
[----:B------:R-:W0:Y:S01]  /*0ad0*/  LDC R21, c[0x0][0x638] ;  /* 0x00018e00ff157b82 */ /* 0x000e220000000800 */
[----:B------:R-:W-:Y:S01]  /*0ae0*/  SHF.L.U32 R9, R6, R15, RZ ;  /* 0x0000000f06097219 */ /* 0x000fe200000006ff */
[----:B------:R-:W-:-:S02]  /*0af0*/  IMAD.MOV.U32 R2, RZ, RZ, R20 ;  /* 0x000000ffff027224 */ /* 0x000fc400078e0014 */
[----:B--2---:R-:W-:-:S04]  /*0b00*/  IMAD.MOV.U32 R3, RZ, RZ, R4 ;  /* 0x000000ffff037224 */ /* 0x004fc800078e0004 */
[----:B------:R-:W2:Y:S01]  /*0b10*/  LDC R16, c[0x0][0x610] ;  /* 0x00018400ff107b82 */ /* 0x000ea20000000800 */
[----:B---3--:R-:W-:Y:S05]  /*0b20*/  @!P0 BRA `(.L_x_6) ;  /* 0x0000000000288947 */ /* 0x008fea0003800000 */
[----:B------:R-:W3:Y:S02]  /*0b30*/  LDC R7, c[0x0][0x64c] ;  /* 0x00019300ff077b82 */ /* 0x000ee40000000800 */
[----:B---3--:R-:W-:-:S05]  /*0b40*/  IADD3 R7, P0, R20, R7, RZ ;  /* 0x0000000714077210 */ /* 0x008fca0007f1e0ff */
        /* <DEDUP_REMOVED lines=8> */
.L_x_6:
[----:B----4-:R-:W-:Y:S01]  /*0bd0*/  SHF.R.U64 R2, R2, R14, R3 ;  /* 0x0000000e02027219 */ /* 0x010fe20000001203 */
[----:B-1----:R-:W-:Y:S01]  /*0be0*/  VIADD R3, R17, 0xffffffff ;  /* 0xffffffff11037836 */ /* 0x002fe20000000000 */
[----:B------:R-:W-:Y:S01]  /*0bf0*/  LOP3.LUT R10, R23, R10, RZ, 0xc0, !PT ;  /* 0x0000000a170a7212 */ /* 0x000fe200078ec0ff */
[----:B------:R-:W-:Y:S01]  /*0c00*/  IMAD.MOV R11, RZ, RZ, -R11 ;  /* 0x000000ffff0b7224 */ /* 0x000fe200078e0a0b */
[----:B------:R-:W-:Y:S01]  /*0c10*/  R2UR UR50, R22 ;  /* 0x00000000163272ca */ /* 0x000fe200000e0000 */
[----:B------:R-:W-:Y:S01]  /*0c20*/  IMAD.MOV R4, RZ, RZ, -R2 ;  /* 0x000000ffff047224 */ /* 0x000fe200078e0a02 */
[----:B------:R-:W-:Y:S01]  /*0c30*/  LOP3.LUT R3, R12, R3, RZ, 0xc0, !PT ;  /* 0x000000030c037212 */ /* 0x000fe200078ec0ff */
[----:B------:R-:W-:Y:S02]  /*0c40*/  @P2 IMAD R8, R13, R11, R0 ;  /* 0x0000000b0d082224 */ /* 0x000fe400078e0200 */
[----:B------:R-:W-:Y:S02]  /*0c50*/  IMAD R9, R9, R2, R10 ;  /* 0x0000000209097224 */ /* 0x000fe400078e020a */
[----:B0-----:R-:W-:-:S02]  /*0c60*/  IMAD R0, R4, R21, R20 ;  /* 0x0000001504007224 */ /* 0x001fc400078e0214 */
[----:B--2---:R-:W-:Y:S02]  /*0c70*/  IMAD R8, R9, R16, R8 ;  /* 0x0000001009087224 */ /* 0x004fe400078e0208 */
[----:B------:R-:W-:Y:S02]  /*0c80*/  IMAD R3, R0, R17, R3 ;  /* 0x0000001100037224 */ /* 0x000fe400078e0203 */
[----:B------:R-:W-:-:S03]  /*0c90*/  IMAD.MOV.U32 R6, RZ, RZ, 0x1 ;  /* 0x00000001ff067424 */ /* 0x000fc600078e00ff */
[----:B------:R-:W-:Y:S02]  /*0ca0*/  SEL R0, R3, R8, !P2 ;  /* 0x0000000803007207 */ /* 0x000fe40005000000 */
[----:B------:R-:W-:Y:S02]  /*0cb0*/  SEL R8, R8, R3, !P2 ;  /* 0x0000000308087207 */ /* 0x000fe40005000000 */
[----:B------:R-:W-:Y:S02]  /*0cc0*/  R2UR UR51, R0 ;  /* 0x00000000003372ca */ /* 0x000fe400000e0000 */
[----:B------:R-:W-:-:S15]  /*0cd0*/  R2UR UR52, R8 ;  /* 0x00000000083472ca */ /* 0x000fde00000e0000 */
.L_x_4:
[----:B------:R-:W-:-:S08]  /*0ce0*/  NOP ;  /* 0x0000000000007918 */ /* 0x000fd00000000000 */
[----:B------:R-:W0:Y:S02]  /*0cf0*/  USETMAXREG.TRY_ALLOC.CTAPOOL UP0, 0xf0 ;  /* 0x000000f0000079c8 */ /* 0x000e240008000600 */
[----:B0-----:R-:W-:-:S13]  /*0d00*/  PLOP3.LUT P0, PT, PT, PT, UP0, 0x80, 0x0 ;  /* 0x000000000000781c */ /* 0x001fda0003f0f008 */
[----:B------:R-:W-:Y:S05]  /*0d10*/  @!P0 BRA `(.L_x_4) ;  /* 0xfffffffc00f08947 */ /* 0x000fea000383ffff */
[----:B------:R-:W-:Y:S01]  /*0d20*/  ULDC.64 UR4, c[0x0][0x598] ;  /* 0x0001660000047ab9 */ /* 0x000fe20000000a00 */
[----:B------:R-:W-:Y:S01]  /*0d30*/  ULDC.64 UR56, c[0x0][0x208] ;  /* 0x0000820000387ab9 */ /* 0x000fe20000000a00 */
[----:B------:R-:W-:-:S04]  /*0d40*/  ISETP.NE.U32.AND P0, PT, RZ, UR4, PT ;  /* 0x00000004ff007c0c */ /* 0x000fc8000bf05070 */
[----:B------:R-:W-:-:S13]  /*0d50*/  ISETP.NE.AND.EX P0, PT, RZ, UR5, PT, P0 ;  /* 0x00000005ff007c0c */ /* 0x000fda000bf05300 */
[----:B------:R-:W-:Y:S05]  /*0d60*/  @!P0 BRA `(.L_x_7) ;  /* 0x00000000001c8947 */ /* 0x000fea0003800000 */
[----:B------:R-:W0:Y:S02]  /*0d70*/  LDC.64 R2, c[0x0][0x598] ;  /* 0x00016600ff027b82 */ /* 0x000e240000000a00 */
[----:B0-----:R-:W2:Y:S02]  /*0d80*/  LDG.E.64 R2, desc[UR56][R2.64] ;  /* 0x0000003802027981 */ /* 0x001ea4000c1e1b00 */
[----:B--2---:R-:W-:-:S04]  /*0d90*/  ISETP.NE.U32.AND P0, PT, R2, RZ, PT ;  /* 0x000000ff0200720c */ /* 0x004fc80003f05070 */
[----:B------:R-:W-:-:S13]  /*0da0*/  ISETP.NE.AND.EX P0, PT, R3, RZ, PT, P0 ;  /* 0x000000ff0300720c */ /* 0x000fda0003f05300 */
[----:B------:R-:W-:Y:S05]  /*0db0*/  @!P0 BRA `(.L_x_7) ;  /* 0x0000000000088947 */ /* 0x000fea0003800000 */
[----:B------:R0:W5:Y:S01]  /*0dc0*/  LD.E R17, desc[UR56][R2.64] ;  /* 0x0000003802117980 */ /* 0x000162000c101900 */
[----:B------:R-:W-:Y:S05]  /*0dd0*/  BRA `(.L_x_8) ;  /* 0x0000000000247947 */ /* 0x000fea0003800000 */
.L_x_7:
[----:B------:R-:W-:Y:S02]  /*0de0*/  ULDC.64 UR4, c[0x0][0x588] ;  /* 0x0001620000047ab9 */ /* 0x000fe40000000a00 */
[----:B------:R-:W-:-:S04]  /*0df0*/  ISETP.NE.U32.AND P0, PT, RZ, UR4, PT ;  /* 0x00000004ff007c0c */ /* 0x000fc8000bf05070 */
[----:B------:R-:W-:-:S13]  /*0e00*/  ISETP.NE.AND.EX P0, PT, RZ, UR5, PT, P0 ;  /* 0x00000005ff007c0c */ /* 0x000fda000bf05300 */
[----:B------:R-:W-:Y:S05]  /*0e10*/  @!P0 BRA `(.L_x_9) ;  /* 0x00000000000c8947 */ /* 0x000fea0003800000 */
[----:B------:R-:W0:Y:S02]  /*0e20*/  LDC.64 R2, c[0x0][0x588] ;  /* 0x00016200ff027b82 */ /* 0x000e240000000a00 */
[----:B0-----:R1:W5:Y:S01]  /*0e30*/  LDG.E R17, desc[UR56][R2.64] ;  /* 0x0000003802117981 */ /* 0x001362000c1e1900 */
[----:B------:R-:W-:Y:S05]  /*0e40*/  BRA `(.L_x_8) ;  /* 0x0000000000087947 */ /* 0x000fea0003800000 */
.L_x_9:
[----:B------:R-:W-:Y:S02]  /*0e50*/  ULDC UR4, c[0x0][0x580] ;  /* 0x0001600000047ab9 */ /* 0x000fe40000000800 */
[----:B------:R-:W-:-:S07]  /*0e60*/  IMAD.U32 R17, RZ, RZ, UR4 ;  /* 0x00000004ff117e24 */ /* 0x000fce000f8e00ff */
.L_x_8:
[----:B------:R-:W-:Y:S02]  /*0e70*/  ULDC.64 UR4, c[0x0][0x5a0] ;  /* 0x0001680000047ab9 */ /* 0x000fe40000000a00 */
[----:B------:R-:W-:-:S04]  /*0e80*/  ISETP.NE.U32.AND P0, PT, RZ, UR4, PT ;  /* 0x00000004ff007c0c */ /* 0x000fc8000bf05070 */
[----:B------:R-:W-:-:S13]  /*0e90*/  ISETP.NE.AND.EX P0, PT, RZ, UR5, PT, P0 ;  /* 0x00000005ff007c0c */ /* 0x000fda000bf05300 */
[----:B------:R-:W-:Y:S05]  /*0ea0*/  @!P0 BRA `(.L_x_10) ;  /* 0x00000000001c8947 */ /* 0x000fea0003800000 */
[----:B01----:R-:W0:Y:S02]  /*0eb0*/  LDC.64 R2, c[0x0][0x5a0] ;  /* 0x00016800ff027b82 */ /* 0x003e240000000a00 */
[----:B0-----:R-:W2:Y:S02]  /*0ec0*/  LDG.E.64 R2, desc[UR56][R2.64] ;  /* 0x0000003802027981 */ /* 0x001ea4000c1e1b00 */
[----:B--2---:R-:W-:-:S04]  /*0ed0*/  ISETP.NE.U32.AND P0, PT, R2, RZ, PT ;  /* 0x000000ff0200720c */ /* 0x004fc80003f05070 */
[----:B------:R-:W-:-:S13]  /*0ee0*/  ISETP.NE.AND.EX P0, PT, R3, RZ, PT, P0 ;  /* 0x000000ff0300720c */ /* 0x000fda0003f05300 */
[----:B------:R-:W-:Y:S05]  /*0ef0*/  @!P0 BRA `(.L_x_10) ;  /* 0x0000000000088947 */ /* 0x000fea0003800000 */
[----:B------:R0:W5:Y:S01]  /*0f00*/  LD.E R18, desc[UR56][R2.64] ;  /* 0x0000003802127980 */ /* 0x000162000c101900 */
[----:B------:R-:W-:Y:S05]  /*0f10*/  BRA `(.L_x_11) ;  /* 0x0000000000247947 */ /* 0x000fea0003800000 */
.L_x_10:
[----:B------:R-:W-:Y:S02]  /*0f20*/  ULDC.64 UR4, c[0x0][0x590] ;  /* 0x0001640000047ab9 */ /* 0x000fe40000000a00 */
[----:B------:R-:W-:-:S04]  /*0f30*/  ISETP.NE.U32.AND P0, PT, RZ, UR4, PT ;  /* 0x00000004ff007c0c */ /* 0x000fc8000bf05070 */
[----:B------:R-:W-:-:S13]  /*0f40*/  ISETP.NE.AND.EX P0, PT, RZ, UR5, PT, P0 ;  /* 0x00000005ff007c0c */ /* 0x000fda000bf05300 */
[----:B------:R-:W-:Y:S05]  /*0f50*/  @!P0 BRA `(.L_x_12) ;  /* 0x00000000000c8947 */ /* 0x000fea0003800000 */
[----:B------:R-:W2:Y:S02]  /*0f60*/  LDC.64 R18, c[0x0][0x590] ;  /* 0x00016400ff127b82 */ /* 0x000ea40000000a00 */
[----:B--2---:R2:W5:Y:S01]  /*0f70*/  LDG.E R18, desc[UR56][R18.64] ;  /* 0x0000003812127981 */ /* 0x004562000c1e1900 */
[----:B------:R-:W-:Y:S05]  /*0f80*/  BRA `(.L_x_11) ;  /* 0x0000000000087947 */ /* 0x000fea0003800000 */
.L_x_12:
[----:B------:R-:W-:Y:S02]  /*0f90*/  ULDC UR4, c[0x0][0x584] ;  /* 0x0001610000047ab9 */ /* 0x000fe40000000800 */
[----:B------:R-:W-:-:S07]  /*0fa0*/  IMAD.U32 R18, RZ, RZ, UR4 ;  /* 0x00000004ff127e24 */ /* 0x000fce000f8e00ff */
.L_x_11:
[----:B------:R-:W-:-:S13]  /*0fb0*/  LOP3.LUT P0, RZ, R6, 0xff, RZ, 0xc0, !PT ;  /* 0x000000ff06ff7812 */ /* 0x000fda000780c0ff */
[----:B------:R-:W-:Y:S05]  /*0fc0*/  @!P0 EXIT ;  /* 0x000000000000894d */ /* 0x000fea0003800000 */
[----:B------:R-:W-:Y:S01]  /*0fd0*/  ULDC UR4, c[0x0][0x28c] ;  /* 0x0000a30000047ab9 */ /* 0x000fe20000000800 */
[----:B------:R-:W-:Y:S01]  /*0fe0*/  ULDC.64 UR42, c[0x0][0x5c8] ;  /* 0x00017200002a7ab9 */ /* 0x000fe20000000a00 */
[----:B------:R-:W-:Y:S02]  /*0ff0*/  UIADD3 UR4, UR4, 0x3f, URZ ;  /* 0x0000003f04047890 */ /* 0x000fe4000fffe03f */
[----:B------:R-:W-:Y:S02]  /*1000*/  USHF.L.U64.HI UR37, UR42, 0x7, UR43 ;  /* 0x000000072a257899 */ /* 0x000fe4000801022b */
[----:B------:R-:W-:Y:S02]  /*1010*/  USHF.R.S32.HI UR5, URZ, 0x1f, UR4 ;  /* 0x0000001f3f057899 */ /* 0x000fe40008011404 */
[----:B------:R-:W-:Y:S02]  /*1020*/  USHF.L.U32 UR38, UR42, 0x7, URZ ;  /* 0x000000072a267899 */ /* 0x000fe4000800063f */
[----:B------:R-:W-:-:S02]  /*1030*/  ULEA.HI UR5, UR5, UR4, URZ, 0x6 ;  /* 0x0000000405057291 */ /* 0x000fc4000f8f303f */
[----:B------:R-:W-:Y:S02]  /*1040*/  USHF.L.U64.HI UR39, UR42, 0x3, UR43 ;  /* 0x000000032a277899 */ /* 0x000fe4000801022b */
[----:B------:R-:W-:Y:S02]  /*1050*/  USHF.L.U32 UR40, UR42, 0x3, URZ ;  /* 0x000000032a287899 */ /* 0x000fe4000800063f */
[----:B------:R-:W-:Y:S02]  /*1060*/  USHF.L.U64.HI UR41, UR42, 0x8, UR43 ;  /* 0x000000082a297899 */ /* 0x000fe4000801022b */
[----:B------:R-:W-:Y:S02]  /*1070*/  USHF.L.U32 UR42, UR42, 0x8, URZ ;  /* 0x000000082a2a7899 */ /* 0x000fe4000800063f */
[----:B------:R-:W-:Y:S01]  /*1080*/  USHF.R.S32.HI UR49, URZ, 0x6, UR5 ;  /* 0x000000063f317899 */ /* 0x000fe20008011405 */
[----:B------:R-:W-:Y:S01]  /*1090*/  UMOV UR48, URZ ;  /* 0x0000003f00307c82 */ /* 0x000fe20008000000 */
[----:B------:R-:W-:-:S10]  /*10a0*/  UMOV UR43, URZ ;  /* 0x0000003f002b7c82 */ /* 0x000fd40008000000 */
.L_x_706:
[----:B------:R-:W3:Y:S01]  /*10b0*/  S2R R0, SR_TID.X ;  /* 0x0000000000007919 */ /* 0x000ee20000002100 */
[----:B----4-:R-:W4:Y:S01]  /*10c0*/  S2UR UR7, SR_CgaCtaId ;  /* 0x00000000000779c3 */ /* 0x010f220000008800 */
[----:B------:R-:W-:Y:S02]  /*10d0*/  UMOV UR6, 0x400 ;  /* 0x0000040000067882 */ /* 0x000fe40000000000 */
[----:B----4-:R-:W-:Y:S01]  /*10e0*/  ULEA UR6, UR7, UR6, 0x18 ;  /* 0x0000000607067291 */ /* 0x010fe2000f8ec03f */
[----:B---3--:R-:W-:-:S04]  /*10f0*/  LOP3.LUT R0, R0, 0x80, RZ, 0xc0, !PT ;  /* 0x0000008000007812 */ /* 0x008fc800078ec0ff */
[----:B------:R-:W-:-:S06]  /*1100*/  SHF.R.U32.HI R0, RZ, 0x7, R0 ;  /* 0x00000007ff007819 */ /* 0x000fcc0000011600 */
[----:B------:R-:W3:Y:S02]  /*1110*/  SHFL.IDX PT, R0, R0, RZ, 0x1f ;  /* 0x00001fff00007589 */ /* 0x000ee400000e0000 */
[----:B---3--:R-:W-:-:S13]  /*1120*/  R2UR UR4, R0 ;  /* 0x00000000000472ca */ /* 0x008fda00000e0000 */
[----:B------:R-:W-:-:S04]  /*1130*/  ULEA.HI UR5, UR4, UR4, URZ, 0x1 ;  /* 0x0000000404057291 */ /* 0x000fc8000f8f083f */
[----:B------:R-:W-:-:S04]  /*1140*/  ULOP3.LUT UR5, UR5, 0xffffe, URZ, 0xc0, !UPT ;  /* 0x000ffffe05057892 */ /* 0x000fc8000f8ec03f */
[----:B------:R-:W-:-:S03]  /*1150*/  UIADD3 UR5, UR4, -UR5, URZ ;  /* 0x8000000504057290 */ /* 0x000fc6000fffe03f */
[----:B------:R-:W-:Y:S01]  /*1160*/  ULDC UR4, c[0x0][0x28c] ;  /* 0x0000a30000047ab9 */ /* 0x000fe20000000800 */
[----:B------:R-:W-:Y:S01]  /*1170*/  ULEA UR5, UR5, UR6, 0xc ;  /* 0x0000000605057291 */ /* 0x000fe2000f8e603f */
[----:B------:R-:W-:-:S03]  /*1180*/  ISETP.LT.AND P0, PT, RZ, UR4, PT ;  /* 0x00000004ff007c0c */ /* 0x000fc6000bf01270 */
[----:B------:R-:W-:-:S04]  /*1190*/  UIADD3 UR5, UR5, 0x100, URZ ;  /* 0x0000010005057890 */ /* 0x000fc8000fffe03f */
[----:B------:R-:W-:-:S04]  /*11a0*/  USHF.R.U32.HI UR5, URZ, 0x4, UR5 ;  /* 0x000000043f057899 */ /* 0x000fc80008011605 */
[----:B------:R-:W-:Y:S02]  /*11b0*/  ULOP3.LUT UR53, UR5, 0x3fff, URZ, 0xc0, !UPT ;  /* 0x00003fff05357892 */ /* 0x000fe4000f8ec03f */
[----:B-12--5:R-:W-:Y:S10]  /*11c0*/  @P0 BRA `(.L_x_13) ;  /* 0x0000000000400947 */ /* 0x026ff40003800000 */
[----:B------:R-:W-:Y:S01]  /*11d0*/  MOV R0, 0x0 ;  /* 0x0000000000007802 */ /* 0x000fe20000000f00 */
[----:B------:R-:W-:Y:S01]  /*11e0*/  ULDC.64 UR4, c[0x4][0x68] ;  /* 0x01001a0000047ab9 */ /* 0x000fe20000000a00 */
[----:B------:R-:W-:Y:S01]  /*11f0*/  ULDC.64 UR6, c[0x4][0x8] ;  /* 0x0100020000067ab9 */ /* 0x000fe20000000a00 */
[----:B------:R-:W-:Y:S01]  /*1200*/  IMAD.U32 R4, RZ, RZ, UR4 ;  /* 0x00000004ff047e24 */ /* 0x000fe2000f8e00ff */
[----:B01----:R0:W1:Y:S01]  /*1210*/  LDC.64 R2, c[0x4][R0] ;  /* 0x0100000000027b82 */ /* 0x0030620000000a00 */
[----:B------:R-:W-:Y:S01]  /*1220*/  IMAD.U32 R5, RZ, RZ, UR5 ;  /* 0x00000005ff057e24 */ /* 0x000fe2000f8e00ff */
[----:B------:R-:W-:Y:S01]  /*1230*/  ULDC.64 UR4, c[0x4][0x70] ;  /* 0x01001c0000047ab9 */ /* 0x000fe20000000a00 */
[----:B------:R-:W-:Y:S02]  /*1240*/  IMAD.U32 R10, RZ, RZ, UR6 ;  /* 0x00000006ff0a7e24 */ /* 0x000fe4000f8e00ff */
[----:B------:R-:W-:Y:S02]  /*1250*/  IMAD.U32 R6, RZ, RZ, UR4 ;  /* 0x00000004ff067e24 */ /* 0x000fe4000f8e00ff */
[----:B------:R-:W-:-:S02]  /*1260*/  IMAD.U32 R7, RZ, RZ, UR5 ;  /* 0x00000005ff077e24 */ /* 0x000fc4000f8e00ff */
[----:B------:R-:W-:Y:S02]  /*1270*/  IMAD.U32 R11, RZ, RZ, UR7 ;  /* 0x00000007ff0b7e24 */ /* 0x000fe4000f8e00ff */
[----:B------:R-:W-:Y:S02]  /*1280*/  IMAD.MOV.U32 R8, RZ, RZ, 0x1e1 ;  /* 0x000001e1ff087424 */ /* 0x000fe400078e00ff */
[----:B------:R-:W-:Y:S02]  /*1290*/  IMAD.MOV.U32 R12, RZ, RZ, 0x1 ;  /* 0x00000001ff0c7424 */ /* 0x000fe400078e00ff */
[----:B0-----:R-:W-:-:S07]  /*12a0*/  IMAD.MOV.U32 R13, RZ, RZ, RZ ;  /* 0x000000ffff0d7224 */ /* 0x001fce00078e00ff */
[----:B------:R-:W-:-:S07]  /*12b0*/  LEPC R20, `(.L_x_13) ;  /* 0x000000001014794e */ /* 0x000fce0000000000 */
[----:B-12--5:R-:W-:Y:S05]  /*12c0*/  CALL.ABS.NOINC R2 ;  /* 0x0000000002007343 */ /* 0x026fea0003c00000 */
.L_x_13:
[----:B------:R-:W-:-:S06]  /*12d0*/  ULOP3.LUT UR4, UR36, 0x1, URZ, 0xfc, !UPT ;  /* 0x0000000124047892 */ /* 0x000fcc000f8efc3f */
[----:B------:R-:W-:-:S05]  /*12e0*/  IMAD.U32 R0, RZ, RZ, UR4 ;  /* 0x00000004ff007e24 */ /* 0x000fca000f8e00ff */
[----:B------:R-:W-:-:S13]  /*12f0*/  ISETP.NE.AND P0, PT, R0, 0x3, PT ;  /* 0x000000030000780c */ /* 0x000fda0003f05270 */
[----:B------:R-:W-:Y:S05]  /*1300*/  @!P0 BRA `(.L_x_14) ;  /* 0x0000000000048947 */ /* 0x000fea0003800000 */
[----:B------:R-:W-:Y:S01]  /*1310*/  BPT.TRAP 0x1 ;  /* 0x000000040000795c */ /* 0x000fe20000300000 */
.L_x_14:
[----:B------:R-:W3:Y:S01]  /*1320*/  S2UR UR5, SR_CgaCtaId ;  /* 0x00000000000579c3 */ /* 0x000ee20000008800 */
[----:B------:R-:W-:Y:S01]  /*1330*/  UMOV UR4, 0x400 ;  /* 0x0000040000047882 */ /* 0x000fe20000000000 */
[----:B01----:R-:W-:Y:S02]  /*1340*/  IMAD.U32 R2, RZ, RZ, UR48 ;  /* 0x00000030ff027e24 */ /* 0x003fe4000f8e00ff */
[----:B------:R-:W-:-:S03]  /*1350*/  IMAD.U32 R3, RZ, RZ, UR43 ;  /* 0x0000002bff037e24 */ /* 0x000fc6000f8e00ff */
[----:B------:R-:W-:Y:S01]  /*1360*/  SHF.L.U32 R2, R2, 0x1f, RZ ;  /* 0x0000001f02027819 */ /* 0x000fe200000006ff */
[----:B---3--:R-:W-:-:S06]  /*1370*/  ULEA UR4, UR5, UR4, 0x18 ;  /* 0x0000000405047291 */ /* 0x008fcc000f8ec03f */
[----:B------:R-:W-:-:S04]  /*1380*/  IMAD.U32 R0, RZ, RZ, UR4 ;  /* 0x00000004ff007e24 */ /* 0x000fc8000f8e00ff */
[----:B------:R-:W-:-:S04]  /*1390*/  IMAD R3, R3, 0x8, R0 ;  /* 0x0000000803037824 */ /* 0x000fc800078e0200 */
[----:B------:R0:W1:Y:S01]  /*13a0*/  SYNCS.PHASECHK.TRANS64.TRYWAIT P1, [R3+URZ], R2 ;  /* 0x00000002030075a7 */ /* 0x000062000802017f */
[----:B------:R-:W-:Y:S05]  /*13b0*/  @!P0 BRA `(.L_x_15) ;  /* 0x0000000000048947 */ /* 0x000fea0003800000 */
[----:B------:R-:W-:Y:S01]  /*13c0*/  BPT.TRAP 0x1 ;  /* 0x000000040000795c */ /* 0x000fe20000300000 */
.L_x_15:
[----:B-1----:R-:W-:Y:S05]  /*13d0*/  @P1 BRA `(.L_x_16) ;  /* 0x0000000000081947 */ /* 0x002fea0003800000 */
[----:B------:R-:W1:Y:S02]  /*13e0*/  SYNCS.PHASECHK.TRANS64.TRYWAIT P1, [R3+URZ], R2 ;  /* 0x00000002030075a7 */ /* 0x000e64000802017f */
[----:B-1----:R-:W-:Y:S05]  /*13f0*/  @!P1 BRA `(.L_x_17) ;  /* 0x0000020000709947 */ /* 0x002fea0003800000 */
.L_x_16:
[----:B------:R-:W-:-:S04]  /*1400*/  UISETP.LT.AND UP0, UPT, UR49, 0x1, UPT ;  /* 0x000000013100788c */ /* 0x000fc8000bf01270 */
[----:B------:R-:W-:-:S06]  /*1410*/  USEL UR4, UR49, 0x1, UP0 ;  /* 0x0000000131047887 */ /* 0x000fcc0008000000 */
[----:B01----:R-:W-:Y:S01]  /*1420*/  IMAD.U32 R3, RZ, RZ, UR4 ;  /* 0x00000004ff037e24 */ /* 0x003fe2000f8e00ff */
[----:B------:R-:W-:Y:S05]  /*1430*/  WARPSYNC.ALL ;  /* 0x0000000000007948 */ /* 0x000fea0003800000 */
[----:B------:R-:W-:-:S04]  /*1440*/  IADD3 R3, -R3, UR49, RZ ;  /* 0x0000003103037c10 */ /* 0x000fc8000fffe1ff */
[----:B------:R-:W-:Y:S02]  /*1450*/  ISETP.GE.AND P1, PT, R3, 0x1, PT ;  /* 0x000000010300780c */ /* 0x000fe40003f26270 */
[----:B------:R-:W-:Y:S01]  /*1460*/  R2UR UR4, R0 ;  /* 0x00000000000472ca */ /* 0x000fe200000e0000 */
[----:B------:R-:W-:Y:S01]  /*1470*/  ULOP3.LUT UR53, UR53, 0x10000, URZ, 0xfc, !UPT ;  /* 0x0001000035357892 */ /* 0x000fe2000f8efc3f */
[----:B------:R-:W-:Y:S01]  /*1480*/  WARPGROUP.ARRIVE ;  /* 0x00000000000079c5 */ /* 0x000fe20000000000 */
[----:B------:R-:W-:Y:S01]  /*1490*/  UMOV UR21, 0x80000020 ;  /* 0x8000002000157882 */ /* 0x000fe20000000000 */
[----:B------:R-:W-:Y:S01]  /*14a0*/  UMOV UR23, 0x80000020 ;  /* 0x8000002000177882 */ /* 0x000fe20000000000 */
[----:B------:R-:W-:Y:S01]  /*14b0*/  UIMAD UR55, UR43, 0x600, UR53 ;  /* 0x000006002b3778a4 */ /* 0x000fe2000f8e0235 */
[----:B------:R-:W-:Y:S01]  /*14c0*/  STL [R1+0x350], R19 ;  /* 0x0003501301007387 */ /* 0x000fe20000100800 */
[----:B------:R-:W-:Y:S01]  /*14d0*/  UMOV UR25, UR21 ;  /* 0x0000001500197c82 */ /* 0x000fe20008000000 */
[----:B------:R-:W-:Y:S01]  /*14e0*/  UMOV UR27, 0x80000020 ;  /* 0x80000020001b7882 */ /* 0x000fe20000000000 */
[----:B------:R-:W-:Y:S01]  /*14f0*/  UMOV UR29, UR21 ;  /* 0x00000015001d7c82 */ /* 0x000fe20008000000 */
[----:B-----5:R-:W-:Y:S01]  /*1500*/  STL [R1+0x34c], R18 ;  /* 0x00034c1201007387 */ /* 0x020fe20000100800 */
[----:B------:R-:W-:Y:S01]  /*1510*/  UMOV UR31, 0x80000020 ;  /* 0x80000020001f7882 */ /* 0x000fe20000000000 */
[----:B------:R-:W-:Y:S01]  /*1520*/  UMOV UR20, UR55 ;  /* 0x0000003700147c82 */ /* 0x000fe20008000000 */
[----:B------:R-:W-:Y:S01]  /*1530*/  UIADD3 UR4, UR4, 0x1e100, URZ ;  /* 0x0001e10004047890 */ /* 0x000fe2000fffe03f */
[----:B------:R-:W-:Y:S01]  /*1540*/  STL [R1+0x348], R17 ;  /* 0x0003481101007387 */ /* 0x000fe20000100800 */
[----:B------:R-:W-:Y:S01]  /*1550*/  UMOV UR24, UR20 ;  /* 0x0000001400187c82 */ /* 0x000fe20008000000 */
[----:B------:R-:W-:Y:S01]  /*1560*/  UMOV UR28, UR20 ;  /* 0x00000014001c7c82 */ /* 0x000fe20008000000 */
[----:B------:R-:W-:Y:S01]  /*1570*/  USHF.R.U32.HI UR4, URZ, 0x4, UR4 ;  /* 0x000000043f047899 */ /* 0x000fe20008011604 */
[----:B------:R2:W-:Y:S01]  /*1580*/  STL [R1+0x344], R16 ;  /* 0x0003441001007387 */ /* 0x0005e20000100800 */
[----:B------:R-:W-:Y:S01]  /*1590*/  UMOV UR8, UR20 ;  /* 0x0000001400087c82 */ /* 0x000fe20008000000 */
[----:B------:R-:W-:Y:S01]  /*15a0*/  UMOV UR9, UR21 ;  /* 0x0000001500097c82 */ /* 0x000fe20008000000 */
[----:B------:R-:W-:Y:S01]  /*15b0*/  ULOP3.LUT UR4, UR4, 0x3fff, URZ, 0xc0, !UPT ;  /* 0x00003fff04047892 */ /* 0x000fe2000f8ec03f */
[----:B------:R-:W-:Y:S01]  /*15c0*/  STL [R1+0x340], R3 ;  /* 0x0003400301007387 */ /* 0x000fe20000100800 */
[----:B------:R-:W-:Y:S01]  /*15d0*/  UMOV UR11, 0x80000020 ;  /* 0x80000020000b7882 */ /* 0x000fe20000000000 */
[----:B------:R-:W-:Y:S01]  /*15e0*/  UMOV UR5, UR21 ;  /* 0x0000001500057c82 */ /* 0x000fe20008000000 */
[----:B------:R-:W-:Y:S01]  /*15f0*/  ULOP3.LUT UR54, UR4, 0x10000, URZ, 0xfc, !UPT ;  /* 0x0001000004367892 */ /* 0x000fe2000f8efc3f */
[----:B------:R-:W-:Y:S01]  /*1600*/  STL [R1+0x354], R0 ;  /* 0x0003540001007387 */ /* 0x000fe20000100800 */
[----:B------:R-:W-:Y:S01]  /*1610*/  UMOV UR7, 0x80000020 ;  /* 0x8000002000077882 */ /* 0x000fe20000000000 */
[----:B------:R-:W-:Y:S01]  /*1620*/  UMOV UR4, UR20 ;  /* 0x0000001400047c82 */ /* 0x000fe20008000000 */
[----:B------:R-:W-:Y:S01]  /*1630*/  UIMAD UR58, UR43, 0x380, UR54 ;  /* 0x000003802b3a78a4 */ /* 0x000fe2000f8e0236 */
[----:B------:R-:W-:Y:S01]  /*1640*/  UMOV UR12, UR20 ;  /* 0x00000014000c7c82 */ /* 0x000fe20008000000 */
[----:B------:R-:W-:-:S02]  /*1650*/  UMOV UR13, UR21 ;  /* 0x00000015000d7c82 */ /* 0x000fc40008000000 */
[----:B------:R-:W-:Y:S02]  /*1660*/  UIADD3 UR26, UR58, 0x80, URZ ;  /* 0x000000803a1a7890 */ /* 0x000fe4000fffe03f */
[----:B------:R-:W-:Y:S02]  /*1670*/  UIADD3 UR30, UR58, 0x100, URZ ;  /* 0x000001003a1e7890 */ /* 0x000fe4000fffe03f */
[----:B------:R-:W-:Y:S01]  /*1680*/  UMOV UR22, UR58 ;  /* 0x0000003a00167c82 */ /* 0x000fe20008000000 */
[----:B------:R-:W-:Y:S01]  /*1690*/  UIADD3 UR10, UR58, 0x180, URZ ;  /* 0x000001803a0a7890 */ /* 0x000fe2000fffe03f */
[----:B------:R-:W-:Y:S01]  /*16a0*/  IGMMA.64x32x32.S8.S8 R40, gdesc[UR20], RZ, !UPT, gsb0 ;  /* 0x01200000142879f1 */ /* 0x000fe2000c0410ff */
[----:B------:R-:W-:Y:S02]  /*16b0*/  UIADD3 UR6, UR58, 0x200, URZ ;  /* 0x000002003a067890 */ /* 0x000fe4000fffe03f */
[----:B------:R-:W-:Y:S01]  /*16c0*/  UIADD3 UR14, UR58, 0x280, URZ ;  /* 0x000002803a0e7890 */ /* 0x000fe2000fffe03f */
[----:B------:R-:W-:Y:S01]  /*16d0*/  UMOV UR15, 0x80000020 ;  /* 0x80000020000f7882 */ /* 0x000fe20000000000 */
[----:B------:R-:W-:Y:S01]  /*16e0*/  UIADD3 UR18, UR58, 0x300, URZ ;  /* 0x000003003a127890 */ /* 0x000fe2000fffe03f */
[----:B------:R-:W-:Y:S01]  /*16f0*/  UMOV UR16, UR20 ;  /* 0x0000001400107c82 */ /* 0x000fe20008000000 */
[----:B------:R-:W-:Y:S01]  /*1700*/  UMOV UR17, UR21 ;  /* 0x0000001500117c82 */ /* 0x000fe20008000000 */
[----:B------:R-:W-:Y:S01]  /*1710*/  UMOV UR19, 0x80000020 ;  /* 0x8000002000137882 */ /* 0x000fe20000000000 */
[----:B------:R-:W-:Y:S01]  /*1720*/  UMOV UR34, UR22 ;  /* 0x0000001600227c82 */ /* 0x000fe20008000000 */
[----:B------:R-:W-:Y:S01]  /*1730*/  UMOV UR35, UR23 ;  /* 0x0000001700237c82 */ /* 0x000fe20008000000 */
[----:B------:R-:W-:Y:S01]  /*1740*/  UIADD3 UR20, UR55, 0x400, URZ ;  /* 0x0000040037147890 */ /* 0x000fe2000fffe03f */
[----:B------:R-:W-:Y:S01]  /*1750*/  UMOV UR21, 0x80000020 ;  /* 0x8000002000157882 */ /* 0x000fe20000000000 */
[----:B------:R-:W-:Y:S01]  /*1760*/  UIADD3 UR46, UR58, 0x102, URZ ;  /* 0x000001023a2e7890 */ /* 0x000fe2000fffe03f */
[----:B------:R-:W-:Y:S01]  /*1770*/  UMOV UR47, 0x80000020 ;  /* 0x80000020002f7882 */ /* 0x000fe20000000000 */
[----:B------:R-:W-:-:S02]  /*1780*/  WARPGROUP.DEPBAR.LE gsb0, 0x0 ;  /* 0x00008000000079c5 */ /* 0x000fc40000010000 */
[----:B--2---:R-:W-:Y:S01]  /*1790*/  WARPGROUP.ARRIVE ;  /* 0x00000000000079c5 */ /* 0x004fe20000000000 */
[----:B------:R-:W-:Y:S02]  /*17a0*/  IMAD.MOV.U32 R39, RZ, RZ, R40 ;  /* 0x000000ffff277224 */ /* 0x000fe400078e0028 */
[----:B------:R-:W-:Y:S02]  /*17b0*/  IMAD.MOV.U32 R38, RZ, RZ, R41 ;  /* 0x000000ffff267224 */ /* 0x000fe400078e0029 */
[----:B------:R-:W-:Y:S01]  /*17c0*/  IMAD.MOV.U32 R37, RZ, RZ, R42 ;  /* 0x000000ffff257224 */ /* 0x000fe200078e002a */
[----:B------:R-:W-:Y:S01]  /*17d0*/  IGMMA.64x32x32.S8.S8 R4, gdesc[UR24], RZ, !UPT, gsb0 ;  /* 0x01200000180479f1 */ /* 0x000fe2000c0410ff */
[----:B------:R-:W-:Y:S01]  /*17e0*/  IMAD.MOV.U32 R36, RZ, RZ, R43 ;  /* 0x000000ffff247224 */ /* 0x000fe200078e002b */
[----:B------:R-:W-:Y:S01]  /*17f0*/  UIADD3 UR24, UR55, 0x2, URZ ;  /* 0x0000000237187890 */ /* 0x000fe2000fffe03f */
[----:B------:R-:W-:Y:S02]  /*1800*/  IMAD.MOV.U32 R35, RZ, RZ, R44 ;  /* 0x000000ffff237224 */ /* 0x000fe400078e002c */
[----:B------:R-:W-:-:S02]  /*1810*/  IMAD.MOV.U32 R34, RZ, RZ, R45 ;  /* 0x000000ffff227224 */ /* 0x000fc400078e002d */
[----:B------:R-:W-:Y:S02]  /*1820*/  IMAD.MOV.U32 R33, RZ, RZ, R46 ;  /* 0x000000ffff217224 */ /* 0x000fe400078e002e */
[----:B------:R-:W-:Y:S02]  /*1830*/  IMAD.MOV.U32 R32, RZ, RZ, R47 ;  /* 0x000000ffff207224 */ /* 0x000fe400078e002f */
[----:B------:R-:W-:Y:S02]  /*1840*/  IMAD.MOV.U32 R31, RZ, RZ, R48 ;  /* 0x000000ffff1f7224 */ /* 0x000fe400078e0030 */
[----:B------:R-:W-:Y:S02]  /*1850*/  IMAD.MOV.U32 R30, RZ, RZ, R49 ;  /* 0x000000ffff1e7224 */ /* 0x000fe400078e0031 */
[----:B------:R-:W-:Y:S02]  /*1860*/  IMAD.MOV.U32 R29, RZ, RZ, R50 ;  /* 0x000000ffff1d7224 */ /* 0x000fe400078e0032 */
[----:B------:R-:W-:-:S02]  /*1870*/  IMAD.MOV.U32 R28, RZ, RZ, R51 ;  /* 0x000000ffff1c7224 */ /* 0x000fc400078e0033 */
[----:B------:R-:W-:Y:S02]  /*1880*/  IMAD.MOV.U32 R27, RZ, RZ, R52 ;  /* 0x000000ffff1b7224 */ /* 0x000fe400078e0034 */
[----:B------:R-:W-:Y:S02]  /*1890*/  IMAD.MOV.U32 R26, RZ, RZ, R53 ;  /* 0x000000ffff1a7224 */ /* 0x000fe400078e0035 */
[----:B------:R-:W-:Y:S02]  /*18a0*/  IMAD.MOV.U32 R25, RZ, RZ, R54 ;  /* 0x000000ffff197224 */ /* 0x000fe400078e0036 */
[----:B------:R-:W-:Y:S01]  /*18b0*/  IMAD.MOV.U32 R24, RZ, RZ, R55 ;  /* 0x000000ffff187224 */ /* 0x000fe200078e0037 */
[----:B------:R-:W-:Y:S02]  /*18c0*/  WARPGROUP.DEPBAR.LE gsb0, 0x0 ;  /* 0x00008000000079c5 */ /* 0x000fe40000010000 */
        /* <DEDUP_REMOVED lines=16> */
[----:B------:R-:W-:-:S06]  /*19d0*/  WARPGROUP.ARRIVE ;  /* 0x00000000000079c5 */ /* 0x000fcc0000000000 */
[----:B------:R-:W-:Y:S03]  /*19e0*/  IGMMA.64x32x32.S8.S8 R4, gdesc[UR28], RZ, !UPT, gsb0 ;  /* 0x012000001c0479f1 */ /* 0x000fe6000c0410ff */
[----:B------:R-:W-:Y:S02]  /*19f0*/  WARPGROUP.DEPBAR.LE gsb0, 0x0 ;  /* 0x00008000000079c5 */ /* 0x000fe40000010000 */
[----:B------:R-:W-:Y:S01]  /*1a00*/  WARPGROUP.ARRIVE ;  /* 0x00000000000079c5 */ /* 0x000fe20000000000 */
[----:B------:R-:W-:Y:S02]  /*1a10*/  IMAD.MOV.U32 R135, RZ, RZ, R4 ;  /* 0x000000ffff877224 */ /* 0x000fe400078e0004 */
[----:B------:R-:W-:Y:S02]  /*1a20*/  IMAD.MOV.U32 R134, RZ, RZ, R5 ;  /* 0x000000ffff867224 */ /* 0x000fe400078e0005 */
[----:B------:R-:W-:Y:S01]  /*1a30*/  IMAD.MOV.U32 R133, RZ, RZ, R6 ;  /* 0x000000ffff857224 */ /* 0x000fe200078e0006 */
[----:B------:R-:W-:Y:S01]  /*1a40*/  IGMMA.64x32x32.S8.S8 R200, gdesc[UR8], RZ, !UPT, gsb0 ;  /* 0x0120000008c879f1 */ /* 0x000fe2000c0410ff */
        /* <DEDUP_REMOVED lines=12> */
[----:B------:R-:W-:Y:S01]  /*1b10*/  IMAD.MOV.U32 R120, RZ, RZ, R19 ;  /* 0x000000ffff787224 */ /* 0x000fe200078e0013 */
[----:B------:R-:W-:-:S02]  /*1b20*/  WARPGROUP.DEPBAR.LE gsb0, 0x0 ;  /* 0x00008000000079c5 */ /* 0x000fc40000010000 */
[----:B------:R-:W-:Y:S01]  /*1b30*/  WARPGROUP.ARRIVE ;  /* 0x00000000000079c5 */ /* 0x000fe20000000000 */
[----:B------:R-:W-:Y:S04]  /*1b40*/  STL [R1+0x394], R200 ;  /* 0x000394c801007387 */ /* 0x000fe80000100800 */
[----:B------:R-:W-:Y:S01]  /*1b50*/  STL [R1+0x390], R201 ;  /* 0x000390c901007387 */ /* 0x000fe20000100800 */
[----:B------:R-:W-:Y:S01]  /*1b60*/  IGMMA.64x32x32.S8.S8 R152, gdesc[UR4], RZ, !UPT, gsb0 ;  /* 0x01200000049879f1 */ /* 0x000fe2000c0410ff */
[----:B------:R-:W-:Y:S02]  /*1b70*/  UIADD3 UR4, UR55, 0x200, URZ ;  /* 0x0000020037047890 */ /* 0x000fe4000fffe03f */
[----:B------:R-:W-:Y:S04]  /*1b80*/  STL [R1+0x38c], R202 ;  /* 0x00038cca01007387 */ /* 0x000fe80000100800 */
        /* <DEDUP_REMOVED lines=12> */
[----:B------:R-:W-:Y:S01]  /*1c50*/  STL [R1+0x358], R215 ;  /* 0x000358d701007387 */ /* 0x000fe20000100800 */
[----:B------:R-:W-:-:S02]  /*1c60*/  WARPGROUP.DEPBAR.LE gsb0, 0x0 ;  /* 0x00008000000079c5 */ /* 0x000fc40000010000 */
[----:B------:R-:W-:Y:S01]  /*1c70*/  WARPGROUP.ARRIVE ;  /* 0x00000000000079c5 */ /* 0x000fe20000000000 */
[----:B------:R-:W-:Y:S04]  /*1c80*/  STL [R1+0x3d4], R152 ;  /* 0x0003d49801007387 */ /* 0x000fe80000100800 */
[----:B------:R-:W-:Y:S01]  /*1c90*/  STL [R1+0x3d0], R153 ;  /* 0x0003d09901007387 */ /* 0x000fe20000100800 */
[----:B------:R-:W-:Y:S03]  /*1ca0*/  IGMMA.64x32x32.S8.S8 R104, gdesc[UR12], RZ, !UPT, gsb0 ;  /* 0x012000000c6879f1 */ /* 0x000fe6000c0410ff */
        /* <DEDUP_REMOVED lines=13> */
[----:B------:R0:W-:Y:S01]  /*1d80*/  STL [R1+0x398], R167 ;  /* 0x000398a701007387 */ /* 0x0001e20000100800 */
[----:B------:R-:W-:-:S02]  /*1d90*/  WARPGROUP.DEPBAR.LE gsb0, 0x0 ;  /* 0x00008000000079c5 */ /* 0x000fc40000010000 */
[----:B------:R-:W-:Y:S01]  /*1da0*/  WARPGROUP.ARRIVE ;  /* 0x00000000000079c5 */ /* 0x000fe20000000000 */
[----:B------:R-:W-:Y:S04]  /*1db0*/  STL [R1+0x404], R108 ;  /* 0x0004046c01007387 */ /* 0x000fe80000100800 */
[----:B------:R-:W-:Y:S01]  /*1dc0*/  STL [R1+0x400], R109 ;  /* 0x0004006d01007387 */ /* 0x000fe20000100800 */
[----:B------:R-:W-:Y:S01]  /*1dd0*/  IGMMA.64x32x32.S8.S8 R56, gdesc[UR16], RZ, !UPT, gsb0 ;  /* 0x01200000103879f1 */ /* 0x000fe2000c0410ff */
[----:B------:R-:W-:Y:S01]  /*1de0*/  UMOV UR16, UR4 ;  /* 0x0000000400107c82 */ /* 0x000fe20008000000 */
[----:B------:R-:W-:Y:S01]  /*1df0*/  UMOV UR17, 0x80000020 ;  /* 0x8000002000117882 */ /* 0x000fe20000000000 */
[----:B------:R-:W-:Y:S01]  /*1e00*/  UMOV UR12, UR16 ;  /* 0x00000010000c7c82 */ /* 0x000fe20008000000 */
        /* <DEDUP_REMOVED lines=21> */
[----:B------:R-:W-:-:S06]  /*1f60*/  WARPGROUP.ARRIVE ;  /* 0x00000000000079c5 */ /* 0x000fcc0000000000 */
[----:B------:R-:W-:Y:S03]  /*1f70*/  IGMMA.64x32x32.S8.S8 R40, gdesc[UR16], RZ, !UPT, gsb0 ;  /* 0x01200000102879f1 */ /* 0x000fe6000c0410ff */
[----:B------:R-:W-:Y:S02]  /*1f80*/  WARPGROUP.DEPBAR.LE gsb0, 0x0 ;  /* 0x00008000000079c5 */ /* 0x000fe40000010000 */
[----:B------:R-:W-:-:S06]  /*1f90*/  WARPGROUP.ARRIVE ;  /* 0x00000000000079c5 */ /* 0x000fcc0000000000 */
[----:B------:R-:W-:Y:S01]  /*1fa0*/  IGMMA.64x32x32.S8.S8 R88, gdesc[UR12], RZ, !UPT, gsb0 ;  /* 0x012000000c5879f1 */ /* 0x000fe2000c0410ff */
[----:B------:R-:W-:Y:S01]  /*1fb0*/  UMOV UR12, UR20 ;  /* 0x00000014000c7c82 */ /* 0x000fe20008000000 */
[----:B------:R-:W-:Y:S01]  /*1fc0*/  UMOV UR13, UR21 ;  /* 0x00000015000d7c82 */ /* 0x000fe20008000000 */
[----:B------:R-:W-:Y:S02]  /*1fd0*/  WARPGROUP.DEPBAR.LE gsb0, 0x0 ;  /* 0x00008000000079c5 */ /* 0x000fe40000010000 */
[----:B------:R-:W-:-:S06]  /*1fe0*/  WARPGROUP.ARRIVE ;  /* 0x00000000000079c5 */ /* 0x000fcc0000000000 */
[----:B------:R-:W-:Y:S01]  /*1ff0*/  IGMMA.64x32x32.S8.S8 R136, gdesc[UR4], RZ, !UPT, gsb0 ;  /* 0x01200000048879f1 */ /* 0x000fe2000c0410ff */
[----:B------:R-:W-:Y:S01]  /*2000*/  UMOV UR4, UR24 ;  /* 0x0000001800047c82 */ /* 0x000fe20008000000 */
[----:B------:R-:W-:Y:S01]  /*2010*/  UMOV UR24, UR16 ;  /* 0x0000001000187c82 */ /* 0x000fe20008000000 */
[----:B------:R-:W-:Y:S01]  /*2020*/  UMOV UR5, 0x80000020 ;  /* 0x8000002000057882 */ /* 0x000fe20000000000 */
[----:B------:R-:W-:Y:S01]  /*2030*/  UMOV UR16, UR4 ;  /* 0x0000000400107c82 */ /* 0x000fe20008000000 */
[----:B------:R-:W-:Y:S01]  /*2040*/  UMOV UR17, UR5 ;  /* 0x0000000500117c82 */ /* 0x000fe20008000000 */
[----:B------:R-:W-:Y:S01]  /*2050*/  UMOV UR44, UR4 ;  /* 0x00000004002c7c82 */ /* 0x000fe20008000000 */
[----:B------:R-:W-:Y:S01]  /*2060*/  UMOV UR45, UR5 ;  /* 0x00000005002d7c82 */ /* 0x000fe20008000000 */
        /* <DEDUP_REMOVED lines=11> */
[----:B0-----:R-:W-:Y:S01]  /*2120*/  WARPGROUP.ARRIVE ;  /* 0x00000000000079c5 */ /* 0x001fe20000000000 */
[----:B------:R-:W-:Y:S01]  /*2130*/  STL.64 [R1], R168 ;  /* 0x000000a801007387 */ /* 0x000fe20000100a00 */
[----:B------:R-:W-:Y:S02]  /*2140*/  IMAD.MOV.U32 R0, RZ, RZ, R177 ;  /* 0x000000ffff007224 */ /* 0x000fe400078e00b1 */
[----:B------:R-:W-:Y:S01]  /*2150*/  IMAD.MOV.U32 R19, RZ, RZ, R178 ;  /* 0x000000ffff137224 */ /* 0x000fe200078e00b2 */
[----:B------:R-:W-:Y:S01]  /*2160*/  STL.64 [R1+0x8], R170 ;  /* 0x000008aa01007387 */ /* 0x000fe20000100a00 */
[----:B------:R-:W-:Y:S01]  /*2170*/  IGMMA.64x32x32.S8.S8 R152, gdesc[UR24], RZ, !UPT, gsb0 ;  /* 0x01200000189879f1 */ /* 0x000fe2000c0410ff */
[----:B------:R-:W-:Y:S01]  /*2180*/  IMAD.MOV.U32 R18, RZ, RZ, R179 ;  /* 0x000000ffff127224 */ /* 0x000fe200078e00b3 */
[----:B------:R-:W-:Y:S01]  /*2190*/  UMOV UR24, UR20 ;  /* 0x0000001400187c82 */ /* 0x000fe20008000000 */
[----:B------:R-:W-:Y:S01]  /*21a0*/  STL.64 [R1+0x10], R172 ;  /* 0x000010ac01007387 */ /* 0x000fe20000100a00 */
[----:B------:R-:W-:Y:S01]  /*21b0*/  IMAD.MOV.U32 R17, RZ, RZ, R180 ;  /* 0x000000ffff117224 */ /* 0x000fe200078e00b4 */
[----:B------:R-:W-:Y:S01]  /*21c0*/  UMOV UR25, UR21 ;  /* 0x0000001500197c82 */ /* 0x000fe20008000000 */
[----:B------:R-:W-:Y:S01]  /*21d0*/  IMAD.MOV.U32 R16, RZ, RZ, R181 ;  /* 0x000000ffff107224 */ /* 0x000fe200078e00b5 */
[----:B------:R-:W-:Y:S01]  /*21e0*/  STL.64 [R1+0x18], R174 ;  /* 0x000018ae01007387 */ /* 0x000fe20000100a00 */
[----:B------:R-:W-:-:S02]  /*21f0*/  IMAD.MOV.U32 R3, RZ, RZ, R182 ;  /* 0x000000ffff037224 */ /* 0x000fc400078e00b6 */
[----:B------:R-:W-:Y:S01]  /*2200*/  IMAD.MOV.U32 R23, RZ, RZ, R183 ;  /* 0x000000ffff177224 */ /* 0x000fe200078e00b7 */
[----:B------:R0:W-:Y:S01]  /*2210*/  STL [R1+0x20], R176 ;  /* 0x000020b001007387 */ /* 0x0001e20000100800 */
[----:B------:R-:W-:Y:S02]  /*2220*/  WARPGROUP.DEPBAR.LE gsb0, 0x0 ;  /* 0x00008000000079c5 */ /* 0x000fe40000010000 */
        /* <DEDUP_REMOVED lines=16> */
[----:B------:R-:W-:-:S06]  /*2330*/  WARPGROUP.ARRIVE ;  /* 0x00000000000079c5 */ /* 0x000fcc0000000000 */
[----:B------:R-:W-:Y:S01]  /*2340*/  IGMMA.64x32x32.S8.S8 R152, gdesc[UR32], RZ, !UPT, gsb0 ;  /* 0x01200000209879f1 */ /* 0x000fe2000c0410ff */
[----:B------:R-:W-:Y:S01]  /*2350*/  UMOV UR32, UR20 ;  /* 0x0000001400207c82 */ /* 0x000fe20008000000 */
[----:B------:R-:W-:Y:S01]  /*2360*/  UMOV UR33, UR21 ;  /* 0x0000001500217c82 */ /* 0x000fe20008000000 */
[----:B------:R-:W-:Y:S01]  /*2370*/  UMOV UR34, UR18 ;  /* 0x0000001200227c82 */ /* 0x000fe20008000000 */
[----:B------:R-:W-:Y:S01]  /*2380*/  UMOV UR35, UR19 ;  /* 0x0000001300237c82 */ /* 0x000fe20008000000 */
[----:B------:R-:W-:Y:S01]  /*2390*/  UMOV UR19, 0x80000020 ;  /* 0x8000002000137882 */ /* 0x000fe20000000000 */
[----:B------:R-:W-:Y:S02]  /*23a0*/  WARPGROUP.DEPBAR.LE gsb0, 0x0 ;  /* 0x00008000000079c5 */ /* 0x000fe40000010000 */
[----:B0-----:R-:W-:Y:S01]  /*23b0*/  WARPGROUP.ARRIVE ;  /* 0x00000000000079c5 */ /* 0x001fe20000000000 */
[----:B------:R-:W-:Y:S02]  /*23c0*/  IMAD.MOV.U32 R200, RZ, RZ, R152 ;  /* 0x000000ffffc87224 */ /* 0x000fe400078e0098 */
[----:B------:R-:W-:-:S02]  /*23d0*/  IMAD.MOV.U32 R201, RZ, RZ, R153 ;  /* 0x000000ffffc97224 */ /* 0x000fc400078e0099 */
[----:B------:R-:W-:Y:S01]  /*23e0*/  IMAD.MOV.U32 R202, RZ, RZ, R154 ;  /* 0x000000ffffca7224 */ /* 0x000fe200078e009a */
[----:B------:R-:W-:Y:S01]  /*23f0*/  IGMMA.64x32x32.S8.S8 R168, gdesc[UR20], RZ, !UPT, gsb0 ;  /* 0x0120000014a879f1 */ /* 0x000fe2000c0410ff */
[----:B------:R-:W-:Y:S01]  /*2400*/  IMAD.MOV.U32 R203, RZ, RZ, R155 ;  /* 0x000000ffffcb7224 */ /* 0x000fe200078e009b */
[----:B------:R-:W-:Y:S01]  /*2410*/  UMOV UR22, UR26 ;  /* 0x0000001a00167c82 */ /* 0x000fe20008000000 */
[----:B------:R-:W-:Y:S01]  /*2420*/  IMAD.MOV.U32 R204, RZ, RZ, R156 ;  /* 0x000000ffffcc7224 */ /* 0x000fe200078e009c */
[----:B------:R-:W-:Y:S01]  /*2430*/  UMOV UR23, UR27 ;  /* 0x0000001b00177c82 */ /* 0x000fe20008000000 */
[----:B------:R-:W-:Y:S01]  /*2440*/  IMAD.MOV.U32 R205, RZ, RZ, R157 ;  /* 0x000000ffffcd7224 */ /* 0x000fe200078e009d */
[----:B------:R-:W-:Y:S01]  /*2450*/  UMOV UR26, UR6 ;  /* 0x00000006001a7c82 */ /* 0x000fe20008000000 */
[----:B------:R-:W-:Y:S01]  /*2460*/  IMAD.MOV.U32 R206, RZ, RZ, R158 ;  /* 0x000000ffffce7224 */ /* 0x000fe200078e009e */
[----:B------:R-:W-:Y:S01]  /*2470*/  UMOV UR27, UR7 ;  /* 0x00000007001b7c82 */ /* 0x000fe20008000000 */
[----:B------:R-:W-:Y:S01]  /*2480*/  IMAD.MOV.U32 R207, RZ, RZ, R159 ;  /* 0x000000ffffcf7224 */ /* 0x000fe200078e009f */
[----:B------:R-:W-:Y:S01]  /*2490*/  UMOV UR7, 0x80000020 ;  /* 0x8000002000077882 */ /* 0x000fe20000000000 */
[----:B------:R-:W-:-:S02]  /*24a0*/  IMAD.MOV.U32 R208, RZ, RZ, R160 ;  /* 0x000000ffffd07224 */ /* 0x000fc400078e00a0 */
[----:B------:R-:W-:Y:S02]  /*24b0*/  IMAD.MOV.U32 R209, RZ, RZ, R161 ;  /* 0x000000ffffd17224 */ /* 0x000fe400078e00a1 */
[----:B------:R-:W-:Y:S02]  /*24c0*/  IMAD.MOV.U32 R210, RZ, RZ, R162 ;  /* 0x000000ffffd27224 */ /* 0x000fe400078e00a2 */
[----:B------:R-:W-:Y:S02]  /*24d0*/  IMAD.MOV.U32 R211, RZ, RZ, R163 ;  /* 0x000000ffffd37224 */ /* 0x000fe400078e00a3 */
[----:B------:R-:W-:Y:S02]  /*24e0*/  IMAD.MOV.U32 R212, RZ, RZ, R164 ;  /* 0x000000ffffd47224 */ /* 0x000fe400078e00a4 */
[----:B------:R-:W-:Y:S02]  /*24f0*/  IMAD.MOV.U32 R213, RZ, RZ, R165 ;  /* 0x000000ffffd57224 */ /* 0x000fe400078e00a5 */
[----:B------:R-:W-:-:S02]  /*2500*/  IMAD.MOV.U32 R214, RZ, RZ, R166 ;  /* 0x000000ffffd67224 */ /* 0x000fc400078e00a6 */
[----:B------:R-:W-:Y:S01]  /*2510*/  IMAD.MOV.U32 R215, RZ, RZ, R167 ;  /* 0x000000ffffd77224 */ /* 0x000fe200078e00a7 */
[----:B------:R-:W-:Y:S02]  /*2520*/  WARPGROUP.DEPBAR.LE gsb0, 0x0 ;  /* 0x00008000000079c5 */ /* 0x000fe40000010000 */
        /* <DEDUP_REMOVED lines=16> */
[----:B------:R-:W-:-:S06]  /*2630*/  WARPGROUP.ARRIVE ;  /* 0x00000000000079c5 */ /* 0x000fcc0000000000 */
[----:B------:R-:W-:Y:S01]  /*2640*/  IGMMA.64x32x32.S8.S8 R168, gdesc[UR20], RZ, !UPT, gsb0 ;  /* 0x0120000014a879f1 */ /* 0x000fe2000c0410ff */
[----:B------:R-:W-:Y:S01]  /*2650*/  UIADD3 UR22, UR58, 0x2, URZ ;  /* 0x000000023a167890 */ /* 0x000fe2000fffe03f */
[----:B------:R-:W-:Y:S01]  /*2660*/  UMOV UR20, UR4 ;  /* 0x0000000400147c82 */ /* 0x000fe20008000000 */
[----:B------:R-:W-:-:S05]  /*2670*/  UMOV UR21, UR5 ;  /* 0x0000000500157c82 */ /* 0x000fca0008000000 */
[----:B------:R-:W-:Y:S01]  /*2680*/  UMOV UR6, UR22 ;  /* 0x0000001600067c82 */ /* 0x000fe20008000000 */
[----:B------:R-:W-:Y:S01]  /*2690*/  UIADD3 UR22, UR58, 0x182, URZ ;  /* 0x000001823a167890 */ /* 0x000fe2000fffe03f */
[----:B------:R-:W-:Y:S02]  /*26a0*/  WARPGROUP.DEPBAR.LE gsb0, 0x0 ;  /* 0x00008000000079c5 */ /* 0x000fe40000010000 */
[----:B------:R-:W-:Y:S01]  /*26b0*/  WARPGROUP.ARRIVE ;  /* 0x00000000000079c5 */ /* 0x000fe20000000000 */
[----:B------:R-:W-:Y:S02]  /*26c0*/  IMAD.MOV.U32 R108, RZ, RZ, R168 ;  /* 0x000000ffff6c7224 */ /* 0x000fe400078e00a8 */
[----:B------:R-:W-:Y:S02]  /*26d0*/  IMAD.MOV.U32 R109, RZ, RZ, R169 ;  /* 0x000000ffff6d7224 */ /* 0x000fe400078e00a9 */
[----:B------:R-:W-:Y:S01]  /*26e0*/  IMAD.MOV.U32 R110, RZ, RZ, R170 ;  /* 0x000000ffff6e7224 */ /* 0x000fe200078e00aa */
[----:B------:R-:W-:Y:S01]  /*26f0*/  IGMMA.64x32x32.S8.S8 R216, gdesc[UR28], RZ, !UPT, gsb0 ;  /* 0x012000001cd879f1 */ /* 0x000fe2000c0410ff */
[----:B------:R-:W-:Y:S01]  /*2700*/  IMAD.MOV.U32 R111, RZ, RZ, R171 ;  /* 0x000000ffff6f7224 */ /* 0x000fe200078e00ab */
[----:B------:R-:W-:Y:S01]  /*2710*/  UMOV UR23, 0x80000020 ;  /* 0x8000002000177882 */ /* 0x000fe20000000000 */
[----:B------:R-:W-:Y:S01]  /*2720*/  IMAD.MOV.U32 R112, RZ, RZ, R172 ;  /* 0x000000ffff707224 */ /* 0x000fe200078e00ac */
[----:B------:R-:W-:Y:S01]  /*2730*/  UIADD3 UR30, UR58, 0x202, URZ ;  /* 0x000002023a1e7890 */ /* 0x000fe2000fffe03f */
[----:B------:R-:W-:Y:S01]  /*2740*/  IMAD.MOV.U32 R113, RZ, RZ, R173 ;  /* 0x000000ffff717224 */ /* 0x000fe200078e00ad */
[----:B------:R-:W-:Y:S01]  /*2750*/  UMOV UR28, UR4 ;  /* 0x00000004001c7c82 */ /* 0x000fe20008000000 */
[----:B------:R-:W-:Y:S01]  /*2760*/  IMAD.MOV.U32 R114, RZ, RZ, R174 ;  /* 0x000000ffff727224 */ /* 0x000fe200078e00ae */
[----:B------:R-:W-:Y:S01]  /*2770*/  UMOV UR29, UR5 ;  /* 0x00000005001d7c82 */ /* 0x000fe20008000000 */
        /* <DEDUP_REMOVED lines=8> */
[----:B------:R-:W-:Y:S01]  /*2800*/  IMAD.MOV.U32 R235, RZ, RZ, R183 ;  /* 0x000000ffffeb7224 */ /* 0x000fe200078e00b7 */
[----:B------:R-:W-:Y:S02]  /*2810*/  WARPGROUP.DEPBAR.LE gsb0, 0x0 ;  /* 0x00008000000079c5 */ /* 0x000fe40000010000 */
[----:B------:R-:W-:Y:S01]  /*2820*/  WARPGROUP.ARRIVE ;  /* 0x00000000000079c5 */ /* 0x000fe20000000000 */
[----:B------:R-:W-:Y:S04]  /*2830*/  STL.64 [R1+0x238], R230 ;  /* 0x000238e601007387 */ /* 0x000fe80000100a00 */
[----:B------:R-:W-:Y:S01]  /*2840*/  STL.64 [R1+0x230], R228 ;  /* 0x000230e401007387 */ /* 0x000fe20000100a00 */
[----:B------:R-:W-:Y:S01]  /*2850*/  IGMMA.64x32x32.S8.S8 R168, gdesc[UR8], RZ, !UPT, gsb0 ;  /* 0x0120000008a879f1 */ /* 0x000fe2000c0410ff */
[----:B------:R-:W-:-:S02]  /*2860*/  UIADD3 UR8, UR58, 0x82, URZ ;  /* 0x000000823a087890 */ /* 0x000fc4000fffe03f */
[----:B------:R-:W-:Y:S04]  /*2870*/  STL.64 [R1+0x228], R226 ;  /* 0x000228e201007387 */ /* 0x000fe80000100a00 */
[----:B------:R-:W-:Y:S01]  /*2880*/  STL.64 [R1+0x220], R224 ;  /* 0x000220e001007387 */ /* 0x000fe20000100a00 */
[----:B------:R-:W-:-:S03]  /*2890*/  UMOV UR18, UR8 ;  /* 0x0000000800127c82 */ /* 0x000fc60008000000 */
[----:B------:R-:W-:Y:S04]  /*28a0*/  STL.64 [R1+0x218], R222 ;  /* 0x000218de01007387 */ /* 0x000fe80000100a00 */
[----:B------:R0:W-:Y:S02]  /*28b0*/  STL.64 [R1+0x210], R220 ;  /* 0x000210dc01007387 */ /* 0x0001e40000100a00 */
[----:B0-----:R-:W-:Y:S01]  /*28c0*/  IMAD.MOV.U32 R220, RZ, RZ, R108 ;  /* 0x000000ffffdc7224 */ /* 0x001fe200078e006c */
[----:B------:R-:W-:Y:S02]  /*28d0*/  WARPGROUP.DEPBAR.LE gsb0, 0x0 ;  /* 0x00008000000079c5 */ /* 0x000fe40000010000 */
[----:B------:R0:W-:Y:S04]  /*28e0*/  STL.64 [R1+0x278], R182 ;  /* 0x000278b601007387 */ /* 0x0001e80000100a00 */
[----:B------:R1:W-:Y:S04]  /*28f0*/  STL.64 [R1+0x270], R180 ;  /* 0x000270b401007387 */ /* 0x0003e80000100a00 */
[----:B------:R2:W-:Y:S04]  /*2900*/  STL.64 [R1+0x268], R178 ;  /* 0x000268b201007387 */ /* 0x0005e80000100a00 */
[----:B------:R3:W-:Y:S01]  /*2910*/  STL.64 [R1+0x260], R176 ;  /* 0x000260b001007387 */ /* 0x0007e20000100a00 */
[----:B0-----:R-:W-:-:S02]  /*2920*/  IMAD.MOV.U32 R182, RZ, RZ, R121 ;  /* 0x000000ffffb67224 */ /* 0x001fc400078e0079 */
[----:B------:R-:W-:Y:S01]  /*2930*/  IMAD.MOV.U32 R183, RZ, RZ, R120 ;  /* 0x000000ffffb77224 */ /* 0x000fe200078e0078 */
[----:B------:R0:W-:Y:S01]  /*2940*/  STL.64 [R1+0x258], R174 ;  /* 0x000258ae01007387 */ /* 0x0001e20000100a00 */
[----:B-1----:R-:W-:Y:S02]  /*2950*/  IMAD.MOV.U32 R180, RZ, RZ, R123 ;  /* 0x000000ffffb47224 */ /* 0x002fe400078e007b */
[----:B------:R-:W-:Y:S01]  /*2960*/  IMAD.MOV.U32 R181, RZ, RZ, R122 ;  /* 0x000000ffffb57224 */ /* 0x000fe200078e007a */
[----:B------:R1:W-:Y:S01]  /*2970*/  STL.64 [R1+0x250], R172 ;  /* 0x000250ac01007387 */ /* 0x0003e20000100a00 */
[----:B--2---:R-:W-:Y:S02]  /*2980*/  IMAD.MOV.U32 R178, RZ, RZ, R125 ;  /* 0x000000ffffb27224 */ /* 0x004fe400078e007d */
[----:B------:R-:W-:Y:S01]  /*2990*/  IMAD.MOV.U32 R179, RZ, RZ, R124 ;  /* 0x000000ffffb37224 */ /* 0x000fe200078e007c */
[----:B------:R2:W-:Y:S01]  /*29a0*/  STL.64 [R1+0x248], R170 ;  /* 0x000248aa01007387 */ /* 0x0005e20000100a00 */
[----:B---3--:R-:W-:-:S02]  /*29b0*/  IMAD.MOV.U32 R176, RZ, RZ, R127 ;  /* 0x000000ffffb07224 */ /* 0x008fc400078e007f */
[----:B------:R-:W-:Y:S01]  /*29c0*/  IMAD.MOV.U32 R177, RZ, RZ, R126 ;  /* 0x000000ffffb17224 */ /* 0x000fe200078e007e */
[----:B------:R3:W-:Y:S01]  /*29d0*/  STL.64 [R1+0x240], R168 ;  /* 0x000240a801007387 */ /* 0x0007e20000100a00 */
[----:B0-----:R-:W-:Y:S02]  /*29e0*/  IMAD.MOV.U32 R174, RZ, RZ, R129 ;  /* 0x000000ffffae7224 */ /* 0x001fe400078e0081 */
[----:B------:R-:W-:Y:S02]  /*29f0*/  IMAD.MOV.U32 R175, RZ, RZ, R128 ;  /* 0x000000ffffaf7224 */ /* 0x000fe400078e0080 */
[----:B-1----:R-:W-:Y:S02]  /*2a00*/  IMAD.MOV.U32 R172, RZ, RZ, R131 ;  /* 0x000000ffffac7224 */ /* 0x002fe400078e0083 */
[----:B------:R-:W-:Y:S02]  /*2a10*/  IMAD.MOV.U32 R173, RZ, RZ, R130 ;  /* 0x000000ffffad7224 */ /* 0x000fe400078e0082 */
[----:B--2---:R-:W-:-:S02]  /*2a20*/  IMAD.MOV.U32 R170, RZ, RZ, R133 ;  /* 0x000000ffffaa7224 */ /* 0x004fc400078e0085 */
[----:B------:R-:W-:Y:S02]  /*2a30*/  IMAD.MOV.U32 R171, RZ, RZ, R132 ;  /* 0x000000ffffab7224 */ /* 0x000fe400078e0084 */
[----:B---3--:R-:W-:Y:S02]  /*2a40*/  IMAD.MOV.U32 R168, RZ, RZ, R135 ;  /* 0x000000ffffa87224 */ /* 0x008fe400078e0087 */
[----:B------:R-:W-:Y:S02]  /*2a50*/  IMAD.MOV.U32 R169, RZ, RZ, R134 ;  /* 0x000000ffffa97224 */ /* 0x000fe400078e0086 */
[----:B------:R-:W-:-:S06]  /*2a60*/  WARPGROUP.ARRIVE ;  /* 0x00000000000079c5 */ /* 0x000fcc0000000000 */
[----:B------:R-:W-:Y:S03]  /*2a70*/  IGMMA.64x32x32.S8.S8 R120, gdesc[UR24], RZ, !UPT, gsb0 ;  /* 0x01200000187879f1 */ /* 0x000fe6000c0410ff */
        /* <DEDUP_REMOVED lines=55> */
[----:B------:R-:W-:Y:S01]  /*2df0*/  WARPGROUP.ARRIVE ;  /* 0x00000000000079c5 */ /* 0x000fe20000000000 */
[----:B------:R-:W-:Y:S04]  /*2e00*/  STL.64 [R1+0x338], R38 ;  /* 0x0003382601007387 */ /* 0x000fe80000100a00 */
[----:B------:R-:W-:Y:S01]  /*2e10*/  STL.64 [R1+0x330], R36 ;  /* 0x0003302401007387 */ /* 0x000fe20000100a00 */
[----:B------:R-:W-:Y:S03]  /*2e20*/  IGMMA.64x32x32.S8.S8 R72, gdesc[UR4], R72, gsb0 ;  /* 0x01200000044879f1 */ /* 0x000fe60008041048 */
[----:B------:R-:W-:Y:S04]  /*2e30*/  STL.64 [R1+0x328], R34 ;  /* 0x0003282201007387 */ /* 0x000fe80000100a00 */
[----:B------:R-:W-:Y:S04]  /*2e40*/  STL.64 [R1+0x320], R32 ;  /* 0x0003202001007387 */ /* 0x000fe80000100a00 */
[----:B------:R-:W-:Y:S04]  /*2e50*/  STL.64 [R1+0x318], R30 ;  /* 0x0003181e01007387 */ /* 0x000fe80000100a00 */
[----:B------:R-:W-:Y:S04]  /*2e60*/  STL.64 [R1+0x310], R28 ;  /* 0x0003101c01007387 */ /* 0x000fe80000100a00 */
[----:B------:R-:W-:Y:S04]  /*2e70*/  STL.64 [R1+0x308], R26 ;  /* 0x0003081a01007387 */ /* 0x000fe80000100a00 */
[----:B------:R-:W-:Y:S01]  /*2e80*/  STL.64 [R1+0x300], R24 ;  /* 0x0003001801007387 */ /* 0x000fe20000100a00 */
[----:B------:R-:W-:-:S02]  /*2e90*/  WARPGROUP.DEPBAR.LE gsb0, 0x0 ;  /* 0x00008000000079c5 */ /* 0x000fc40000010000 */
        /* <DEDUP_REMOVED lines=20> */
[----:B------:R-:W-:Y:S04]  /*2fe0*/  STL.64 [R1+0x138], R134 ;  /* 0x0001388601007387 */ /* 0x000fe80000100a00 */
[----:B------:R-:W2:Y:S01]  /*2ff0*/  LDL.LU R108, [R1+0x404] ;  /* 0x00040400016c7983 */ /* 0x000ea20000300800 */
        /* <DEDUP_REMOVED lines=10> */
[----:B------:R0:W-:Y:S04]  /*30a0*/  STL.64 [R1+0x40], R168 ;  /* 0x000040a801007387 */ /* 0x0001e80000100a00 */
[----:B------:R1:W-:Y:S04]  /*30b0*/  STL.64 [R1+0x48], R170 ;  /* 0x000048aa01007387 */ /* 0x0003e80000100a00 */
[----:B------:R3:W-:Y:S04]  /*30c0*/  STL.64 [R1+0x50], R172 ;  /* 0x000050ac01007387 */ /* 0x0007e80000100a00 */
[----:B------:R4:W-:Y:S04]  /*30d0*/  STL.64 [R1+0x58], R174 ;  /* 0x000058ae01007387 */ /* 0x0009e80000100a00 */
[----:B------:R4:W-:Y:S04]  /*30e0*/  STL.64 [R1+0x60], R176 ;  /* 0x000060b001007387 */ /* 0x0009e80000100a00 */
[----:B------:R4:W-:Y:S04]  /*30f0*/  STL.64 [R1+0x68], R178 ;  /* 0x000068b201007387 */ /* 0x0009e80000100a00 */
[----:B------:R4:W-:Y:S04]  /*3100*/  STL.64 [R1+0x70], R180 ;  /* 0x000070b401007387 */ /* 0x0009e80000100a00 */
[----:B------:R4:W-:Y:S04]  /*3110*/  STL.64 [R1+0x78], R182 ;  /* 0x000078b601007387 */ /* 0x0009e80000100a00 */
[----:B------:R-:W2:Y:S04]  /*3120*/  LDL.LU R109, [R1+0x400] ;  /* 0x00040000016d7983 */ /* 0x000ea80000300800 */
[----:B------:R-:W2:Y:S04]  /*3130*/  LDL.LU R110, [R1+0x3fc] ;  /* 0x0003fc00016e7983 */ /* 0x000ea80000300800 */
[----:B------:R-:W2:Y:S04]  /*3140*/  LDL.LU R111, [R1+0x3f8] ;  /* 0x0003f800016f7983 */ /* 0x000ea80000300800 */
[----:B------:R-:W2:Y:S04]  /*3150*/  LDL.LU R112, [R1+0x3f4] ;  /* 0x0003f40001707983 */ /* 0x000ea80000300800 */
[----:B------:R-:W2:Y:S01]  /*3160*/  LDL.LU R113, [R1+0x3f0] ;  /* 0x0003f00001717983 */ /* 0x000ea20000300800 */
[----:B------:R-:W-:-:S03]  /*3170*/  IMAD.MOV.U32 R230, RZ, RZ, R118 ;  /* 0x000000ffffe67224 */ /* 0x000fc600078e0076 */
[----:B------:R-:W2:Y:S01]  /*3180*/  LDL.LU R114, [R1+0x3ec] ;  /* 0x0003ec0001727983 */ /* 0x000ea20000300800 */
[----:B------:R-:W-:-:S03]  /*3190*/  IMAD.MOV.U32 R231, RZ, RZ, R119 ;  /* 0x000000ffffe77224 */ /* 0x000fc600078e0077 */
[----:B------:R-:W2:Y:S01]  /*31a0*/  LDL.LU R115, [R1+0x3e8] ;  /* 0x0003e80001737983 */ /* 0x000ea20000300800 */
[----:B0-----:R-:W-:-:S03]  /*31b0*/  IMAD.MOV.U32 R168, RZ, RZ, R152 ;  /* 0x000000ffffa87224 */ /* 0x001fc600078e0098 */
[----:B------:R-:W2:Y:S01]  /*31c0*/  LDL.LU R116, [R1+0x3e4] ;  /* 0x0003e40001747983 */ /* 0x000ea20000300800 */
[----:B------:R-:W-:-:S03]  /*31d0*/  IMAD.MOV.U32 R169, RZ, RZ, R153 ;  /* 0x000000ffffa97224 */ /* 0x000fc600078e0099 */
[----:B------:R-:W2:Y:S01]  /*31e0*/  LDL.LU R117, [R1+0x3e0] ;  /* 0x0003e00001757983 */ /* 0x000ea20000300800 */
[----:B-1----:R-:W-:-:S03]  /*31f0*/  IMAD.MOV.U32 R170, RZ, RZ, R154 ;  /* 0x000000ffffaa7224 */ /* 0x002fc600078e009a */
[----:B------:R-:W2:Y:S01]  /*3200*/  LDL.LU R118, [R1+0x3dc] ;  /* 0x0003dc0001767983 */ /* 0x000ea20000300800 */
[----:B------:R-:W-:-:S03]  /*3210*/  IMAD.MOV.U32 R171, RZ, RZ, R155 ;  /* 0x000000ffffab7224 */ /* 0x000fc600078e009b */
[----:B------:R-:W2:Y:S01]  /*3220*/  LDL.LU R119, [R1+0x3d8] ;  /* 0x0003d80001777983 */ /* 0x000ea20000300800 */
[----:B---3--:R-:W-:-:S03]  /*3230*/  IMAD.MOV.U32 R172, RZ, RZ, R156 ;  /* 0x000000ffffac7224 */ /* 0x008fc600078e009c */
[----:B------:R-:W3:Y:S01]  /*3240*/  LDL.LU R152, [R1+0x3d4] ;  /* 0x0003d40001987983 */ /* 0x000ee20000300800 */
[----:B------:R-:W-:-:S03]  /*3250*/  IMAD.MOV.U32 R173, RZ, RZ, R157 ;  /* 0x000000ffffad7224 */ /* 0x000fc600078e009d */
[----:B------:R-:W3:Y:S01]  /*3260*/  LDL.LU R153, [R1+0x3d0] ;  /* 0x0003d00001997983 */ /* 0x000ee20000300800 */
[----:B----4-:R-:W-:-:S03]  /*3270*/  IMAD.MOV.U32 R174, RZ, RZ, R158 ;  /* 0x000000ffffae7224 */ /* 0x010fc600078e009e */
[----:B------:R-:W3:Y:S01]  /*3280*/  LDL.LU R154, [R1+0x3cc] ;  /* 0x0003cc00019a7983 */ /* 0x000ee20000300800 */
[----:B------:R-:W-:-:S03]  /*3290*/  IMAD.MOV.U32 R175, RZ, RZ, R159 ;  /* 0x000000ffffaf7224 */ /* 0x000fc600078e009f */
        /* <DEDUP_REMOVED lines=26> */
[----:B------:R-:W4:Y:S01]  /*3440*/  LDL.LU R200, [R1+0x394] ;  /* 0x0003940001c87983 */ /* 0x000f220000300800 */
        /* <DEDUP_REMOVED lines=21> */
[----:B------:R-:W4:Y:S04]  /*35a0*/  LDL.LU R211, [R1+0x368] ;  /* 0x0003680001d37983 */ /* 0x000f280000300800 */
[----:B------:R-:W4:Y:S04]  /*35b0*/  LDL.LU R212, [R1+0x364] ;  /* 0x0003640001d47983 */ /* 0x000f280000300800 */
[----:B------:R-:W4:Y:S04]  /*35c0*/  LDL.LU R213, [R1+0x360] ;  /* 0x0003600001d57983 */ /* 0x000f280000300800 */
[----:B------:R-:W4:Y:S04]  /*35d0*/  LDL.LU R214, [R1+0x35c] ;  /* 0x00035c0001d67983 */ /* 0x000f280000300800 */
[----:B------:R-:W4:Y:S01]  /*35e0*/  LDL.LU R215, [R1+0x358] ;  /* 0x0003580001d77983 */ /* 0x000f220000300800 */
[----:B------:R-:W-:Y:S01]  /*35f0*/  UMOV UR31, 0x80000020 ;  /* 0x80000020001f7882 */ /* 0x000fe20000000000 */
[----:B------:R-:W-:Y:S01]  /*3600*/  UIADD3 UR10, UR58, 0x282, URZ ;  /* 0x000002823a0a7890 */ /* 0x000fe2000fffe03f */
[----:B------:R-:W-:Y:S01]  /*3610*/  UMOV UR8, UR4 ;  /* 0x0000000400087c82 */ /* 0x000fe20008000000 */
[----:B------:R-:W-:Y:S01]  /*3620*/  UMOV UR9, UR5 ;  /* 0x0000000500097c82 */ /* 0x000fe20008000000 */
[----:B------:R-:W-:Y:S01]  /*3630*/  UMOV UR11, 0x80000020 ;  /* 0x80000020000b7882 */ /* 0x000fe20000000000 */
[----:B------:R-:W-:Y:S01]  /*3640*/  UIADD3 UR14, UR58, 0x302, URZ ;  /* 0x000003023a0e7890 */ /* 0x000fe2000fffe03f */
[----:B------:R-:W2:Y:S01]  /*3650*/  LDL.LU R24, [R1] ;  /* 0x0000000001187983 */ /* 0x000ea20000300800 */
[----:B------:R-:W-:Y:S01]  /*3660*/  UMOV UR12, UR4 ;  /* 0x00000004000c7c82 */ /* 0x000fe20008000000 */
[----:B------:R-:W-:Y:S01]  /*3670*/  UMOV UR13, UR5 ;  /* 0x00000005000d7c82 */ /* 0x000fe20008000000 */
[----:B------:R-:W-:Y:S01]  /*3680*/  UMOV UR15, 0x80000020 ;  /* 0x80000020000f7882 */ /* 0x000fe20000000000 */
[----:B------:R-:W2:Y:S04]  /*3690*/  LDL.LU R25, [R1+0x4] ;  /* 0x0000040001197983 */ /* 0x000ea80000300800 */
[----:B------:R-:W2:Y:S04]  /*36a0*/  LDL.LU R26, [R1+0x8] ;  /* 0x00000800011a7983 */ /* 0x000ea80000300800 */
[----:B------:R-:W2:Y:S04]  /*36b0*/  LDL.LU R27, [R1+0xc] ;  /* 0x00000c00011b7983 */ /* 0x000ea80000300800 */
[----:B------:R-:W2:Y:S04]  /*36c0*/  LDL.LU R28, [R1+0x10] ;  /* 0x00001000011c7983 */ /* 0x000ea80000300800 */
[----:B------:R-:W2:Y:S04]  /*36d0*/  LDL.LU R29, [R1+0x14] ;  /* 0x00001400011d7983 */ /* 0x000ea80000300800 */
[----:B------:R-:W2:Y:S04]  /*36e0*/  LDL.LU R30, [R1+0x18] ;  /* 0x00001800011e7983 */ /* 0x000ea80000300800 */
[----:B------:R-:W2:Y:S04]  /*36f0*/  LDL.LU R31, [R1+0x1c] ;  /* 0x00001c00011f7983 */ /* 0x000ea80000300800 */
[----:B------:R-:W2:Y:S01]  /*3700*/  LDL.LU R32, [R1+0x20] ;  /* 0x0000200001207983 */ /* 0x000ea20000300800 */
[----:B----4-:R-:W-:-:S06]  /*3710*/  WARPGROUP.ARRIVE ;  /* 0x00000000000079c5 */ /* 0x010fcc0000000000 */
[----:B------:R-:W-:Y:S03]  /*3720*/  IGMMA.64x32x32.S8.S8 R200, gdesc[UR20], R200, gsb0 ;  /* 0x0120000014c879f1 */ /* 0x000fe600080410c8 */
[----:B------:R-:W-:Y:S02]  /*3730*/  WARPGROUP.DEPBAR.LE gsb0, 0x0 ;  /* 0x00008000000079c5 */ /* 0x000fe40000010000 */
[----:B---3--:R-:W-:-:S06]  /*3740*/  WARPGROUP.ARRIVE ;  /* 0x00000000000079c5 */ /* 0x008fcc0000000000 */
[----:B------:R-:W-:Y:S03]  /*3750*/  IGMMA.64x32x32.S8.S8 R152, gdesc[UR28], R152, gsb0 ;  /* 0x012000001c9879f1 */ /* 0x000fe60008041098 */
[----:B------:R-:W-:Y:S02]  /*3760*/  WARPGROUP.DEPBAR.LE gsb0, 0x0 ;  /* 0x00008000000079c5 */ /* 0x000fe40000010000 */
[----:B--2---:R-:W-:-:S06]  /*3770*/  WARPGROUP.ARRIVE ;  /* 0x00000000000079c5 */ /* 0x004fcc0000000000 */
[----:B------:R-:W-:Y:S03]  /*3780*/  IGMMA.64x32x32.S8.S8 R104, gdesc[UR8], R104, gsb0 ;  /* 0x01200000086879f1 */ /* 0x000fe60008041068 */
[----:B------:R-:W-:Y:S02]  /*3790*/  WARPGROUP.DEPBAR.LE gsb0, 0x0 ;  /* 0x00008000000079c5 */ /* 0x000fe40000010000 */
[----:B------:R-:W-:-:S06]  /*37a0*/  WARPGROUP.ARRIVE ;  /* 0x00000000000079c5 */ /* 0x000fcc0000000000 */
[----:B------:R-:W-:Y:S01]  /*37b0*/  IGMMA.64x32x32.S8.S8 R56, gdesc[UR12], R56, gsb0 ;  /* 0x012000000c3879f1 */ /* 0x000fe20008041038 */
[----:B------:R-:W-:Y:S01]  /*37c0*/  UIADD3 UR16, UR55, 0x202, URZ ;  /* 0x0000020237107890 */ /* 0x000fe2000fffe03f */
[----:B------:R-:W-:-:S06]  /*37d0*/  UMOV UR13, 0x80000020 ;  /* 0x80000020000d7882 */ /* 0x000fcc0000000000 */
[----:B------:R-:W-:Y:S01]  /*37e0*/  UMOV UR12, UR16 ;  /* 0x00000010000c7c82 */ /* 0x000fe20008000000 */
[----:B------:R-:W-:Y:S02]  /*37f0*/  WARPGROUP.DEPBAR.LE gsb0, 0x0 ;  /* 0x00008000000079c5 */ /* 0x000fe40000010000 */
[----:B------:R-:W-:-:S06]  /*3800*/  WARPGROUP.ARRIVE ;  /* 0x00000000000079c5 */ /* 0x000fcc0000000000 */
[----:B------:R-:W-:Y:S01]  /*3810*/  IGMMA.64x32x32.S8.S8 R40, gdesc[UR12], R40, gsb0 ;  /* 0x012000000c2879f1 */ /* 0x000fe20008041028 */
[----:B------:R-:W-:Y:S01]  /*3820*/  UMOV UR8, UR12 ;  /* 0x0000000c00087c82 */ /* 0x000fe20008000000 */
        /* <DEDUP_REMOVED lines=14> */
[----:B------:R-:W-:Y:S02]  /*3910*/  IMAD.MOV.U32 R33, RZ, RZ, R0 ;  /* 0x000000ffff217224 */ /* 0x000fe400078e0000 */
[----:B------:R-:W-:Y:S02]  /*3920*/  IMAD.MOV.U32 R34, RZ, RZ, R19 ;  /* 0x000000ffff227224 */ /* 0x000fe400078e0013 */
[----:B------:R-:W-:Y:S02]  /*3930*/  IMAD.MOV.U32 R35, RZ, RZ, R18 ;  /* 0x000000ffff237224 */ /* 0x000fe400078e0012 */
[----:B------:R-:W-:Y:S02]  /*3940*/  IMAD.MOV.U32 R36, RZ, RZ, R17 ;  /* 0x000000ffff247224 */ /* 0x000fe400078e0011 */
[----:B------:R-:W-:Y:S02]  /*3950*/  IMAD.MOV.U32 R37, RZ, RZ, R16 ;  /* 0x000000ffff257224 */ /* 0x000fe400078e0010 */
[----:B------:R-:W-:-:S02]  /*3960*/  IMAD.MOV.U32 R38, RZ, RZ, R3 ;  /* 0x000000ffff267224 */ /* 0x000fc400078e0003 */
[----:B------:R-:W-:Y:S01]  /*3970*/  IMAD.MOV.U32 R39, RZ, RZ, R23 ;  /* 0x000000ffff277224 */ /* 0x000fe200078e0017 */
[----:B------:R-:W-:Y:S01]  /*3980*/  UMOV UR44, UR12 ;  /* 0x0000000c002c7c82 */ /* 0x000fe20008000000 */
[----:B------:R-:W-:Y:S01]  /*3990*/  UMOV UR45, UR13 ;  /* 0x0000000d002d7c82 */ /* 0x000fe20008000000 */
        /* <DEDUP_REMOVED lines=15> */
[----:B------:R-:W-:Y:S01]  /*3a90*/  IMAD.MOV.U32 R87, RZ, RZ, R2 ;  /* 0x000000ffff577224 */ /* 0x000fe200078e0002 */
[----:B------:R-:W-:Y:S01]  /*3aa0*/  UMOV UR16, UR12 ;  /* 0x0000000c00107c82 */ /* 0x000fe20008000000 */
[----:B------:R-:W-:Y:S01]  /*3ab0*/  UMOV UR17, UR13 ;  /* 0x0000000d00117c82 */ /* 0x000fe20008000000 */
[----:B------:R-:W-:Y:S01]  /*3ac0*/  UMOV UR4, UR12 ;  /* 0x0000000c00047c82 */ /* 0x000fe20008000000 */
[----:B------:R-:W-:Y:S01]  /*3ad0*/  UMOV UR5, UR13 ;  /* 0x0000000d00057c82 */ /* 0x000fe20008000000 */
[----:B------:R-:W-:Y:S01]  /*3ae0*/  UIADD3 UR55, UR55, 0x402, URZ ;  /* 0x0000040237377890 */ /* 0x000fe2000fffe03f */
[----:B------:R0:W5:Y:S04]  /*3af0*/  LDL.LU R0, [R1+0x354] ;  /* 0x0003540001007983 */ /* 0x0001680000300800 */
[----:B------:R0:W5:Y:S01]  /*3b00*/  LDL.LU R19, [R1+0x350] ;  /* 0x0003500001137983 */ /* 0x0001620000300800 */
[----:B------:R-:W-:-:S02]  /*3b10*/  WARPGROUP.DEPBAR.LE gsb0, 0x0 ;  /* 0x00008000000079c5 */ /* 0x000fc40000010000 */
[----:B------:R-:W-:Y:S01]  /*3b20*/  WARPGROUP.ARRIVE ;  /* 0x00000000000079c5 */ /* 0x000fe20000000000 */
[----:B------:R0:W5:Y:S04]  /*3b30*/  LDL.LU R18, [R1+0x34c] ;  /* 0x00034c0001127983 */ /* 0x0001680000300800 */
[----:B------:R0:W5:Y:S01]  /*3b40*/  LDL.LU R17, [R1+0x348] ;  /* 0x0003480001117983 */ /* 0x0001620000300800 */
[----:B------:R-:W-:Y:S03]  /*3b50*/  IGMMA.64x32x32.S8.S8 R24, gdesc[UR44], R24, gsb0 ;  /* 0x012000002c1879f1 */ /* 0x000fe60008041018 */
[----:B------:R0:W5:Y:S04]  /*3b60*/  LDL.LU R16, [R1+0x344] ;  /* 0x0003440001107983 */ /* 0x0001680000300800 */
[----:B------:R0:W5:Y:S01]  /*3b70*/  LDL.LU R3, [R1+0x340] ;  /* 0x0003400001037983 */ /* 0x0001620000300800 */
[----:B------:R-:W-:-:S02]  /*3b80*/  WARPGROUP.DEPBAR.LE gsb0, 0x0 ;  /* 0x00008000000079c5 */ /* 0x000fc40000010000 */
[----:B------:R-:W-:-:S06]  /*3b90*/  WARPGROUP.ARRIVE ;  /* 0x00000000000079c5 */ /* 0x000fcc0000000000 */
[----:B------:R-:W-:Y:S03]  /*3ba0*/  IGMMA.64x32x32.S8.S8 R72, gdesc[UR16], R72, gsb0 ;  /* 0x01200000104879f1 */ /* 0x000fe60008041048 */
[----:B------:R-:W-:Y:S02]  /*3bb0*/  WARPGROUP.DEPBAR.LE gsb0, 0x0 ;  /* 0x00008000000079c5 */ /* 0x000fe40000010000 */
[----:B------:R-:W-:-:S06]  /*3bc0*/  WARPGROUP.ARRIVE ;  /* 0x00000000000079c5 */ /* 0x000fcc0000000000 */
[----:B------:R-:W-:Y:S01]  /*3bd0*/  IGMMA.64x32x32.S8.S8 R120, gdesc[UR4], R120, gsb0 ;  /* 0x01200000047879f1 */ /* 0x000fe20008041078 */
[----:B------:R-:W-:Y:S01]  /*3be0*/  UMOV UR4, UR55 ;  /* 0x0000003700047c82 */ /* 0x000fe20008000000 */
[----:B------:R-:W-:Y:S01]  /*3bf0*/  UMOV UR5, 0x80000020 ;  /* 0x8000002000057882 */ /* 0x000fe20000000000 */
[----:B------:R-:W-:Y:S02]  /*3c00*/  WARPGROUP.DEPBAR.LE gsb0, 0x0 ;  /* 0x00008000000079c5 */ /* 0x000fe40000010000 */
[----:B------:R-:W-:-:S06]  /*3c10*/  WARPGROUP.ARRIVE ;  /* 0x00000000000079c5 */ /* 0x000fcc0000000000 */
[----:B------:R-:W-:Y:S01]  /*3c20*/  IGMMA.64x32x32.S8.S8 R168, gdesc[UR4], R168, gsb0 ;  /* 0x0120000004a879f1 */ /* 0x000fe200080410a8 */
[----:B------:R-:W-:Y:S01]  /*3c30*/  STL.64 [R1], R24 ;  /* 0x0000001801007387 */ /* 0x000fe20000100a00 */
[----:B------:R-:W-:Y:S01]  /*3c40*/  UMOV UR16, UR4 ;  /* 0x0000000400107c82 */ /* 0x000fe20008000000 */
[----:B------:R-:W-:Y:S02]  /*3c50*/  UMOV UR17, UR5 ;  /* 0x0000000500117c82 */ /* 0x000fe40008000000 */
[----:B------:R-:W-:Y:S04]  /*3c60*/  STL.64 [R1+0x8], R26 ;  /* 0x0000081a01007387 */ /* 0x000fe80000100a00 */
[----:B------:R-:W-:Y:S04]  /*3c70*/  STL.64 [R1+0x10], R28 ;  /* 0x0000101c01007387 */ /* 0x000fe80000100a00 */
[----:B------:R-:W-:Y:S04]  /*3c80*/  STL.64 [R1+0x18], R30 ;  /* 0x0000181e01007387 */ /* 0x000fe80000100a00 */
[----:B------:R-:W-:Y:S04]  /*3c90*/  STL.64 [R1+0x20], R32 ;  /* 0x0000202001007387 */ /* 0x000fe80000100a00 */
[----:B------:R-:W-:Y:S04]  /*3ca0*/  STL.64 [R1+0x28], R34 ;  /* 0x0000282201007387 */ /* 0x000fe80000100a00 */
[----:B------:R-:W-:Y:S04]  /*3cb0*/  STL.64 [R1+0x30], R36 ;  /* 0x0000302401007387 */ /* 0x000fe80000100a00 */
[----:B------:R1:W-:Y:S04]  /*3cc0*/  STL.64 [R1+0x38], R38 ;  /* 0x0000382601007387 */ /* 0x0003e80000100a00 */
[----:B-1----:R-:W2:Y:S04]  /*3cd0*/  LDL.LU.64 R38, [R1+0x338] ;  /* 0x0003380001267983 */ /* 0x002ea80000300a00 */
[----:B------:R-:W2:Y:S04]  /*3ce0*/  LDL.LU.64 R36, [R1+0x330] ;  /* 0x0003300001247983 */ /* 0x000ea80000300a00 */
[----:B------:R-:W2:Y:S04]  /*3cf0*/  LDL.LU.64 R34, [R1+0x328] ;  /* 0x0003280001227983 */ /* 0x000ea80000300a00 */
[----:B------:R-:W2:Y:S04]  /*3d00*/  LDL.LU.64 R32, [R1+0x320] ;  /* 0x0003200001207983 */ /* 0x000ea80000300a00 */
[----:B------:R-:W2:Y:S01]  /*3d10*/  LDL.LU.64 R30, [R1+0x318] ;  /* 0x00031800011e7983 */ /* 0x000ea20000300a00 */
[----:B------:R-:W-:-:S02]  /*3d20*/  WARPGROUP.DEPBAR.LE gsb0, 0x0 ;  /* 0x00008000000079c5 */ /* 0x000fc40000010000 */
[----:B------:R-:W-:Y:S01]  /*3d30*/  WARPGROUP.ARRIVE ;  /* 0x00000000000079c5 */ /* 0x000fe20000000000 */
[----:B------:R-:W2:Y:S04]  /*3d40*/  LDL.LU.64 R28, [R1+0x310] ;  /* 0x00031000011c7983 */ /* 0x000ea80000300a00 */
[----:B------:R-:W2:Y:S01]  /*3d50*/  LDL.LU.64 R26, [R1+0x308] ;  /* 0x00030800011a7983 */ /* 0x000ea20000300a00 */
[----:B------:R-:W-:Y:S03]  /*3d60*/  IGMMA.64x32x32.S8.S8 R220, gdesc[UR16], R220, gsb0 ;  /* 0x0120000010dc79f1 */ /* 0x000fe600080410dc */
[----:B------:R-:W2:Y:S04]  /*3d70*/  LDL.LU.64 R24, [R1+0x300] ;  /* 0x0003000001187983 */ /* 0x000ea80000300a00 */
[----:B------:R-:W-:Y:S04]  /*3d80*/  STL.64 [R1+0xc0], R72 ;  /* 0x0000c04801007387 */ /* 0x000fe80000100a00 */
[----:B------:R-:W-:Y:S04]  /*3d90*/  STL.64 [R1+0xc8], R74 ;  /* 0x0000c84a01007387 */ /* 0x000fe80000100a00 */
[----:B------:R-:W-:Y:S04]  /*3da0*/  STL.64 [R1+0xd0], R76 ;  /* 0x0000d04c01007387 */ /* 0x000fe80000100a00 */
[----:B------:R-:W-:Y:S04]  /*3db0*/  STL.64 [R1+0xd8], R78 ;  /* 0x0000d84e01007387 */ /* 0x000fe80000100a00 */
[----:B------:R-:W-:Y:S04]  /*3dc0*/  STL.64 [R1+0xe0], R80 ;  /* 0x0000e05001007387 */ /* 0x000fe80000100a00 */
[----:B------:R-:W-:Y:S04]  /*3dd0*/  STL.64 [R1+0xe8], R82 ;  /* 0x0000e85201007387 */ /* 0x000fe80000100a00 */
[----:B------:R-:W-:Y:S04]  /*3de0*/  STL.64 [R1+0xf0], R84 ;  /* 0x0000f05401007387 */ /* 0x000fe80000100a00 */
[----:B------:R1:W-:Y:S04]  /*3df0*/  STL.64 [R1+0xf8], R86 ;  /* 0x0000f85601007387 */ /* 0x0003e80000100a00 */
[----:B-1----:R-:W3:Y:S04]  /*3e00*/  LDL.LU.64 R86, [R1+0x2f8] ;  /* 0x0002f80001567983 */ /* 0x002ee80000300a00 */
[----:B------:R-:W3:Y:S04]  /*3e10*/  LDL.LU.64 R84, [R1+0x2f0] ;  /* 0x0002f00001547983 */ /* 0x000ee80000300a00 */
[----:B------:R-:W3:Y:S04]  /*3e20*/  LDL.LU.64 R82, [R1+0x2e8] ;  /* 0x0002e80001527983 */ /* 0x000ee80000300a00 */
[----:B------:R-:W3:Y:S04]  /*3e30*/  LDL.LU.64 R80, [R1+0x2e0] ;  /* 0x0002e00001507983 */ /* 0x000ee80000300a00 */
[----:B------:R-:W3:Y:S04]  /*3e40*/  LDL.LU.64 R78, [R1+0x2d8] ;  /* 0x0002d800014e7983 */ /* 0x000ee80000300a00 */
[----:B------:R-:W3:Y:S04]  /*3e50*/  LDL.LU.64 R76, [R1+0x2d0] ;  /* 0x0002d000014c7983 */ /* 0x000ee80000300a00 */
[----:B------:R-:W3:Y:S04]  /*3e60*/  LDL.LU.64 R74, [R1+0x2c8] ;  /* 0x0002c800014a7983 */ /* 0x000ee80000300a00 */
[----:B------:R-:W3:Y:S04]  /*3e70*/  LDL.LU.64 R72, [R1+0x2c0] ;  /* 0x0002c00001487983 */ /* 0x000ee80000300a00 */
        /* <DEDUP_REMOVED lines=8> */
[----:B-1----:R-:W4:Y:S04]  /*3f00*/  LDL.LU.64 R134, [R1+0x2b8] ;  /* 0x0002b80001867983 */ /* 0x002f280000300a00 */
[----:B------:R-:W4:Y:S04]  /*3f10*/  LDL.LU.64 R132, [R1+0x2b0] ;  /* 0x0002b00001847983 */ /* 0x000f280000300a00 */
[----:B------:R-:W4:Y:S04]  /*3f20*/  LDL.LU.64 R130, [R1+0x2a8] ;  /* 0x0002a80001827983 */ /* 0x000f280000300a00 */
[----:B------:R-:W4:Y:S04]  /*3f30*/  LDL.LU.64 R128, [R1+0x2a0] ;  /* 0x0002a00001807983 */ /* 0x000f280000300a00 */
[----:B------:R-:W4:Y:S04]  /*3f40*/  LDL.LU.64 R126, [R1+0x298] ;  /* 0x00029800017e7983 */ /* 0x000f280000300a00 */
[----:B------:R-:W4:Y:S04]  /*3f50*/  LDL.LU.64 R124, [R1+0x290] ;  /* 0x00029000017c7983 */ /* 0x000f280000300a00 */
[----:B------:R-:W4:Y:S04]  /*3f60*/  LDL.LU.64 R122, [R1+0x288] ;  /* 0x00028800017a7983 */ /* 0x000f280000300a00 */
[----:B------:R-:W4:Y:S04]  /*3f70*/  LDL.LU.64 R120, [R1+0x280] ;  /* 0x0002800001787983 */ /* 0x000f280000300a00 */
[----:B------:R-:W-:Y:S04]  /*3f80*/  STL.64 [R1+0x140], R168 ;  /* 0x000140a801007387 */ /* 0x000fe80000100a00 */
[----:B------:R-:W-:Y:S04]  /*3f90*/  STL.64 [R1+0x148], R170 ;  /* 0x000148aa01007387 */ /* 0x000fe80000100a00 */
[----:B------:R-:W-:Y:S04]  /*3fa0*/  STL.64 [R1+0x150], R172 ;  /* 0x000150ac01007387 */ /* 0x000fe80000100a00 */
[----:B------:R-:W-:Y:S04]  /*3fb0*/  STL.64 [R1+0x158], R174 ;  /* 0x000158ae01007387 */ /* 0x000fe80000100a00 */
[----:B------:R-:W-:Y:S04]  /*3fc0*/  STL.64 [R1+0x160], R176 ;  /* 0x000160b001007387 */ /* 0x000fe80000100a00 */
[----:B------:R-:W-:Y:S04]  /*3fd0*/  STL.64 [R1+0x168], R178 ;  /* 0x000168b201007387 */ /* 0x000fe80000100a00 */
[----:B------:R-:W-:Y:S04]  /*3fe0*/  STL.64 [R1+0x170], R180 ;  /* 0x000170b401007387 */ /* 0x000fe80000100a00 */
[----:B------:R1:W-:Y:S01]  /*3ff0*/  STL.64 [R1+0x178], R182 ;  /* 0x000178b601007387 */ /* 0x0003e20000100a00 */
[----:B------:R-:W-:-:S03]  /*4000*/  WARPGROUP.DEPBAR.LE gsb0, 0x0 ;  /* 0x00008000000079c5 */ /* 0x000fc60000010000 */
[----:B-1----:R-:W2:Y:S04]  /*4010*/  LDL.LU.64 R182, [R1+0x278] ;  /* 0x0002780001b67983 */ /* 0x002ea80000300a00 */
[----:B------:R-:W2:Y:S04]  /*4020*/  LDL.LU.64 R180, [R1+0x270] ;  /* 0x0002700001b47983 */ /* 0x000ea80000300a00 */
[----:B------:R-:W2:Y:S04]  /*4030*/  LDL.LU.64 R178, [R1+0x268] ;  /* 0x0002680001b27983 */ /* 0x000ea80000300a00 */
[----:B------:R-:W2:Y:S04]  /*4040*/  LDL.LU.64 R176, [R1+0x260] ;  /* 0x0002600001b07983 */ /* 0x000ea80000300a00 */
[----:B------:R-:W2:Y:S04]  /*4050*/  LDL.LU.64 R174, [R1+0x258] ;  /* 0x0002580001ae7983 */ /* 0x000ea80000300a00 */
[----:B------:R-:W2:Y:S04]  /*4060*/  LDL.LU.64 R172, [R1+0x250] ;  /* 0x0002500001ac7983 */ /* 0x000ea80000300a00 */
[----:B------:R-:W2:Y:S04]  /*4070*/  LDL.LU.64 R170, [R1+0x248] ;  /* 0x0002480001aa7983 */ /* 0x000ea80000300a00 */
[----:B------:R-:W2:Y:S04]  /*4080*/  LDL.LU.64 R168, [R1+0x240] ;  /* 0x0002400001a87983 */ /* 0x000ea80000300a00 */
[----:B------:R-:W-:Y:S04]  /*4090*/  STL.64 [R1+0x80], R220 ;  /* 0x000080dc01007387 */ /* 0x000fe80000100a00 */
[----:B------:R-:W-:Y:S04]  /*40a0*/  STL.64 [R1+0x88], R222 ;  /* 0x000088de01007387 */ /* 0x000fe80000100a00 */
[----:B------:R-:W-:Y:S04]  /*40b0*/  STL.64 [R1+0x90], R224 ;  /* 0x000090e001007387 */ /* 0x000fe80000100a00 */
[----:B------:R-:W-:Y:S04]  /*40c0*/  STL.64 [R1+0x98], R226 ;  /* 0x000098e201007387 */ /* 0x000fe80000100a00 */
[----:B------:R-:W-:Y:S04]  /*40d0*/  STL.64 [R1+0xa0], R228 ;  /* 0x0000a0e401007387 */ /* 0x000fe80000100a00 */
[----:B------:R1:W-:Y:S04]  /*40e0*/  STL.64 [R1+0xa8], R230 ;  /* 0x0000a8e601007387 */ /* 0x0003e80000100a00 */
[----:B------:R0:W-:Y:S04]  /*40f0*/  STL.64 [R1+0xb0], R232 ;  /* 0x0000b0e801007387 */ /* 0x0001e80000100a00 */
[----:B------:R0:W-:Y:S04]  /*4100*/  STL.64 [R1+0xb8], R234 ;  /* 0x0000b8ea01007387 */ /* 0x0001e80000100a00 */
[----:B-1----:R-:W3:Y:S04]  /*4110*/  LDL.LU.64 R230, [R1+0x238] ;  /* 0x0002380001e67983 */ /* 0x002ee80000300a00 */
[----:B------:R-:W3:Y:S04]  /*4120*/  LDL.LU.64 R228, [R1+0x230] ;  /* 0x0002300001e47983 */ /* 0x000ee80000300a00 */
[----:B------:R-:W3:Y:S04]  /*4130*/  LDL.LU.64 R226, [R1+0x228] ;  /* 0x0002280001e27983 */ /* 0x000ee80000300a00 */
[----:B------:R-:W3:Y:S04]  /*4140*/  LDL.LU.64 R224, [R1+0x220] ;  /* 0x0002200001e07983 */ /* 0x000ee80000300a00 */
[----:B------:R-:W3:Y:S04]  /*4150*/  LDL.LU.64 R222, [R1+0x218] ;  /* 0x0002180001de7983 */ /* 0x000ee80000300a00 */
[----:B------:R-:W3:Y:S01]  /*4160*/  LDL.LU.64 R220, [R1+0x210] ;  /* 0x0002100001dc7983 */ /* 0x000ee20000300a00 */
        /* <DEDUP_REMOVED lines=10> */
[----:B---3--:R-:W-:-:S06]  /*4210*/  WARPGROUP.ARRIVE ;  /* 0x00000000000079c5 */ /* 0x008fcc0000000000 */
[----:B------:R-:W-:Y:S03]  /*4220*/  IGMMA.64x32x32.S8.S8 R216, gdesc[UR44], R216, gsb0 ;  /* 0x012000002cd879f1 */ /* 0x000fe600080410d8 */
[----:B------:R-:W-:Y:S02]  /*4230*/  WARPGROUP.DEPBAR.LE gsb0, 0x0 ;  /* 0x00008000000079c5 */ /* 0x000fe40000010000 */
[----:B--2---:R-:W-:-:S06]  /*4240*/  WARPGROUP.ARRIVE ;  /* 0x00000000000079c5 */ /* 0x004fcc0000000000 */
[----:B------:R-:W-:Y:S03]  /*4250*/  IGMMA.64x32x32.S8.S8 R168, gdesc[UR20], R168, gsb0 ;  /* 0x0120000014a879f1 */ /* 0x000fe600080410a8 */
[----:B------:R-:W-:Y:S02]  /*4260*/  WARPGROUP.DEPBAR.LE gsb0, 0x0 ;  /* 0x00008000000079c5 */ /* 0x000fe40000010000 */
[----:B----4-:R-:W-:-:S06]  /*4270*/  WARPGROUP.ARRIVE ;  /* 0x00000000000079c5 */ /* 0x010fcc0000000000 */
[----:B------:R-:W-:Y:S03]  /*4280*/  IGMMA.64x32x32.S8.S8 R120, gdesc[UR28], R120, gsb0 ;  /* 0x012000001c7879f1 */ /* 0x000fe60008041078 */
[----:B------:R-:W-:Y:S02]  /*4290*/  WARPGROUP.DEPBAR.LE gsb0, 0x0 ;  /* 0x00008000000079c5 */ /* 0x000fe40000010000 */
[----:B------:R-:W-:-:S06]  /*42a0*/  WARPGROUP.ARRIVE ;  /* 0x00000000000079c5 */ /* 0x000fcc0000000000 */
[----:B------:R-:W-:Y:S03]  /*42b0*/  IGMMA.64x32x32.S8.S8 R72, gdesc[UR8], R72, gsb0 ;  /* 0x01200000084879f1 */ /* 0x000fe60008041048 */
[----:B------:R-:W-:Y:S02]  /*42c0*/  WARPGROUP.DEPBAR.LE gsb0, 0x0 ;  /* 0x00008000000079c5 */ /* 0x000fe40000010000 */
[----:B------:R-:W-:-:S06]  /*42d0*/  WARPGROUP.ARRIVE ;  /* 0x00000000000079c5 */ /* 0x000fcc0000000000 */
[----:B------:R-:W-:Y:S03]  /*42e0*/  IGMMA.64x32x32.S8.S8 R24, gdesc[UR4], R24, gsb0 ;  /* 0x01200000041879f1 */ /* 0x000fe60008041018 */
[----:B------:R-:W-:Y:S02]  /*42f0*/  WARPGROUP.DEPBAR.LE gsb0, 0x0 ;  /* 0x00008000000079c5 */ /* 0x000fe40000010000 */
[----:B0-----:R-:W-:Y:S05]  /*4300*/  @!P1 BRA `(.L_x_18) ;  /* 0x0000003800909947 */ /* 0x001fea0003800000 */
[----:B------:R-:W-:Y:S02]  /*4310*/  UIADD3 UR33, UR43, 0x1, URZ ;  /* 0x000000012b217890 */ /* 0x000fe4000fffe03f */
[----:B------:R-:W-:Y:S02]  /*4320*/  UMOV UR32, UR43 ;  /* 0x0000002b00207c82 */ /* 0x000fe40008000000 */
[----:B------:R-:W-:-:S04]  /*4330*/  UISETP.NE.AND UP0, UPT, UR33, 0x5, UPT ;  /* 0x000000052100788c */ /* 0x000fc8000bf05270 */
[----:B------:R-:W-:Y:S02]  /*4340*/  USEL UR4, URZ, 0x1, UP0 ;  /* 0x000000013f047887 */ /* 0x000fe40008000000 */
[----:B------:R-:W-:Y:S02]  /*4350*/  USEL UR33, UR33, URZ, UP0 ;  /* 0x0000003f21217287 */ /* 0x000fe40008000000 */
[----:B------:R-:W-:-:S06]  /*4360*/  ULOP3.LUT UR4, UR48, UR4, URZ, 0x3c, !UPT ;  /* 0x0000000430047292 */ /* 0x000fcc000f8e3c3f */
[----:B------:R-:W-:-:S07]  /*4370*/  IMAD.U32 R2, RZ, RZ, UR4 ;  /* 0x00000004ff027e24 */ /* 0x000fce000f8e00ff */
.L_x_25:
[----:B0-----:R-:W-:Y:S05]  /*4380*/  @!P0 BRA `(.L_x_19) ;  /* 0x0000000000048947 */ /* 0x001fea0003800000 */
[----:B------:R-:W-:Y:S01]  /*4390*/  BPT.TRAP 0x1 ;  /* 0x000000040000795c */ /* 0x000fe20000300000 */
.L_x_19:
[----:B------:R-:W0:Y:S01]  /*43a0*/  S2UR UR5, SR_CgaCtaId ;  /* 0x00000000000579c3 */ /* 0x000e220000008800 */
[----:B------:R-:W-:Y:S01]  /*43b0*/  UMOV UR4, 0x400 ;  /* 0x0000040000047882 */ /* 0x000fe20000000000 */
[----:B------:R-:W-:Y:S01]  /*43c0*/  IMAD.U32 R4, RZ, RZ, UR33 ;  /* 0x00000021ff047e24 */ /* 0x000fe2000f8e00ff */
[----:B------:R-:W-:Y:S01]  /*43d0*/  SHF.L.U32 R5, R2, 0x1f, RZ ;  /* 0x0000001f02057819 */ /* 0x000fe200000006ff */
[----:B0-----:R-:W-:-:S06]  /*43e0*/  ULEA UR4, UR5, UR4, 0x18 ;  /* 0x0000000405047291 */ /* 0x001fcc000f8ec03f */
[----:B-----5:R-:W-:-:S04]  /*43f0*/  IMAD.U32 R0, RZ, RZ, UR4 ;  /* 0x00000004ff007e24 */ /* 0x020fc8000f8e00ff */
[----:B------:R-:W-:-:S04]  /*4400*/  IMAD R4, R4, 0x8, R0 ;  /* 0x0000000804047824 */ /* 0x000fc800078e0200 */
[----:B------:R0:W1:Y:S01]  /*4410*/  SYNCS.PHASECHK.TRANS64.TRYWAIT P1, [R4+URZ], R5 ;  /* 0x00000005040075a7 */ /* 0x000062000802017f */
[----:B------:R-:W-:Y:S05]  /*4420*/  @!P0 BRA `(.L_x_20) ;  /* 0x0000000000048947 */ /* 0x000fea0003800000 */
[----:B------:R-:W-:Y:S01]  /*4430*/  BPT.TRAP 0x1 ;  /* 0x000000040000795c */ /* 0x000fe20000300000 */
.L_x_20:
[----:B-1----:R-:W-:Y:S05]  /*4440*/  @P1 BRA `(.L_x_21) ;  /* 0x0000000000081947 */ /* 0x002fea0003800000 */
[----:B------:R-:W1:Y:S02]  /*4450*/  SYNCS.PHASECHK.TRANS64.TRYWAIT P1, [R4+URZ], R5 ;  /* 0x00000005040075a7 */ /* 0x000e64000802017f */
[----:B-1----:R-:W-:Y:S05]  /*4460*/  @!P1 BRA `(.L_x_22) ;  /* 0x000001d000689947 */ /* 0x002fea0003800000 */
.L_x_21:
        /* <DEDUP_REMOVED lines=8> */
[----:B--2---:R-:W2:Y:S04]  /*44f0*/  LDL.LU.64 R168, [R1+0x40] ;  /* 0x0000400001a87983 */ /* 0x004ea80000300a00 */
        /* <DEDUP_REMOVED lines=15> */
[----:B---3--:R-:W3:Y:S04]  /*45f0*/  LDL.LU.64 R120, [R1+0x100] ;  /* 0x0001000001787983 */ /* 0x008ee80000300a00 */
[----:B------:R-:W3:Y:S04]  /*4600*/  LDL.LU.64 R122, [R1+0x108] ;  /* 0x00010800017a7983 */ /* 0x000ee80000300a00 */
[----:B------:R-:W3:Y:S04]  /*4610*/  LDL.LU.64 R124, [R1+0x110] ;  /* 0x00011000017c7983 */ /* 0x000ee80000300a00 */
[----:B------:R-:W3:Y:S04]  /*4620*/  LDL.LU.64 R126, [R1+0x118] ;  /* 0x00011800017e7983 */ /* 0x000ee80000300a00 */
[----:B------:R-:W3:Y:S04]  /*4630*/  LDL.LU.64 R128, [R1+0x120] ;  /* 0x0001200001807983 */ /* 0x000ee80000300a00 */
[----:B------:R-:W3:Y:S04]  /*4640*/  LDL.LU.64 R130, [R1+0x128] ;  /* 0x0001280001827983 */ /* 0x000ee80000300a00 */
[----:B------:R-:W3:Y:S04]  /*4650*/  LDL.LU.64 R132, [R1+0x130] ;  /* 0x0001300001847983 */ /* 0x000ee80000300a00 */
[----:B------:R-:W3:Y:S04]  /*4660*/  LDL.LU.64 R134, [R1+0x138] ;  /* 0x0001380001867983 */ /* 0x000ee80000300a00 */
[----:B------:R-:W-:Y:S04]  /*4670*/  STL [R1+0x488], R72 ;  /* 0x0004884801007387 */ /* 0x000fe80000100800 */
[----:B------:R4:W-:Y:S04]  /*4680*/  STL [R1+0x484], R73 ;  /* 0x0004844901007387 */ /* 0x0009e80000100800 */
        /* <DEDUP_REMOVED lines=14> */
[----:B----4-:R-:W4:Y:S04]  /*4770*/  LDL.LU.64 R72, [R1+0x1c0] ;  /* 0x0001c00001487983 */ /* 0x010f280000300a00 */
[----:B0-----:R-:W4:Y:S04]  /*4780*/  LDL.LU.64 R74, [R1+0x1c8] ;  /* 0x0001c800014a7983 */ /* 0x001f280000300a00 */
[----:B-1----:R-:W4:Y:S04]  /*4790*/  LDL.LU.64 R76, [R1+0x1d0] ;  /* 0x0001d000014c7983 */ /* 0x002f280000300a00 */
[----:B------:R-:W4:Y:S04]  /*47a0*/  LDL.LU.64 R78, [R1+0x1d8] ;  /* 0x0001d800014e7983 */ /* 0x000f280000300a00 */
[----:B------:R-:W4:Y:S04]  /*47b0*/  LDL.LU.64 R80, [R1+0x1e0] ;  /* 0x0001e00001507983 */ /* 0x000f280000300a00 */
[----:B------:R-:W4:Y:S04]  /*47c0*/  LDL.LU.64 R82, [R1+0x1e8] ;  /* 0x0001e80001527983 */ /* 0x000f280000300a00 */
[----:B------:R-:W4:Y:S04]  /*47d0*/  LDL.LU.64 R84, [R1+0x1f0] ;  /* 0x0001f00001547983 */ /* 0x000f280000300a00 */
[----:B------:R-:W4:Y:S01]  /*47e0*/  LDL.LU.64 R86, [R1+0x1f8] ;  /* 0x0001f80001567983 */ /* 0x000f220000300a00 */
[----:B------:R-:W-:-:S02]  /*47f0*/  UIMAD UR34, UR33, 0x600, UR53 ;  /* 0x00000600212278a4 */ /* 0x000fc4000f8e0235 */
[----:B------:R-:W-:Y:S01]  /*4800*/  UIMAD UR35, UR33, 0x380, UR54 ;  /* 0x00000380212378a4 */ /* 0x000fe2000f8e0236 */
[----:B------:R0:W-:Y:S01]  /*4810*/  STL [R1+0x448], R24 ;  /* 0x0004481801007387 */ /* 0x0001e20000100800 */
[----:B------:R-:W-:Y:S01]  /*4820*/  UMOV UR25, 0x80000020 ;  /* 0x8000002000197882 */ /* 0x000fe20000000000 */
[----:B------:R-:W-:Y:S01]  /*4830*/  UMOV UR27, 0x80000020 ;  /* 0x80000020001b7882 */ /* 0x000fe20000000000 */
[----:B------:R-:W-:Y:S01]  /*4840*/  UIADD3 UR22, UR35, 0x80, URZ ;  /* 0x0000008023167890 */ /* 0x000fe2000fffe03f */
[----:B------:R1:W-:Y:S01]  /*4850*/  STL [R1+0x444], R25 ;  /* 0x0004441901007387 */ /* 0x0003e20000100800 */
[----:B------:R-:W-:Y:S01]  /*4860*/  UMOV UR24, UR34 ;  /* 0x0000002200187c82 */ /* 0x000fe20008000000 */
[----:B------:R-:W-:Y:S01]  /*4870*/  UMOV UR26, UR35 ;  /* 0x00000023001a7c82 */ /* 0x000fe20008000000 */
[----:B------:R-:W-:Y:S01]  /*4880*/  UMOV UR20, UR24 ;  /* 0x0000001800147c82 */ /* 0x000fe20008000000 */
[----:B------:R-:W-:Y:S01]  /*4890*/  UMOV UR21, UR25 ;  /* 0x0000001900157c82 */ /* 0x000fe20008000000 */
[----:B------:R-:W-:Y:S01]  /*48a0*/  UMOV UR23, 0x80000020 ;  /* 0x8000002000177882 */ /* 0x000fe20000000000 */
[----:B------:R-:W-:Y:S01]  /*48b0*/  UIADD3 UR18, UR35, 0x100, URZ ;  /* 0x0000010023127890 */ /* 0x000fe2000fffe03f */
[----:B------:R1:W-:Y:S01]  /*48c0*/  STL [R1+0x440], R26 ;  /* 0x0004401a01007387 */ /* 0x0003e20000100800 */
        /* <DEDUP_REMOVED lines=13> */
[----:B----4-:R-:W-:Y:S01]  /*49a0*/  WARPGROUP.ARRIVE ;  /* 0x00000000000079c5 */ /* 0x010fe20000000000 */
[----:B------:R-:W-:Y:S01]  /*49b0*/  UIADD3 UR6, UR35, 0x280, URZ ;  /* 0x0000028023067890 */ /* 0x000fe2000fffe03f */
[----:B------:R4:W-:Y:S04]  /*49c0*/  STL [R1+0x434], R29 ;  /* 0x0004341d01007387 */ /* 0x0009e80000100800 */
[----:B------:R-:W-:Y:S01]  /*49d0*/  IGMMA.64x32x32.S8.S8 R72, gdesc[UR24], R72, gsb0 ;  /* 0x01200000184879f1 */ /* 0x000fe20008041048 */
        /* <DEDUP_REMOVED lines=8> */
[----:B------:R4:W-:Y:S04]  /*4a60*/  STL [R1+0x42c], R31 ;  /* 0x00042c1f01007387 */ /* 0x0009e80000100800 */
        /* <DEDUP_REMOVED lines=8> */
[----:B------:R-:W-:Y:S04]  /*4af0*/  STL [R1+0x358], R19 ;  /* 0x0003581301007387 */ /* 0x000fe80000100800 */
[----:B------:R-:W-:Y:S04]  /*4b00*/  STL [R1+0x354], R18 ;  /* 0x0003541201007387 */ /* 0x000fe80000100800 */
[----:B------:R-:W-:Y:S04]  /*4b10*/  STL [R1+0x350], R17 ;  /* 0x0003501101007387 */ /* 0x000fe80000100800 */
[----:B------:R-:W-:Y:S01]  /*4b20*/  STL [R1+0x34c], R16 ;  /* 0x00034c1001007387 */ /* 0x000fe20000100800 */
[----:B------:R-:W-:-:S02]  /*4b30*/  WARPGROUP.DEPBAR.LE gsb0, 0x0 ;  /* 0x00008000000079c5 */ /* 0x000fc40000010000 */
[----:B---3--:R-:W-:Y:S01]  /*4b40*/  WARPGROUP.ARRIVE ;  /* 0x00000000000079c5 */ /* 0x008fe20000000000 */
[----:B------:R-:W-:Y:S04]  /*4b50*/  STL [R1+0x348], R3 ;  /* 0x0003480301007387 */ /* 0x000fe80000100800 */
[----:B------:R-:W-:Y:S01]  /*4b60*/  STL [R1+0x344], R2 ;  /* 0x0003440201007387 */ /* 0x000fe20000100800 */
[----:B------:R-:W-:Y:S03]  /*4b70*/  IGMMA.64x32x32.S8.S8 R120, gdesc[UR20], R120, gsb0 ;  /* 0x01200000147879f1 */ /* 0x000fe60008041078 */
[----:B------:R-:W-:Y:S04]  /*4b80*/  STL [R1+0x340], R0 ;  /* 0x0003400001007387 */ /* 0x000fe80000100800 */
[----:B------:R3:W-:Y:S04]  /*4b90*/  STL.64 [R1+0x1c0], R72 ;  /* 0x0001c04801007387 */ /* 0x0007e80000100a00 */
[----:B------:R3:W-:Y:S04]  /*4ba0*/  STL.64 [R1+0x1c8], R74 ;  /* 0x0001c84a01007387 */ /* 0x0007e80000100a00 */
[----:B------:R3:W-:Y:S04]  /*4bb0*/  STL.64 [R1+0x1d0], R76 ;  /* 0x0001d04c01007387 */ /* 0x0007e80000100a00 */
[----:B------:R3:W-:Y:S04]  /*4bc0*/  STL.64 [R1+0x1d8], R78 ;  /* 0x0001d84e01007387 */ /* 0x0007e80000100a00 */
[----:B------:R3:W-:Y:S04]  /*4bd0*/  STL.64 [R1+0x1e0], R80 ;  /* 0x0001e05001007387 */ /* 0x0007e80000100a00 */
[----:B------:R3:W-:Y:S04]  /*4be0*/  STL.64 [R1+0x1e8], R82 ;  /* 0x0001e85201007387 */ /* 0x0007e80000100a00 */
[----:B------:R3:W-:Y:S04]  /*4bf0*/  STL.64 [R1+0x1f0], R84 ;  /* 0x0001f05401007387 */ /* 0x0007e80000100a00 */
[----:B------:R3:W-:Y:S01]  /*4c00*/  STL.64 [R1+0x1f8], R86 ;  /* 0x0001f85601007387 */ /* 0x0007e20000100a00 */
[----:B------:R-:W-:-:S02]  /*4c10*/  WARPGROUP.DEPBAR.LE gsb0, 0x0 ;  /* 0x00008000000079c5 */ /* 0x000fc40000010000 */
[----:B--2---:R-:W-:Y:S01]  /*4c20*/  WARPGROUP.ARRIVE ;  /* 0x00000000000079c5 */ /* 0x004fe20000000000 */
[----:B0-----:R-:W-:Y:S02]  /*4c30*/  IMAD.MOV.U32 R24, RZ, RZ, R120 ;  /* 0x000000ffff187224 */ /* 0x001fe400078e0078 */
[----:B-1----:R-:W-:Y:S02]  /*4c40*/  IMAD.MOV.U32 R25, RZ, RZ, R121 ;  /* 0x000000ffff197224 */ /* 0x002fe400078e0079 */
[----:B------:R-:W-:Y:S01]  /*4c50*/  IMAD.MOV.U32 R26, RZ, RZ, R122 ;  /* 0x000000ffff1a7224 */ /* 0x000fe200078e007a */
[----:B------:R-:W-:Y:S01]  /*4c60*/  IGMMA.64x32x32.S8.S8 R168, gdesc[UR16], R168, gsb0 ;  /* 0x0120000010a879f1 */ /* 0x000fe200080410a8 */
[----:B------:R-:W-:Y:S01]  /*4c70*/  IMAD.MOV.U32 R27, RZ, RZ, R123 ;  /* 0x000000ffff1b7224 */ /* 0x000fe200078e007b */
[----:B------:R-:W2:Y:S01]  /*4c80*/  LDL.LU.64 R120, [R1] ;  /* 0x0000000001787983 */ /* 0x000ea20000300a00 */
[----:B------:R-:W-:Y:S02]  /*4c90*/  IMAD.MOV.U32 R28, RZ, RZ, R124 ;  /* 0x000000ffff1c7224 */ /* 0x000fe400078e007c */
[----:B----4-:R-:W-:Y:S01]  /*4ca0*/  IMAD.MOV.U32 R29, RZ, RZ, R125 ;  /* 0x000000ffff1d7224 */ /* 0x010fe200078e007d */
[----:B------:R-:W2:Y:S01]  /*4cb0*/  LDL.LU.64 R122, [R1+0x8] ;  /* 0x00000800017a7983 */ /* 0x000ea20000300a00 */
[----:B------:R-:W-:-:S02]  /*4cc0*/  IMAD.MOV.U32 R30, RZ, RZ, R126 ;  /* 0x000000ffff1e7224 */ /* 0x000fc400078e007e */
[----:B------:R-:W-:Y:S01]  /*4cd0*/  IMAD.MOV.U32 R31, RZ, RZ, R127 ;  /* 0x000000ffff1f7224 */ /* 0x000fe200078e007f */
[----:B------:R-:W2:Y:S01]  /*4ce0*/  LDL.LU.64 R124, [R1+0x10] ;  /* 0x00001000017c7983 */ /* 0x000ea20000300a00 */
[----:B------:R-:W-:Y:S02]  /*4cf0*/  IMAD.MOV.U32 R32, RZ, RZ, R128 ;  /* 0x000000ffff207224 */ /* 0x000fe400078e0080 */
[----:B------:R-:W-:Y:S01]  /*4d00*/  IMAD.MOV.U32 R33, RZ, RZ, R129 ;  /* 0x000000ffff217224 */ /* 0x000fe200078e0081 */
[----:B------:R-:W2:Y:S01]  /*4d10*/  LDL.LU.64 R126, [R1+0x18] ;  /* 0x00001800017e7983 */ /* 0x000ea20000300a00 */
[----:B------:R-:W-:Y:S02]  /*4d20*/  IMAD.MOV.U32 R34, RZ, RZ, R130 ;  /* 0x000000ffff227224 */ /* 0x000fe400078e0082 */
[----:B------:R-:W-:Y:S01]  /*4d30*/  IMAD.MOV.U32 R35, RZ, RZ, R131 ;  /* 0x000000ffff237224 */ /* 0x000fe200078e0083 */
[----:B------:R-:W2:Y:S01]  /*4d40*/  LDL.LU.64 R128, [R1+0x20] ;  /* 0x0000200001807983 */ /* 0x000ea20000300a00 */
[----:B------:R-:W-:-:S02]  /*4d50*/  IMAD.MOV.U32 R36, RZ, RZ, R132 ;  /* 0x000000ffff247224 */ /* 0x000fc400078e0084 */
[----:B------:R-:W-:Y:S01]  /*4d60*/  IMAD.MOV.U32 R37, RZ, RZ, R133 ;  /* 0x000000ffff257224 */ /* 0x000fe200078e0085 */
[----:B------:R-:W2:Y:S01]  /*4d70*/  LDL.LU.64 R130, [R1+0x28] ;  /* 0x0000280001827983 */ /* 0x000ea20000300a00 */
[----:B------:R-:W-:Y:S02]  /*4d80*/  IMAD.MOV.U32 R38, RZ, RZ, R134 ;  /* 0x000000ffff267224 */ /* 0x000fe400078e0086 */
[----:B------:R-:W-:Y:S01]  /*4d90*/  IMAD.MOV.U32 R39, RZ, RZ, R135 ;  /* 0x000000ffff277224 */ /* 0x000fe200078e0087 */
[----:B------:R-:W2:Y:S04]  /*4da0*/  LDL.LU.64 R132, [R1+0x30] ;  /* 0x0000300001847983 */ /* 0x000ea80000300a00 */
[----:B------:R-:W2:Y:S01]  /*4db0*/  LDL.LU.64 R134, [R1+0x38] ;  /* 0x0000380001867983 */ /* 0x000ea20000300a00 */
[----:B------:R-:W-:-:S02]  /*4dc0*/  WARPGROUP.DEPBAR.LE gsb0, 0x0 ;  /* 0x00008000000079c5 */ /* 0x000fc40000010000 */
[----:B------:R-:W-:Y:S01]  /*4dd0*/  WARPGROUP.ARRIVE ;  /* 0x00000000000079c5 */ /* 0x000fe20000000000 */
[----:B---3--:R-:W-:Y:S02]  /*4de0*/  IMAD.MOV.U32 R72, RZ, RZ, R168 ;  /* 0x000000ffff487224 */ /* 0x008fe400078e00a8 */
[----:B------:R-:W-:Y:S02]  /*4df0*/  IMAD.MOV.U32 R73, RZ, RZ, R169 ;  /* 0x000000ffff497224 */ /* 0x000fe400078e00a9 */
[----:B------:R-:W-:Y:S01]  /*4e00*/  IMAD.MOV.U32 R74, RZ, RZ, R170 ;  /* 0x000000ffff4a7224 */ /* 0x000fe200078e00aa */
[----:B------:R-:W-:Y:S01]  /*4e10*/  IGMMA.64x32x32.S8.S8 R200, gdesc[UR12], R200, gsb0 ;  /* 0x012000000cc879f1 */ /* 0x000fe200080410c8 */
[----:B------:R-:W-:Y:S01]  /*4e20*/  IMAD.MOV.U32 R75, RZ, RZ, R171 ;  /* 0x000000ffff4b7224 */ /* 0x000fe200078e00ab */
[----:B------:R-:W3:Y:S01]  /*4e30*/  LDL.LU.64 R168, [R1+0xc0] ;  /* 0x0000c00001a87983 */ /* 0x000ee20000300a00 */
[----:B------:R-:W-:Y:S02]  /*4e40*/  IMAD.MOV.U32 R76, RZ, RZ, R172 ;  /* 0x000000ffff4c7224 */ /* 0x000fe400078e00ac */
[----:B------:R-:W-:Y:S01]  /*4e50*/  IMAD.MOV.U32 R77, RZ, RZ, R173 ;  /* 0x000000ffff4d7224 */ /* 0x000fe200078e00ad */
[----:B------:R-:W3:Y:S01]  /*4e60*/  LDL.LU.64 R170, [R1+0xc8] ;  /* 0x0000c80001aa7983 */ /* 0x000ee20000300a00 */
[----:B------:R-:W-:-:S02]  /*4e70*/  IMAD.MOV.U32 R78, RZ, RZ, R174 ;  /* 0x000000ffff4e7224 */ /* 0x000fc400078e00ae */
[----:B------:R-:W-:Y:S01]  /*4e80*/  IMAD.MOV.U32 R79, RZ, RZ, R175 ;  /* 0x000000ffff4f7224 */ /* 0x000fe200078e00af */
[----:B------:R-:W3:Y:S01]  /*4e90*/  LDL.LU.64 R172, [R1+0xd0] ;  /* 0x0000d00001ac7983 */ /* 0x000ee20000300a00 */
[----:B------:R-:W-:Y:S02]  /*4ea0*/  IMAD.MOV.U32 R80, RZ, RZ, R176 ;  /* 0x000000ffff507224 */ /* 0x000fe400078e00b0 */
        /* <DEDUP_REMOVED lines=10> */
[----:B------:R-:W3:Y:S04]  /*4f50*/  LDL.LU.64 R180, [R1+0xf0] ;  /* 0x0000f00001b47983 */ /* 0x000ee80000300a00 */
[----:B------:R-:W3:Y:S01]  /*4f60*/  LDL.LU.64 R182, [R1+0xf8] ;  /* 0x0000f80001b67983 */ /* 0x000ee20000300a00 */
[----:B------:R-:W-:-:S02]  /*4f70*/  WARPGROUP.DEPBAR.LE gsb0, 0x0 ;  /* 0x00008000000079c5 */ /* 0x000fc40000010000 */
[----:B------:R-:W-:-:S06]  /*4f80*/  WARPGROUP.ARRIVE ;  /* 0x00000000000079c5 */ /* 0x000fcc0000000000 */
[----:B------:R-:W-:Y:S03]  /*4f90*/  IGMMA.64x32x32.S8.S8 R152, gdesc[UR8], R152, gsb0 ;  /* 0x01200000089879f1 */ /* 0x000fe60008041098 */
[----:B------:R-:W-:Y:S02]  /*4fa0*/  WARPGROUP.DEPBAR.LE gsb0, 0x0 ;  /* 0x00008000000079c5 */ /* 0x000fe40000010000 */
[----:B------:R-:W-:-:S06]  /*4fb0*/  WARPGROUP.ARRIVE ;  /* 0x00000000000079c5 */ /* 0x000fcc0000000000 */
        /* <DEDUP_REMOVED lines=35> */
[----:B--2---:R-:W-:-:S06]  /*51f0*/  WARPGROUP.ARRIVE ;  /* 0x00000000000079c5 */ /* 0x004fcc0000000000 */
[----:B------:R-:W-:Y:S01]  /*5200*/  IGMMA.64x32x32.S8.S8 R120, gdesc[UR16], R120, gsb0 ;  /* 0x01200000107879f1 */ /* 0x000fe20008041078 */
        /* <DEDUP_REMOVED lines=33> */
[----:B------:R-:W-:Y:S01]  /*5420*/  STL [R1+0x3e8], R116 ;  /* 0x0003e87401007387 */ /* 0x000fe20000100800 */
[----:B------:R-:W-:-:S03]  /*5430*/  WARPGROUP.DEPBAR.LE gsb0, 0x0 ;  /* 0x00008000000079c5 */ /* 0x000fc60000010000 */
[----:B------:R3:W-:Y:S04]  /*5440*/  STL [R1+0x3e4], R117 ;  /* 0x0003e47501007387 */ /* 0x0007e80000100800 */
[----:B------:R-:W-:Y:S04]  /*5450*/  STL [R1+0x3e0], R118 ;  /* 0x0003e07601007387 */ /* 0x000fe80000100800 */
[----:B------:R3:W-:Y:S04]  /*5460*/  STL [R1+0x3dc], R119 ;  /* 0x0003dc7701007387 */ /* 0x0007e80000100800 */
[----:B------:R3:W-:Y:S04]  /*5470*/  STL.64 [R1], R120 ;  /* 0x0000007801007387 */ /* 0x0007e80000100a00 */
[----:B------:R3:W-:Y:S04]  /*5480*/  STL.64 [R1+0x8], R122 ;  /* 0x0000087a01007387 */ /* 0x0007e80000100a00 */
[----:B------:R3:W-:Y:S04]  /*5490*/  STL.64 [R1+0x10], R124 ;  /* 0x0000107c01007387 */ /* 0x0007e80000100a00 */
[----:B------:R3:W-:Y:S04]  /*54a0*/  STL.64 [R1+0x18], R126 ;  /* 0x0000187e01007387 */ /* 0x0007e80000100a00 */
[----:B------:R3:W-:Y:S04]  /*54b0*/  STL [R1+0x20], R128 ;  /* 0x0000208001007387 */ /* 0x0007e80000100800 */
[----:B0-----:R-:W3:Y:S04]  /*54c0*/  LDL.LU.64 R108, [R1+0x180] ;  /* 0x00018000016c7983 */ /* 0x001ee80000300a00 */
[----:B-1----:R-:W3:Y:S04]  /*54d0*/  LDL.LU.64 R110, [R1+0x188] ;  /* 0x00018800016e7983 */ /* 0x002ee80000300a00 */
[----:B--2---:R-:W2:Y:S04]  /*54e0*/  LDL.LU.64 R112, [R1+0x190] ;  /* 0x0001900001707983 */ /* 0x004ea80000300a00 */
[----:B----4-:R-:W2:Y:S04]  /*54f0*/  LDL.LU.64 R114, [R1+0x198] ;  /* 0x0001980001727983 */ /* 0x010ea80000300a00 */
[----:B---3--:R-:W2:Y:S04]  /*5500*/  LDL.LU.64 R116, [R1+0x1a0] ;  /* 0x0001a00001747983 */ /* 0x008ea80000300a00 */
[----:B------:R-:W2:Y:S04]  /*5510*/  LDL.LU.64 R118, [R1+0x1a8] ;  /* 0x0001a80001767983 */ /* 0x000ea80000300a00 */
[----:B------:R-:W2:Y:S04]  /*5520*/  LDL.LU.64 R120, [R1+0x1b0] ;  /* 0x0001b00001787983 */ /* 0x000ea80000300a00 */
[----:B------:R-:W2:Y:S01]  /*5530*/  LDL.LU.64 R122, [R1+0x1b8] ;  /* 0x0001b800017a7983 */ /* 0x000ea20000300a00 */
[----:B------:R-:W-:Y:S01]  /*5540*/  WARPGROUP.ARRIVE ;  /* 0x00000000000079c5 */ /* 0x000fe20000000000 */
[----:B------:R-:W-:Y:S01]  /*5550*/  UMOV UR20, UR28 ;  /* 0x0000001c00147c82 */ /* 0x000fe20008000000 */
[----:B------:R-:W-:-:S04]  /*5560*/  UMOV UR21, UR29 ;  /* 0x0000001d00157c82 */ /* 0x000fc80008000000 */
[----:B------:R-:W-:Y:S03]  /*5570*/  IGMMA.64x32x32.S8.S8 R168, gdesc[UR20], R168, gsb0 ;  /* 0x0120000014a879f1 */ /* 0x000fe600080410a8 */
[----:B------:R-:W-:Y:S02]  /*5580*/  WARPGROUP.DEPBAR.LE gsb0, 0x0 ;  /* 0x00008000000079c5 */ /* 0x000fe40000010000 */
[----:B------:R-:W-:Y:S02]  /*5590*/  IMAD.MOV.U32 R23, RZ, RZ, R168 ;  /* 0x000000ffff177224 */ /* 0x000fe400078e00a8 */
        /* <DEDUP_REMOVED lines=21> */
[----:B------:R-:W-:-:S03]  /*56f0*/  IMAD.MOV.U32 R4, RZ, RZ, R183 ;  /* 0x000000ffff047224 */ /* 0x000fc600078e00b7 */
[----:B------:R-:W3:Y:S01]  /*5700*/  LDL.LU.64 R182, [R1+0x178] ;  /* 0x0001780001b67983 */ /* 0x000ee20000300a00 */
        /* <DEDUP_REMOVED lines=8> */
[----:B------:R-:W-:Y:S01]  /*5790*/  IMAD.MOV.U32 R0, RZ, RZ, R135 ;  /* 0x000000ffff007224 */ /* 0x000fe200078e0087 */
[----:B------:R-:W-:Y:S01]  /*57a0*/  UIADD3 UR4, UR34, 0x400, URZ ;  /* 0x0000040022047890 */ /* 0x000fe2000fffe03f */
[----:B--2---:R-:W-:-:S06]  /*57b0*/  WARPGROUP.ARRIVE ;  /* 0x00000000000079c5 */ /* 0x004fcc0000000000 */
[----:B------:R-:W-:Y:S03]  /*57c0*/  IGMMA.64x32x32.S8.S8 R108, gdesc[UR24], R108, gsb0 ;  /* 0x01200000186c79f1 */ /* 0x000fe6000804106c */
[----:B------:R-:W-:Y:S02]  /*57d0*/  WARPGROUP.DEPBAR.LE gsb0, 0x0 ;  /* 0x00008000000079c5 */ /* 0x000fe40000010000 */
[----:B------:R-:W-:Y:S02]  /*57e0*/  IMAD.MOV.U32 R212, RZ, RZ, R120 ;  /* 0x000000ffffd47224 */ /* 0x000fe400078e0078 */
[----:B------:R-:W-:Y:S02]  /*57f0*/  IMAD.MOV.U32 R213, RZ, RZ, R121 ;  /* 0x000000ffffd57224 */ /* 0x000fe400078e0079 */
[----:B------:R-:W-:Y:S01]  /*5800*/  IMAD.MOV.U32 R214, RZ, RZ, R122 ;  /* 0x000000ffffd67224 */ /* 0x000fe200078e007a */
[----:B------:R-:W2:Y:S01]  /*5810*/  LDL.LU.64 R120, [R1+0x80] ;  /* 0x0000800001787983 */ /* 0x000ea20000300a00 */
[----:B------:R-:W-:-:S03]  /*5820*/  IMAD.MOV.U32 R215, RZ, RZ, R123 ;  /* 0x000000ffffd77224 */ /* 0x000fc600078e007b */
[----:B------:R-:W2:Y:S04]  /*5830*/  LDL.LU.64 R122, [R1+0x88] ;  /* 0x00008800017a7983 */ /* 0x000ea80000300a00 */
[----:B------:R-:W2:Y:S04]  /*5840*/  LDL.LU.64 R124, [R1+0x90] ;  /* 0x00009000017c7983 */ /* 0x000ea80000300a00 */
[----:B------:R-:W2:Y:S04]  /*5850*/  LDL.LU.64 R126, [R1+0x98] ;  /* 0x00009800017e7983 */ /* 0x000ea80000300a00 */
[----:B------:R-:W2:Y:S04]  /*5860*/  LDL.LU.64 R128, [R1+0xa0] ;  /* 0x0000a00001807983 */ /* 0x000ea80000300a00 */
[----:B------:R-:W2:Y:S04]  /*5870*/  LDL.LU.64 R130, [R1+0xa8] ;  /* 0x0000a80001827983 */ /* 0x000ea80000300a00 */
[----:B------:R-:W2:Y:S04]  /*5880*/  LDL.LU.64 R132, [R1+0xb0] ;  /* 0x0000b00001847983 */ /* 0x000ea80000300a00 */
[----:B------:R-:W2:Y:S01]  /*5890*/  LDL.LU.64 R134, [R1+0xb8] ;  /* 0x0000b80001867983 */ /* 0x000ea20000300a00 */
[----:B---3--:R-:W-:Y:S01]  /*58a0*/  WARPGROUP.ARRIVE ;  /* 0x00000000000079c5 */ /* 0x008fe20000000000 */
[----:B------:R-:W-:Y:S01]  /*58b0*/  UMOV UR24, UR4 ;  /* 0x0000000400187c82 */ /* 0x000fe20008000000 */
[----:B------:R-:W-:-:S04]  /*58c0*/  UMOV UR25, 0x80000020 ;  /* 0x8000002000197882 */ /* 0x000fc80000000000 */
        /* <DEDUP_REMOVED lines=28> */
[----:B------:R-:W-:Y:S01]  /*5a90*/  UMOV UR16, UR24 ;  /* 0x0000001800107c82 */ /* 0x000fe20008000000 */
[----:B------:R-:W-:Y:S01]  /*5aa0*/  UMOV UR17, UR25 ;  /* 0x0000001900117c82 */ /* 0x000fe20008000000 */
[----:B------:R-:W-:Y:S01]  /*5ab0*/  UMOV UR12, UR24 ;  /* 0x00000018000c7c82 */ /* 0x000fe20008000000 */
[----:B------:R-:W-:Y:S01]  /*5ac0*/  UMOV UR13, UR25 ;  /* 0x00000019000d7c82 */ /* 0x000fe20008000000 */
        /* <DEDUP_REMOVED lines=11> */
[----:B------:R-:W-:Y:S01]  /*5b80*/  IMAD.MOV.U32 R201, RZ, RZ, R109 ;  /* 0x000000ffffc97224 */ /* 0x000fe200078e006d */
[----:B--2---:R-:W-:-:S06]  /*5b90*/  WARPGROUP.ARRIVE ;  /* 0x00000000000079c5 */ /* 0x004fcc0000000000 */
[----:B------:R-:W-:Y:S03]  /*5ba0*/  IGMMA.64x32x32.S8.S8 R120, gdesc[UR20], R120, gsb0 ;  /* 0x01200000147879f1 */ /* 0x000fe60008041078 */
[----:B------:R-:W-:Y:S02]  /*5bb0*/  WARPGROUP.DEPBAR.LE gsb0, 0x0 ;  /* 0x00008000000079c5 */ /* 0x000fe40000010000 */
[----:B------:R-:W-:-:S06]  /*5bc0*/  WARPGROUP.ARRIVE ;  /* 0x00000000000079c5 */ /* 0x000fcc0000000000 */
[----:B------:R-:W-:Y:S01]  /*5bd0*/  IGMMA.64x32x32.S8.S8 R216, gdesc[UR16], R216, gsb0 ;  /* 0x0120000010d879f1 */ /* 0x000fe200080410d8 */
[----:B------:R-:W-:Y:S02]  /*5be0*/  IMAD.MOV.U32 R234, RZ, RZ, R134 ;  /* 0x000000ffffea7224 */ /* 0x000fe400078e0086 */
        /* <DEDUP_REMOVED lines=21> */
[----:B------:R-:W-:-:S03]  /*5d40*/  IMAD.MOV.U32 R109, RZ, RZ, R121 ;  /* 0x000000ffff6d7224 */ /* 0x000fc600078e0079 */
[----:B------:R-:W2:Y:S01]  /*5d50*/  LDL.LU.64 R120, [R1+0x490] ;  /* 0x0004900001787983 */ /* 0x000ea20000300a00 */
[----:B------:R-:W-:Y:S02]  /*5d60*/  WARPGROUP.DEPBAR.LE gsb0, 0x0 ;  /* 0x00008000000079c5 */ /* 0x000fe40000010000 */
[----:B---3--:R-:W-:-:S06]  /*5d70*/  WARPGROUP.ARRIVE ;  /* 0x00000000000079c5 */ /* 0x008fcc0000000000 */
[----:B------:R-:W-:Y:S01]  /*5d80*/  IGMMA.64x32x32.S8.S8 R168, gdesc[UR12], R168, gsb0 ;  /* 0x012000000ca879f1 */ /* 0x000fe200080410a8 */
[----:B------:R-:W-:Y:S04]  /*5d90*/  STL.64 [R1+0x238], R230 ;  /* 0x000238e601007387 */ /* 0x000fe80000100a00 */
[----:B------:R-:W-:Y:S04]  /*5da0*/  STL.64 [R1+0x230], R228 ;  /* 0x000230e401007387 */ /* 0x000fe80000100a00 */
[----:B------:R-:W-:Y:S04]  /*5db0*/  STL.64 [R1+0x228], R226 ;  /* 0x000228e201007387 */ /* 0x000fe80000100a00 */
[----:B------:R-:W-:Y:S04]  /*5dc0*/  STL.64 [R1+0x220], R224 ;  /* 0x000220e001007387 */ /* 0x000fe80000100a00 */
[----:B------:R-:W-:Y:S04]  /*5dd0*/  STL.64 [R1+0x218], R222 ;  /* 0x000218de01007387 */ /* 0x000fe80000100a00 */
[----:B------:R-:W-:Y:S01]  /*5de0*/  STL.64 [R1+0x210], R220 ;  /* 0x000210dc01007387 */ /* 0x000fe20000100a00 */
[----:B------:R-:W-:-:S03]  /*5df0*/  WARPGROUP.DEPBAR.LE gsb0, 0x0 ;  /* 0x00008000000079c5 */ /* 0x000fc60000010000 */
[----:B------:R-:W-:Y:S04]  /*5e00*/  STL.64 [R1+0x278], R182 ;  /* 0x000278b601007387 */ /* 0x000fe80000100a00 */
[----:B------:R-:W-:Y:S04]  /*5e10*/  STL.64 [R1+0x270], R180 ;  /* 0x000270b401007387 */ /* 0x000fe80000100a00 */
[----:B------:R-:W-:Y:S04]  /*5e20*/  STL.64 [R1+0x268], R178 ;  /* 0x000268b201007387 */ /* 0x000fe80000100a00 */
[----:B------:R-:W-:Y:S04]  /*5e30*/  STL.64 [R1+0x260], R176 ;  /* 0x000260b001007387 */ /* 0x000fe80000100a00 */
[----:B------:R0:W-:Y:S04]  /*5e40*/  STL.64 [R1+0x258], R174 ;  /* 0x000258ae01007387 */ /* 0x0001e80000100a00 */
[----:B------:R1:W-:Y:S04]  /*5e50*/  STL.64 [R1+0x250], R172 ;  /* 0x000250ac01007387 */ /* 0x0003e80000100a00 */
[----:B------:R3:W-:Y:S04]  /*5e60*/  STL.64 [R1+0x248], R170 ;  /* 0x000248aa01007387 */ /* 0x0007e80000100a00 */
[----:B------:R4:W-:Y:S01]  /*5e70*/  STL.64 [R1+0x240], R168 ;  /* 0x000240a801007387 */ /* 0x0009e20000100a00 */
[----:B0-----:R-:W-:-:S02]  /*5e80*/  IMAD.MOV.U32 R174, RZ, RZ, R78 ;  /* 0x000000ffffae7224 */ /* 0x001fc400078e004e */
[----:B-1----:R-:W-:Y:S02]  /*5e90*/  IMAD.MOV.U32 R172, RZ, RZ, R76 ;  /* 0x000000ffffac7224 */ /* 0x002fe400078e004c */
[----:B---3--:R-:W-:Y:S02]  /*5ea0*/  IMAD.MOV.U32 R170, RZ, RZ, R74 ;  /* 0x000000ffffaa7224 */ /* 0x008fe400078e004a */
[----:B----4-:R-:W-:Y:S02]  /*5eb0*/  IMAD.MOV.U32 R168, RZ, RZ, R72 ;  /* 0x000000ffffa87224 */ /* 0x010fe400078e0048 */
[----:B------:R-:W3:Y:S01]  /*5ec0*/  LDL.LU R72, [R1+0x488] ;  /* 0x0004880001487983 */ /* 0x000ee20000300800 */
[----:B------:R-:W-:Y:S02]  /*5ed0*/  IMAD.MOV.U32 R169, RZ, RZ, R73 ;  /* 0x000000ffffa97224 */ /* 0x000fe400078e0049 */
[----:B------:R-:W-:Y:S01]  /*5ee0*/  IMAD.MOV.U32 R171, RZ, RZ, R75 ;  /* 0x000000ffffab7224 */ /* 0x000fe200078e004b */
        /* <DEDUP_REMOVED lines=20> */
[----:B------:R-:W3:Y:S04]  /*6030*/  LDL.LU R83, [R1+0x45c] ;  /* 0x00045c0001537983 */ /* 0x000ee80000300800 */
[----:B------:R-:W3:Y:S04]  /*6040*/  LDL.LU R84, [R1+0x458] ;  /* 0x0004580001547983 */ /* 0x000ee80000300800 */
[----:B------:R-:W3:Y:S04]  /*6050*/  LDL.LU R85, [R1+0x454] ;  /* 0x0004540001557983 */ /* 0x000ee80000300800 */
[----:B------:R-:W3:Y:S04]  /*6060*/  LDL.LU R86, [R1+0x450] ;  /* 0x0004500001567983 */ /* 0x000ee80000300800 */
[----:B------:R-:W3:Y:S01]  /*6070*/  LDL.LU R87, [R1+0x44c] ;  /* 0x00044c0001577983 */ /* 0x000ee20000300800 */
[----:B------:R-:W-:Y:S01]  /*6080*/  UMOV UR8, UR24 ;  /* 0x0000001800087c82 */ /* 0x000fe20008000000 */
[----:B------:R-:W-:Y:S01]  /*6090*/  UMOV UR9, UR25 ;  /* 0x0000001900097c82 */ /* 0x000fe20008000000 */
[----:B------:R-:W-:Y:S01]  /*60a0*/  UMOV UR4, UR24 ;  /* 0x0000001800047c82 */ /* 0x000fe20008000000 */
[----:B------:R-:W-:Y:S01]  /*60b0*/  UMOV UR5, UR25 ;  /* 0x0000001900057c82 */ /* 0x000fe20008000000 */
[----:B--2---:R-:W-:-:S06]  /*60c0*/  WARPGROUP.ARRIVE ;  /* 0x00000000000079c5 */ /* 0x004fcc0000000000 */
[----:B------:R-:W-:Y:S03]  /*60d0*/  IGMMA.64x32x32.S8.S8 R120, gdesc[UR8], R120, gsb0 ;  /* 0x01200000087879f1 */ /* 0x000fe60008041078 */
[----:B------:R-:W-:Y:S02]  /*60e0*/  WARPGROUP.DEPBAR.LE gsb0, 0x0 ;  /* 0x00008000000079c5 */ /* 0x000fe40000010000 */
        /* <DEDUP_REMOVED lines=10> */
[----:B--2---:R-:W-:Y:S02]  /*6190*/  IMAD.MOV.U32 R122, RZ, RZ, R26 ;  /* 0x000000ffff7a7224 */ /* 0x004fe400078e001a */
[----:B----4-:R-:W-:Y:S02]  /*61a0*/  IMAD.MOV.U32 R120, RZ, RZ, R24 ;  /* 0x000000ffff787224 */ /* 0x010fe400078e0018 */
[----:B------:R-:W2:Y:S01]  /*61b0*/  LDL.LU R24, [R1+0x448] ;  /* 0x0004480001187983 */ /* 0x000ea20000300800 */
[----:B------:R-:W-:Y:S02]  /*61c0*/  IMAD.MOV.U32 R121, RZ, RZ, R25 ;  /* 0x000000ffff797224 */ /* 0x000fe400078e0019 */
[----:B------:R-:W-:Y:S01]  /*61d0*/  IMAD.MOV.U32 R123, RZ, RZ, R27 ;  /* 0x000000ffff7b7224 */ /* 0x000fe200078e001b */
[----:B------:R-:W2:Y:S01]  /*61e0*/  LDL.LU R25, [R1+0x444] ;  /* 0x0004440001197983 */ /* 0x000ea20000300800 */
[----:B------:R-:W-:-:S03]  /*61f0*/  IMAD.MOV.U32 R125, RZ, RZ, R29 ;  /* 0x000000ffff7d7224 */ /* 0x000fc600078e001d */
        /* <DEDUP_REMOVED lines=18> */
[----:B------:R-:W2:Y:S04]  /*6320*/  LDL.LU R35, [R1+0x41c] ;  /* 0x00041c0001237983 */ /* 0x000ea80000300800 */
[----:B------:R-:W2:Y:S04]  /*6330*/  LDL.LU R36, [R1+0x418] ;  /* 0x0004180001247983 */ /* 0x000ea80000300800 */
[----:B------:R-:W2:Y:S04]  /*6340*/  LDL.LU R37, [R1+0x414] ;  /* 0x0004140001257983 */ /* 0x000ea80000300800 */
[----:B------:R-:W2:Y:S04]  /*6350*/  LDL.LU R38, [R1+0x410] ;  /* 0x0004100001267983 */ /* 0x000ea80000300800 */
[----:B------:R-:W2:Y:S01]  /*6360*/  LDL.LU R39, [R1+0x40c] ;  /* 0x00040c0001277983 */ /* 0x000ea20000300800 */
[----:B---3--:R-:W-:-:S06]  /*6370*/  WARPGROUP.ARRIVE ;  /* 0x00000000000079c5 */ /* 0x008fcc0000000000 */
[----:B------:R-:W-:Y:S03]  /*6380*/  IGMMA.64x32x32.S8.S8 R72, gdesc[UR4], R72, gsb0 ;  /* 0x01200000044879f1 */ /* 0x000fe60008041048 */
[----:B------:R-:W-:Y:S02]  /*6390*/  WARPGROUP.DEPBAR.LE gsb0, 0x0 ;  /* 0x00008000000079c5 */ /* 0x000fe40000010000 */
        /* <DEDUP_REMOVED lines=8> */
[----:B0-----:R-:W3:Y:S04]  /*6420*/  LDL.LU R72, [R1+0x1c0] ;  /* 0x0001c00001487983 */ /* 0x001ee80000300800 */
[----:B------:R-:W3:Y:S04]  /*6430*/  LDL.LU R73, [R1+0x1c4] ;  /* 0x0001c40001497983 */ /* 0x000ee80000300800 */
        /* <DEDUP_REMOVED lines=13> */
[----:B------:R-:W3:Y:S01]  /*6510*/  LDL.LU R87, [R1+0x1fc] ;  /* 0x0001fc0001577983 */ /* 0x000ee20000300800 */
[----:B------:R-:W-:Y:S01]  /*6520*/  UMOV UR26, UR30 ;  /* 0x0000001e001a7c82 */ /* 0x000fe20008000000 */
[----:B------:R-:W-:Y:S01]  /*6530*/  UMOV UR27, UR31 ;  /* 0x0000001f001b7c82 */ /* 0x000fe20008000000 */
[----:B------:R-:W-:-:S02]  /*6540*/  UIADD3 UR12, UR34, 0x2, URZ ;  /* 0x00000002220c7890 */ /* 0x000fc4000fffe03f */
[----:B------:R-:W-:Y:S01]  /*6550*/  UIADD3 UR8, UR35, 0x2, URZ ;  /* 0x0000000223087890 */ /* 0x000fe2000fffe03f */
[----:B--2---:R-:W-:-:S06]  /*6560*/  WARPGROUP.ARRIVE ;  /* 0x00000000000079c5 */ /* 0x004fcc0000000000 */
[----:B------:R-:W-:Y:S01]  /*6570*/  IGMMA.64x32x32.S8.S8 R24, gdesc[UR24], R24, gsb0 ;  /* 0x01200000181879f1 */ /* 0x000fe20008041018 */
[----:B------:R-:W-:Y:S01]  /*6580*/  UMOV UR24, UR12 ;  /* 0x0000000c00187c82 */ /* 0x000fe20008000000 */
[----:B------:R-:W-:Y:S01]  /*6590*/  UMOV UR25, 0x80000020 ;  /* 0x8000002000197882 */ /* 0x000fe20000000000 */
[----:B------:R-:W-:Y:S01]  /*65a0*/  UMOV UR26, UR8 ;  /* 0x00000008001a7c82 */ /* 0x000fe20008000000 */
[----:B------:R-:W-:Y:S01]  /*65b0*/  UMOV UR27, 0x80000020 ;  /* 0x80000020001b7882 */ /* 0x000fe20000000000 */
[----:B------:R-:W-:Y:S02]  /*65c0*/  WARPGROUP.DEPBAR.LE gsb0, 0x0 ;  /* 0x00008000000079c5 */ /* 0x000fe40000010000 */
[----:B------:R-:W-:Y:S01]  /*65d0*/  UIADD3 UR22, UR35, 0x82, URZ ;  /* 0x0000008223167890 */ /* 0x000fe2000fffe03f */
[----:B------:R-:W-:Y:S01]  /*65e0*/  UMOV UR20, UR24 ;  /* 0x0000001800147c82 */ /* 0x000fe20008000000 */
[----:B------:R-:W-:Y:S01]  /*65f0*/  UMOV UR21, UR25 ;  /* 0x0000001900157c82 */ /* 0x000fe20008000000 */
[----:B------:R-:W-:Y:S01]  /*6600*/  UMOV UR23, 0x80000020 ;  /* 0x8000002000177882 */ /* 0x000fe20000000000 */
[----:B---3--:R-:W-:-:S06]  /*6610*/  WARPGROUP.ARRIVE ;  /* 0x00000000000079c5 */ /* 0x008fcc0000000000 */
[----:B------:R-:W-:Y:S03]  /*6620*/  IGMMA.64x32x32.S8.S8 R72, gdesc[UR24], R72, gsb0 ;  /* 0x01200000184879f1 */ /* 0x000fe60008041048 */
[----:B------:R-:W-:Y:S02]  /*6630*/  WARPGROUP.DEPBAR.LE gsb0, 0x0 ;  /* 0x00008000000079c5 */ /* 0x000fe40000010000 */
[----:B------:R-:W-:-:S06]  /*6640*/  WARPGROUP.ARRIVE ;  /* 0x00000000000079c5 */ /* 0x000fcc0000000000 */
[----:B------:R-:W-:Y:S01]  /*6650*/  IGMMA.64x32x32.S8.S8 R120, gdesc[UR20], R120, gsb0 ;  /* 0x01200000147879f1 */ /* 0x000fe20008041078 */
[----:B------:R-:W-:Y:S01]  /*6660*/  UIADD3 UR18, UR35, 0x102, URZ ;  /* 0x0000010223127890 */ /* 0x000fe2000fffe03f */
[----:B------:R-:W-:Y:S01]  /*6670*/  UMOV UR16, UR24 ;  /* 0x0000001800107c82 */ /* 0x000fe20008000000 */
[----:B------:R-:W-:Y:S01]  /*6680*/  UMOV UR17, UR25 ;  /* 0x0000001900117c82 */ /* 0x000fe20008000000 */
[----:B------:R-:W-:Y:S01]  /*6690*/  UMOV UR19, 0x80000020 ;  /* 0x8000002000137882 */ /* 0x000fe20000000000 */
[----:B------:R-:W-:Y:S04]  /*66a0*/  STL.64 [R1+0x338], R38 ;  /* 0x0003382601007387 */ /* 0x000fe80000100a00 */
[----:B------:R-:W-:Y:S04]  /*66b0*/  STL.64 [R1+0x330], R36 ;  /* 0x0003302401007387 */ /* 0x000fe80000100a00 */
[----:B------:R-:W-:Y:S01]  /*66c0*/  STL.64 [R1+0x328], R34 ;  /* 0x0003282201007387 */ /* 0x000fe20000100a00 */
[----:B------:R-:W-:-:S02]  /*66d0*/  WARPGROUP.DEPBAR.LE gsb0, 0x0 ;  /* 0x00008000000079c5 */ /* 0x000fc40000010000 */
[----:B------:R-:W-:-:S06]  /*66e0*/  WARPGROUP.ARRIVE ;  /* 0x00000000000079c5 */ /* 0x000fcc0000000000 */
[----:B------:R-:W-:Y:S01]  /*66f0*/  IGMMA.64x32x32.S8.S8 R168, gdesc[UR16], R168, gsb0 ;  /* 0x0120000010a879f1 */ /* 0x000fe200080410a8 */
[----:B------:R-:W-:Y:S04]  /*6700*/  STL.64 [R1+0x320], R32 ;  /* 0x0003202001007387 */ /* 0x000fe80000100a00 */
        /* <DEDUP_REMOVED lines=15> */
[----:B------:R-:W-:Y:S01]  /*6800*/  STL.64 [R1+0x118], R126 ;  /* 0x0001187e01007387 */ /* 0x000fe20000100a00 */
[----:B------:R-:W-:-:S03]  /*6810*/  IMAD.MOV.U32 R220, RZ, RZ, R108 ;  /* 0x000000ffffdc7224 */ /* 0x000fc600078e006c */
[----:B------:R-:W-:Y:S04]  /*6820*/  STL.64 [R1+0x120], R128 ;  /* 0x0001208001007387 */ /* 0x000fe80000100a00 */
[----:B------:R-:W-:Y:S01]  /*6830*/  STL.64 [R1+0x128], R130 ;  /* 0x0001288201007387 */ /* 0x000fe20000100a00 */
[----:B------:R-:W-:-:S03]  /*6840*/  WARPGROUP.DEPBAR.LE gsb0, 0x0 ;  /* 0x00008000000079c5 */ /* 0x000fc60000010000 */
[----:B------:R-:W-:Y:S04]  /*6850*/  STL.64 [R1+0x130], R132 ;  /* 0x0001308401007387 */ /* 0x000fe80000100a00 */
[----:B------:R-:W-:Y:S04]  /*6860*/  STL.64 [R1+0x138], R134 ;  /* 0x0001388601007387 */ /* 0x000fe80000100a00 */
[----:B------:R-:W2:Y:S04]  /*6870*/  LDL.LU R108, [R1+0x408] ;  /* 0x00040800016c7983 */ /* 0x000ea80000300800 */
[----:B------:R0:W-:Y:S04]  /*6880*/  STL.64 [R1+0x40], R168 ;  /* 0x000040a801007387 */ /* 0x0001e80000100a00 */
[----:B------:R1:W-:Y:S04]  /*6890*/  STL.64 [R1+0x48], R170 ;  /* 0x000048aa01007387 */ /* 0x0003e80000100a00 */
[----:B------:R3:W-:Y:S04]  /*68a0*/  STL.64 [R1+0x50], R172 ;  /* 0x000050ac01007387 */ /* 0x0007e80000100a00 */
[----:B------:R4:W-:Y:S01]  /*68b0*/  STL.64 [R1+0x58], R174 ;  /* 0x000058ae01007387 */ /* 0x0009e20000100a00 */
[----:B------:R-:W-:-:S03]  /*68c0*/  IMAD.MOV.U32 R221, RZ, RZ, R109 ;  /* 0x000000ffffdd7224 */ /* 0x000fc600078e006d */
        /* <DEDUP_REMOVED lines=98> */
[----:B------:R-:W-:Y:S01]  /*6ef0*/  UIADD3 UR6, UR35, 0x282, URZ ;  /* 0x0000028223067890 */ /* 0x000fe2000fffe03f */
[----:B------:R-:W2:Y:S01]  /*6f00*/  LDL.LU R25, [R1+0x4] ;  /* 0x0000040001197983 */ /* 0x000ea20000300800 */
        /* <DEDUP_REMOVED lines=207> */
[----:B------:R-:W-:Y:S01]  /*7c00*/  BPT.TRAP 0x1 ;  /* 0x000000040000795c */ /* 0x000fe20000300000 */
.L_x_23:
[----:B------:R-:W-:Y:S01]  /*7c10*/  UISETP.GT.U32.AND UP0, UPT, UR36, 0x1, UPT ;  /* 0x000000012400788c */ /* 0x000fe2000bf04070 */
[----:B------:R-:W-:-:S04]  /*7c20*/  IMAD.U32 R4, RZ, RZ, UR32 ;  /* 0x00000020ff047e24 */ /* 0x000fc8000f8e00ff */
[----:B-----5:R-:W-:Y:S01]  /*7c30*/  IMAD R4, R4, 0x8, R0 ;  /* 0x0000000804047824 */ /* 0x020fe200078e0200 */
[----:B------:R-:W-:-:S03]  /*7c40*/  PLOP3.LUT P1, PT, PT, PT, UP0, 0x80, 0x0 ;  /* 0x000000000000781c */ /* 0x000fc60003f2f008 */
[----:B------:R-:W-:-:S05]  /*7c50*/  VIADD R4, R4, 0x28 ;  /* 0x0000002804047836 */ /* 0x000fca0000000000 */
[----:B------:R-:W-:-:S04]  /*7c60*/  PRMT R4, RZ, 0x654, R4 ;  /* 0x00000654ff047816 */ /* 0x000fc80000000004 */
[----:B------:R0:W-:Y:S01]  /*7c70*/  SYNCS.ARRIVE.TRANS64.RED.A1T0 RZ, [R4+URZ], RZ ;  /* 0x000000ff04ff79a7 */ /* 0x0001e2000810043f */
[----:B------:R-:W-:Y:S05]  /*7c80*/  @P1 BRA `(.L_x_24) ;  /* 0x0000000000041947 */ /* 0x000fea0003800000 */
[----:B------:R-:W-:Y:S01]  /*7c90*/  BPT.TRAP 0x1 ;  /* 0x000000040000795c */ /* 0x000fe20000300000 */
.L_x_24:
[----:B------:R-:W-:Y:S01]  /*7ca0*/  UIADD3 UR33, UR33, 0x1, URZ ;  /* 0x0000000121217890 */ /* 0x000fe2000fffe03f */
[C---:B------:R-:W-:Y:S01]  /*7cb0*/  ISETP.GT.AND P1, PT, R3.reuse, 0x1, PT ;  /* 0x000000010300780c */ /* 0x040fe20003f24270 */
[----:B------:R-:W-:Y:S01]  /*7cc0*/  UIADD3 UR32, UR32, 0x1, URZ ;  /* 0x0000000120207890 */ /* 0x000fe2000fffe03f */
[----:B------:R-:W-:Y:S01]  /*7cd0*/  VIADD R3, R3, 0xffffffff ;  /* 0xffffffff03037836 */ /* 0x000fe20000000000 */
[----:B------:R-:W-:Y:S02]  /*7ce0*/  UISETP.NE.AND UP0, UPT, UR33, 0x5, UPT ;  /* 0x000000052100788c */ /* 0x000fe4000bf05270 */
[----:B------:R-:W-:Y:S02]  /*7cf0*/  UISETP.NE.AND UP1, UPT, UR32, 0x5, UPT ;  /* 0x000000052000788c */ /* 0x000fe4000bf25270 */
[----:B------:R-:W-:Y:S02]  /*7d00*/  USEL UR4, URZ, 0x1, UP0 ;  /* 0x000000013f047887 */ /* 0x000fe40008000000 */
[----:B------:R-:W-:-:S02]  /*7d10*/  USEL UR33, UR33, URZ, UP0 ;  /* 0x0000003f21217287 */ /* 0x000fc40008000000 */
[----:B------:R-:W-:Y:S02]  /*7d20*/  USEL UR32, UR32, URZ, UP1 ;  /* 0x0000003f20207287 */ /* 0x000fe40008800000 */
[----:B------:R-:W-:Y:S01]  /*7d30*/  LOP3.LUT R2, R2, UR4, RZ, 0x3c, !PT ;  /* 0x0000000402027c12 */ /* 0x000fe2000f8e3cff */
[----:B------:R-:W-:Y:S09]  /*7d40*/  @P1 BRA `(.L_x_25) ;  /* 0xffffffc4008c1947 */ /* 0x000ff2000383ffff */
.L_x_18:
[----:B------:R-:W1:Y:S02]  /*7d50*/  LDC R2, c[0x0][0x28c] ;  /* 0x0000a300ff027b82 */ /* 0x000e640000000800 */
[----:B-1----:R-:W-:-:S13]  /*7d60*/  ISETP.GE.AND P1, PT, R2, 0x1, PT ;  /* 0x000000010200780c */ /* 0x002fda0003f26270 */
[----:B------:R-:W-:Y:S05]  /*7d70*/  @!P1 BRA `(.L_x_26) ;  /* 0x0000000000449947 */ /* 0x000fea0003800000 */
[----:B------:R-:W-:Y:S05]  /*7d80*/  @!P0 BRA `(.L_x_27) ;  /* 0x0000000000048947 */ /* 0x000fea0003800000 */
[----:B------:R-:W-:Y:S01]  /*7d90*/  BPT.TRAP 0x1 ;  /* 0x000000040000795c */ /* 0x000fe20000300000 */
.L_x_27:
[----:B------:R-:W-:-:S04]  /*7da0*/  UISETP.LT.AND UP0, UPT, UR49, 0x1, UPT ;  /* 0x000000013100788c */ /* 0x000fc8000bf01270 */
[----:B------:R-:W-:Y:S02]  /*7db0*/  USEL UR6, UR49, 0x1, UP0 ;  /* 0x0000000131067887 */ /* 0x000fe40008000000 */
[----:B------:R-:W-:Y:S02]  /*7dc0*/  UISETP.GT.U32.AND UP0, UPT, UR36, 0x1, UPT ;  /* 0x000000012400788c */ /* 0x000fe4000bf04070 */
[----:B------:R-:W-:-:S04]  /*7dd0*/  UIADD3 UR6, UR43, UR49, -UR6 ;  /* 0x000000312b067290 */ /* 0x000fc8000fffe806 */
[----:B------:R-:W-:Y:S01]  /*7de0*/  UIMAD.WIDE.U32 UR4, UR6, -0x33333333, URZ ;  /* 0xcccccccd060478a5 */ /* 0x000fe2000f8e003f */
[----:B------:R-:W-:-:S03]  /*7df0*/  PLOP3.LUT P0, PT, PT, PT, UP0, 0x80, 0x0 ;  /* 0x000000000000781c */ /* 0x000fc60003f0f008 */
[----:B------:R-:W-:-:S04]  /*7e00*/  USHF.R.U32.HI UR4, URZ, 0x2, UR5 ;  /* 0x000000023f047899 */ /* 0x000fc80008011605 */
[----:B------:R-:W-:-:S06]  /*7e10*/  UIMAD UR6, UR4, -0x5, UR6 ;  /* 0xfffffffb040678a4 */ /* 0x000fcc000f8e0206 */
[----:B------:R-:W-:-:S04]  /*7e20*/  IMAD.U32 R2, RZ, RZ, UR6 ;  /* 0x00000006ff027e24 */ /* 0x000fc8000f8e00ff */
[----:B-----5:R-:W-:-:S04]  /*7e30*/  IMAD R0, R2, 0x8, R0 ;  /* 0x0000000802007824 */ /* 0x020fc800078e0200 */
[----:B------:R-:W-:-:S05]  /*7e40*/  VIADD R0, R0, 0x28 ;  /* 0x0000002800007836 */ /* 0x000fca0000000000 */
[----:B------:R-:W-:-:S04]  /*7e50*/  PRMT R0, RZ, 0x654, R0 ;  /* 0x00000654ff007816 */ /* 0x000fc80000000000 */
[----:B------:R1:W-:Y:S01]  /*7e60*/  SYNCS.ARRIVE.TRANS64.RED.A1T0 RZ, [R0+URZ], RZ ;  /* 0x000000ff00ff79a7 */ /* 0x0003e2000810043f */
[----:B------:R-:W-:Y:S05]  /*7e70*/  @P0 BRA `(.L_x_26) ;  /* 0x0000000000040947 */ /* 0x000fea0003800000 */
[----:B------:R-:W-:Y:S01]  /*7e80*/  BPT.TRAP 0x1 ;  /* 0x000000040000795c */ /* 0x000fe20000300000 */
.L_x_26:
[----:B0-----:R-:W0:Y:S01]  /*7e90*/  S2R R4, SR_TID.X ;  /* 0x0000000000047919 */ /* 0x001e220000002100 */
[----:B------:R-:W-:Y:S02]  /*7ea0*/  UIMAD UR51, UR51, 0xe0, URZ ;  /* 0x000000e0333378a4 */ /* 0x000fe4000f8e023f */
[----:B------:R-:W-:Y:S01]  /*7eb0*/  USHF.R.S32.HI UR10, URZ, 0x1f, UR50 ;  /* 0x0000001f3f0a7899 */ /* 0x000fe20008011432 */
[----:B------:R-:W-:Y:S01]  /*7ec0*/  ULDC.64 UR8, c[0x0][0x5d0] ;  /* 0x0001740000087ab9 */ /* 0x000fe20000000a00 */
[----:B------:R-:W-:Y:S02]  /*7ed0*/  UIMAD.WIDE UR6, UR52, 0x180, URZ ;  /* 0x00000180340678a5 */ /* 0x000fe4000f8e023f */
[----:B------:R-:W-:Y:S01]  /*7ee0*/  IMAD.U32 R10, RZ, RZ, UR51 ;  /* 0x00000033ff0a7e24 */ /* 0x000fe2000f8e00ff */
[----:B------:R-:W-:Y:S02]  /*7ef0*/  UIMAD UR4, UR10, UR8, URZ ;  /* 0x000000080a0472a4 */ /* 0x000fe4000f8e023f */
[----:B------:R-:W-:-:S02]  /*7f00*/  UIMAD UR52, UR52, 0x180, URZ ;  /* 0x00000180343478a4 */ /* 0x000fc4000f8e023f */
[----:B------:R-:W-:Y:S02]  /*7f10*/  UIMAD UR4, UR50, UR9, UR4 ;  /* 0x00000009320472a4 */ /* 0x000fe4000f8e0204 */
[----:B------:R-:W-:Y:S01]  /*7f20*/  UIADD3 UR43, UR49, UR43, URZ ;  /* 0x0000002b312b7290 */ /* 0x000fe2000fffe03f */
[----:B------:R-:W-:Y:S01]  /*7f30*/  ULDC UR9, c[0x0][0x288] ;  /* 0x0000a20000097ab9 */ /* 0x000fe20000000800 */
[----:B------:R-:W-:Y:S02]  /*7f40*/  UISETP.GE.U32.AND UP2, UPT, UR49, 0x5, UPT ;  /* 0x000000053100788c */ /* 0x000fe4000bf46070 */
[----:B------:R-:W-:Y:S02]  /*7f50*/  UISETP.GE.AND UP0, UPT, UR51, UR9, UPT ;  /* 0x000000093300728c */ /* 0x000fe4000bf06270 */
[----:B------:R-:W-:Y:S01]  /*7f60*/  UISETP.GT.U32.AND UP1, UPT, UR43, 0x4, UPT ;  /* 0x000000042b00788c */ /* 0x000fe2000bf24070 */
[----:B------:R-:W-:-:S03]  /*7f70*/  ULDC.64 UR12, c[0x0][0x5c8] ;  /* 0x00017200000c7ab9 */ /* 0x000fc60000000a00 */
[----:B------:R-:W-:Y:S01]  /*7f80*/  UISETP.LT.U32.AND UP1, UPT, UR49, 0x5, UP1 ;  /* 0x000000053100788c */ /* 0x000fe20008f21070 */
[----:B------:R-:W-:Y:S01]  /*7f90*/  IMAD.U32 R13, RZ, RZ, UR13 ;  /* 0x0000000dff0d7e24 */ /* 0x000fe2000f8e00ff */
[--C-:B0-----:R-:W-:Y:S01]  /*7fa0*/  SHF.R.U32.HI R2, RZ, 0x7, R4.reuse ;  /* 0x00000007ff027819 */ /* 0x101fe20000011604 */
[----:B------:R-:W-:Y:S01]  /*7fb0*/  IMAD.SHL.U32 R11, R4, 0x2, RZ ;  /* 0x00000002040b7824 */ /* 0x000fe200078e00ff */
[----:B-1---5:R-:W-:Y:S02]  /*7fc0*/  SHF.R.U32.HI R0, RZ, 0x2, R4 ;  /* 0x00000002ff007819 */ /* 0x022fe40000011604 */
[----:B------:R-:W-:Y:S02]  /*7fd0*/  LOP3.LUT R2, R2, 0x1, RZ, 0xc0, !PT ;  /* 0x0000000102027812 */ /* 0x000fe400078ec0ff */
[----:B------:R-:W-:Y:S02]  /*7fe0*/  LOP3.LUT R3, R4, 0x60, RZ, 0xc0, !PT ;  /* 0x0000006004037812 */ /* 0x000fe400078ec0ff */
[----:B------:R-:W-:Y:S01]  /*7ff0*/  LOP3.LUT R0, R0, 0x7, RZ, 0xc0, !PT ;  /* 0x0000000700007812 */ /* 0x000fe200078ec0ff */
[----:B------:R-:W-:Y:S01]  /*8000*/  IMAD.SHL.U32 R12, R2, 0x40, RZ ;  /* 0x00000040020c7824 */ /* 0x000fe200078e00ff */
[----:B------:R-:W-:-:S02]  /*8010*/  SHF.R.U32.HI R3, RZ, 0x1, R3 ;  /* 0x00000001ff037819 */ /* 0x000fc40000011603 */
[----:B------:R-:W-:Y:S02]  /*8020*/  LOP3.LUT R10, R10, 0x6, R11, 0xf8, !PT ;  /* 0x000000060a0a7812 */ /* 0x000fe400078ef80b */
[--C-:B------:R-:W-:Y:S02]  /*8030*/  LOP3.LUT R12, R12, 0x40, R0.reuse, 0xe2, !PT ;  /* 0x000000400c0c7812 */ /* 0x100fe400078ee200 */
[----:B------:R-:W-:Y:S02]  /*8040*/  IADD3 R0, RZ, -R3, -R0 ;  /* 0x80000003ff007210 */ /* 0x000fe40007ffe800 */
[----:B------:R-:W-:Y:S02]  /*8050*/  SHF.R.S32.HI R11, RZ, 0x1f, R10 ;  /* 0x0000001fff0b7819 */ /* 0x000fe4000001140a */
[----:B------:R-:W-:Y:S01]  /*8060*/  LOP3.LUT R12, R12, UR6, R3, 0xfe, !PT ;  /* 0x000000060c0c7c12 */ /* 0x000fe2000f8efe03 */
[----:B------:R-:W-:Y:S02]  /*8070*/  IMAD R0, R2, -0x40, R0 ;  /* 0xffffffc002007824 */ /* 0x000fe400078e0200 */
[----:B------:R-:W-:Y:S01]  /*8080*/  IMAD.U32 R2, RZ, RZ, UR8 ;  /* 0x00000008ff027e24 */ /* 0x000fe2000f8e00ff */
[----:B------:R-:W-:-:S02]  /*8090*/  ULDC UR8, c[0x0][0x284] ;  /* 0x0000a10000087ab9 */ /* 0x000fc40000000800 */
[----:B------:R-:W-:Y:S01]  /*80a0*/  IMAD.U32 R5, RZ, RZ, UR8 ;  /* 0x00000008ff057e24 */ /* 0x000fe2000f8e00ff */
[----:B------:R-:W-:Y:S01]  /*80b0*/  UISETP.GE.OR UP0, UPT, UR52, UR8, UP0 ;  /* 0x000000083400728c */ /* 0x000fe20008706670 */
[----:B------:R-:W-:Y:S01]  /*80c0*/  IMAD.WIDE.U32 R2, R2, UR50, R10 ;  /* 0x0000003202027c25 */ /* 0x000fe2000f8e000a */
[----:B------:R-:W-:Y:S02]  /*80d0*/  USEL UR8, URZ, 0x1, !UP1 ;  /* 0x000000013f087887 */ /* 0x000fe4000c800000 */
[----:B------:R-:W-:Y:S01]  /*80e0*/  IADD3 R5, R5, -UR52, R0 ;  /* 0x8000003405057c10 */ /* 0x000fe2000fffe000 */
[----:B------:R-:W-:Y:S01]  /*80f0*/  VIADD R3, R3, UR4 ;  /* 0x0000000403037c36 */ /* 0x000fe20008000000 */
[----:B------:R-:W-:Y:S01]  /*8100*/  LOP3.LUT R0, R4, 0x3, RZ, 0xc0, !PT ;  /* 0x0000000304007812 */ /* 0x000fe200078ec0ff */
[----:B------:R-:W-:Y:S01]  /*8110*/  IMAD.MOV.U32 R4, RZ, RZ, -0x2 ;  /* 0xfffffffeff047424 */ /* 0x000fe200078e00ff */
[----:B------:R-:W-:Y:S01]  /*8120*/  PLOP3.LUT P0, PT, PT, PT, UP0, 0x80, 0x0 ;  /* 0x000000000000781c */ /* 0x000fe20003f0f008 */
[----:B------:R-:W-:Y:S01]  /*8130*/  UIMAD.WIDE.U32 UR4, UR43, -0x33333333, URZ ;  /* 0xcccccccd2b0478a5 */ /* 0x000fe2000f8e003f */
[----:B------:R-:W-:Y:S01]  /*8140*/  IMAD.WIDE.U32 R2, R12, UR12, R2 ;  /* 0x0000000c0c027c25 */ /* 0x000fe2000f8e0002 */
[----:B------:R-:W-:-:S02]  /*8150*/  ULOP3.LUT UR48, UR48, UR8, URZ, 0x3c, !UPT ;  /* 0x0000000830307292 */ /* 0x000fc4000f8e3c3f */
[----:B------:R-:W-:Y:S01]  /*8160*/  USHF.R.U32.HI UR4, URZ, 0x2, UR5 ;  /* 0x000000023f047899 */ /* 0x000fe20008011605 */
[----:B------:R-:W-:Y:S01]  /*8170*/  IMAD R0, R0, R4, UR9 ;  /* 0x0000000900007e24 */ /* 0x000fe2000f8e0204 */
[----:B------:R-:W-:Y:S02]  /*8180*/  UIMAD UR9, UR7, UR12, URZ ;  /* 0x0000000c070972a4 */ /* 0x000fe4000f8e023f */
[----:B------:R-:W-:Y:S01]  /*8190*/  UIMAD UR43, UR4, -0x5, UR43 ;  /* 0xfffffffb042b78a4 */ /* 0x000fe2000f8e022b */
[----:B------:R-:W-:Y:S01]  /*81a0*/  VIADD R0, R0, -UR51 ;  /* 0x8000003300007c36 */ /* 0x000fe20008000000 */
[----:B------:R-:W-:Y:S02]  /*81b0*/  @UP2 ULOP3.LUT UR48, UR48, 0x1, UR4, 0x78, !UPT ;  /* 0x0000000130302892 */ /* 0x000fe4000f8e7804 */
[----:B------:R-:W-:Y:S01]  /*81c0*/  IMAD R13, R12, R13, UR9 ;  /* 0x000000090c0d7e24 */ /* 0x000fe2000f8e020d */
[----:B------:R-:W-:Y:S01]  /*81d0*/  UMOV UR52, 0xffffffff ;  /* 0xffffffff00347882 */ /* 0x000fe20000000000 */
[----:B------:R-:W-:Y:S08]  /*81e0*/  @P0 BRA `(.L_x_28) ;  /* 0x00000174003c0947 */ /* 0x000ff00003800000 */
[----:B------:R-:W-:Y:S01]  /*81f0*/  ISETP.NE.AND P0, PT, R18, RZ, PT ;  /* 0x000000ff1200720c */ /* 0x000fe20003f05270 */
[----:B------:R-:W-:Y:S01]  /*8200*/  BSSY B0, `(.L_x_28) ;  /* 0x000174d000007945 */ /* 0x000fe20003800000 */
[----:B------:R-:W-:-:S11]  /*8210*/  IMAD.IADD R13, R3, 0x1, R13 ;  /* 0x00000001030d7824 */ /* 0x000fd600078e020d */
[----:B------:R-:W-:Y:S05]  /*8220*/  @!P0 BRA `(.L_x_29) ;  /* 0x000000f400788947 */ /* 0x000fea0003800000 */
[----:B------:R-:W0:Y:S01]  /*8230*/  LDC.64 R6, c[0x0][0x5b0] ;  /* 0x00016c00ff067b82 */ /* 0x000e220000000a00 */
[----:B------:R-:W-:Y:S01]  /*8240*/  ULDC.64 UR8, c[0x0][0x5b8] ;  /* 0x00016e0000087ab9 */ /* 0x000fe20000000a00 */
[----:B------:R-:W-:Y:S01]  /*8250*/  ISETP.GE.AND P1, PT, R5, 0x1, PT ;  /* 0x000000010500780c */ /* 0x000fe20003f26270 */
[----:B------:R-:W-:Y:S02]  /*8260*/  UIMAD UR4, UR10, UR8, URZ ;  /* 0x000000080a0472a4 */ /* 0x000fe4000f8e023f */
[----:B------:R-:W-:Y:S01]  /*8270*/  IMAD.U32 R4, RZ, RZ, UR8 ;  /* 0x00000008ff047e24 */ /* 0x000fe2000f8e00ff */
[----:B------:R-:W-:Y:S01]  /*8280*/  BSSY B1, `(.L_x_30) ;  /* 0x000000f000017945 */ /* 0x000fe20003800000 */
[----:B------:R-:W-:Y:S01]  /*8290*/  ISETP.LT.OR P2, PT, R0, 0x1, !P1 ;  /* 0x000000010000780c */ /* 0x000fe20004f41670 */
[----:B------:R-:W-:Y:S01]  /*82a0*/  UIMAD UR4, UR50, UR9, UR4 ;  /* 0x00000009320472a4 */ /* 0x000fe2000f8e0204 */
[----:B------:R-:W1:Y:S01]  /*82b0*/  LDC.64 R8, c[0x0][0x5a8] ;  /* 0x00016a00ff087b82 */ /* 0x000e620000000a00 */
[----:B------:R-:W-:-:S04]  /*82c0*/  IMAD.WIDE.U32 R10, R4, UR50, R10 ;  /* 0x00000032040a7c25 */ /* 0x000fc8000f8e000a */
[----:B------:R-:W-:Y:S02]  /*82d0*/  VIADD R235, R11, UR4 ;  /* 0x000000040beb7c36 */ /* 0x000fe40008000000 */
[----:B------:R-:W-:Y:S01]  /*82e0*/  IMAD.MOV.U32 R234, RZ, RZ, R10 ;  /* 0x000000ffffea7224 */ /* 0x000fe200078e000a */
[----:B0-----:R-:W-:-:S03]  /*82f0*/  R2UR UR5, R6 ;  /* 0x00000000060572ca */ /* 0x001fc600000e0000 */
[----:B------:R-:W-:-:S03]  /*8300*/  IMAD.WIDE.U32 R14, R12, R6, R234 ;  /* 0x000000060c0e7225 */ /* 0x000fc600078e00ea */
[----:B-1----:R-:W-:-:S07]  /*8310*/  IADD3 R232, P0, R14, R8, RZ ;  /* 0x000000080ee87210 */ /* 0x002fce0007f1e0ff */
[----:B------:R-:W-:-:S06]  /*8320*/  UIMAD UR4, UR7, UR5, URZ ;  /* 0x00000005070472a4 */ /* 0x000fcc000f8e023f */
[----:B------:R-:W-:-:S05]  /*8330*/  IMAD R236, R12, R7, UR4 ;  /* 0x000000040cec7e24 */ /* 0x000fca000f8e0207 */
[----:B------:R-:W-:Y:S01]  /*8340*/  IADD3.X R233, R9, R15, R236, P0, !PT ;  /* 0x0000000f09e97210 */ /* 0x000fe200007fe4ec */
[----:B------:R-:W-:Y:S06]  /*8350*/  @P2 BRA `(.L_x_31) ;  /* 0x0000000000042947 */ /* 0x000fec0003800000 */
[----:B------:R0:W5:Y:S02]  /*8360*/  LDG.E.U8 R16, desc[UR56][R232.64] ;  /* 0x00000038e8107981 */ /* 0x000164000c1e1100 */
.L_x_31:
[----:B------:R-:W-:Y:S05]  /*8370*/  BSYNC B1 ;  /* 0x0000000000017941 */ /* 0x000fea0003800000 */
.L_x_30:
[----:B------:R-:W2:Y:S01]  /*8380*/  LDL.LU R14, [R1+0x1c0] ;  /* 0x0001c000010e7983 */ /* 0x000ea20000300800 */
[----:B-----5:R-:W-:Y:S01]  /*8390*/  LOP3.LUT R3, R16, 0xffff, RZ, 0xc0, !PT ;  /* 0x0000ffff10037812 */ /* 0x020fe200078ec0ff */
[----:B------:R-:W-:Y:S01]  /*83a0*/  ULDC.64 UR4, c[0x0][0x5c0] ;  /* 0x0001700000047ab9 */ /* 0x000fe20000000a00 */
[----:B------:R-:W-:Y:S01]  /*83b0*/  BSSY B1, `(.L_x_32) ;  /* 0x000000c000017945 */ /* 0x000fe20003800000 */
[----:B------:R-:W-:Y:S02]  /*83c0*/  IADD3 R2, P0, R2, UR4, RZ ;  /* 0x0000000402027c10 */ /* 0x000fe4000ff1e0ff */
[----:B------:R-:W-:-:S05]  /*83d0*/  PRMT R3, R3, 0x8880, RZ ;  /* 0x0000888003037816 */ /* 0x000fca00000000ff */
[----:B------:R-:W-:Y:S01]  /*83e0*/  IMAD R4, R3, R18, RZ ;  /* 0x0000001203047224 */ /* 0x000fe200078e02ff */
[----:B------:R-:W-:Y:S02]  /*83f0*/  IADD3.X R3, R13, UR5, RZ, P0, !PT ;  /* 0x000000050d037c10 */ /* 0x000fe400087fe4ff */
[----:B------:R-:W-:Y:S01]  /*8400*/  ISETP.LT.OR P0, PT, R0, 0x2, !P1 ;  /* 0x000000020000780c */ /* 0x000fe20004f01670 */
[----:B--2---:R-:W-:-:S05]  /*8410*/  @!P2 IMAD R13, R14, R17, R4 ;  /* 0x000000110e0da224 */ /* 0x004fca00078e0204 */
[----:B------:R1:W-:Y:S07]  /*8420*/  @!P2 STG.E.U8 desc[UR56][R2.64], R13 ;  /* 0x0000000d0200a986 */ /* 0x0003ee000c101138 */
[----:B------:R-:W-:Y:S05]  /*8430*/  @P0 BRA `(.L_x_33) ;  /* 0x00000000000c0947 */ /* 0x000fea0003800000 */
[----:B------:R-:W2:Y:S02]  /*8440*/  LDG.E.U8 R16, desc[UR56][R232.64+0x1] ;  /* 0x00000138e8107981 */ /* 0x000ea4000c1e1100 */
[----:B--2---:R-:W-:-:S05]  /*8450*/  PRMT R4, R16, 0x8880, RZ ;  /* 0x0000888010047816 */ /* 0x004fca00000000ff */
[----:B------:R-:W-:-:S07]  /*8460*/  IMAD R4, R4, R18, RZ ;  /* 0x0000001204047224 */ /* 0x000fce00078e02ff */
.L_x_33:
[----:B------:R-:W-:Y:S05]  /*8470*/  BSYNC B1 ;  /* 0x0000000000017941 */ /* 0x000fea0003800000 */
.L_x_32:
[----:B-1----:R-:W2:Y:S01]  /*8480*/  LDL.LU R13, [R1+0x1c4] ;  /* 0x0001c400010d7983 */ /* 0x002ea20000300800 */
[----:B------:R-:W-:Y:S01]  /*8490*/  ISETP.GE.AND P2, PT, R5, 0x9, PT ;  /* 0x000000090500780c */ /* 0x000fe20003f46270 */
[C---:B------:R-:W-:Y:S01]  /*84a0*/  IMAD.SHL.U32 R22, R6.reuse, 0x8, RZ ;  /* 0x0000000806167824 */ /* 0x040fe200078e00ff */
[----:B------:R-:W-:Y:S01]  /*84b0*/  SHF.L.U64.HI R23, R6, 0x3, R7 ;  /* 0x0000000306177819 */ /* 0x000fe20000010207 */
[----:B------:R-:W-:Y:S01]  /*84c0*/  BSSY B1, `(.L_x_34) ;  /* 0x000000c000017945 */ /* 0x000fe20003800000 */
[----:B------:R-:W-:Y:S01]  /*84d0*/  ISETP.LT.OR P4, PT, R0, 0x1, !P2 ;  /* 0x000000010000780c */ /* 0x000fe20005781670 */
[----:B------:R-:W-:-:S04]  /*84e0*/  IMAD.WIDE.U32 R20, R12, R6, R22 ;  /* 0x000000060c147225 */ /* 0x000fc800078e0016 */
[----:B------:R-:W-:Y:S02]  /*84f0*/  IMAD.IADD R236, R236, 0x1, R21 ;  /* 0x00000001ecec7824 */ /* 0x000fe400078e0215 */
[----:B--2---:R-:W-:-:S05]  /*8500*/  @!P0 IMAD R13, R13, R17, R4 ;  /* 0x000000110d0d8224 */ /* 0x004fca00078e0204 */
[----:B------:R1:W-:Y:S01]  /*8510*/  @!P0 STG.E.U8 desc[UR56][R2.64+0x1], R13 ;  /* 0x0000010d02008986 */ /* 0x0003e2000c101138 */
[----:B------:R-:W-:-:S04]  /*8520*/  IADD3 R20, P0, P3, R10, R8, R20 ;  /* 0x000000080a147210 */ /* 0x000fc80007b1e014 */
[----:B------:R-:W-:Y:S01]  /*8530*/  IADD3.X R21, R235, R9, R236, P0, P3 ;  /* 0x00000009eb157210 */ /* 0x000fe200007e64ec */
[----:B------:R-:W-:Y:S08]  /*8540*/  @P4 BRA `(.L_x_35) ;  /* 0x00000000000c4947 */ /* 0x000ff00003800000 */
[----:B------:R-:W2:Y:S02]  /*8550*/  LDG.E.U8 R16, desc[UR56][R20.64] ;  /* 0x0000003814107981 */ /* 0x000ea4000c1e1100 */
[----:B--2---:R-:W-:-:S05]  /*8560*/  PRMT R4, R16, 0x8880, RZ ;  /* 0x0000888010047816 */ /* 0x004fca00000000ff */
[----:B------:R-:W-:-:S07]  /*8570*/  IMAD R4, R4, R18, RZ ;  /* 0x0000001204047224 */ /* 0x000fce00078e02ff */
.L_x_35:
[----:B------:R-:W-:Y:S05]  /*8580*/  BSYNC B1 ;  /* 0x0000000000017941 */ /* 0x000fea0003800000 */
.L_x_34:
[----:B-1----:R-:W2:Y:S01]  /*8590*/  LDL.LU R13, [R1+0x1c8] ;  /* 0x0001c800010d7983 */ /* 0x002ea20000300800 */
[----:B------:R-:W-:Y:S01]  /*85a0*/  @!P4 IADD3 R14, P0, R2, UR40, RZ ;  /* 0x00000028020ecc10 */ /* 0x000fe2000ff1e0ff */
[----:B------:R-:W-:Y:S03]  /*85b0*/  BSSY B1, `(.L_x_36) ;  /* 0x0000009000017945 */ /* 0x000fe60003800000 */
[----:B------:R-:W-:Y:S02]  /*85c0*/  @!P4 IADD3.X R15, R3, UR39, RZ, P0, !PT ;  /* 0x00000027030fcc10 */ /* 0x000fe400087fe4ff */
[----:B------:R-:W-:Y:S01]  /*85d0*/  ISETP.LT.OR P0, PT, R0, 0x2, !P2 ;  /* 0x000000020000780c */ /* 0x000fe20005701670 */
[----:B--2---:R-:W-:-:S05]  /*85e0*/  @!P4 IMAD R13, R13, R17, R4 ;  /* 0x000000110d0dc224 */ /* 0x004fca00078e0204 */
[----:B------:R1:W-:Y:S07]  /*85f0*/  @!P4 STG.E.U8 desc[UR56][R14.64], R13 ;  /* 0x0000000d0e00c986 */ /* 0x0003ee000c101138 */
[----:B------:R-:W-:Y:S05]  /*8600*/  @P0 BRA `(.L_x_37) ;  /* 0x00000000000c0947 */ /* 0x000fea0003800000 */
[----:B------:R-:W2:Y:S02]  /*8610*/  LDG.E.U8 R16, desc[UR56][R20.64+0x1] ;  /* 0x0000013814107981 */ /* 0x000ea4000c1e1100 */
[----:B--2---:R-:W-:-:S05]  /*8620*/  PRMT R4, R16, 0x8880, RZ ;  /* 0x0000888010047816 */ /* 0x004fca00000000ff */
[----:B------:R-:W-:-:S07]  /*8630*/  IMAD R4, R4, R18, RZ ;  /* 0x0000001204047224 */ /* 0x000fce00078e02ff */
.L_x_37:
[----:B------:R-:W-:Y:S05]  /*8640*/  BSYNC B1 ;  /* 0x0000000000017941 */ /* 0x000fea0003800000 */
.L_x_36:
[----:B-1----:R-:W2:Y:S01]  /*8650*/  LDL.LU R13, [R1+0x1cc] ;  /* 0x0001cc00010d7983 */ /* 0x002ea20000300800 */
[----:B------:R-:W-:Y:S01]  /*8660*/  @!P0 IADD3 R14, P3, R2, UR40, RZ ;  /* 0x00000028020e8c10 */ /* 0x000fe2000ff7e0ff */
[----:B------:R-:W-:Y:S01]  /*8670*/  BSSY B1, `(.L_x_38) ;  /* 0x000000b000017945 */ /* 0x000fe20003800000 */
[C---:B------:R-:W-:Y:S02]  /*8680*/  ISETP.LT.OR P4, PT, R0.reuse, 0xa, !P1 ;  /* 0x0000000a0000780c */ /* 0x040fe40004f81670 */
[----:B------:R-:W-:Y:S02]  /*8690*/  @!P0 IADD3.X R15, R3, UR39, RZ, P3, !PT ;  /* 0x00000027030f8c10 */ /* 0x000fe40009ffe4ff */
[----:B------:R-:W-:Y:S01]  /*86a0*/  ISETP.LT.OR P3, PT, R0, 0x9, !P2 ;  /* 0x000000090000780c */ /* 0x000fe20005761670 */
[----:B--2---:R-:W-:-:S05]  /*86b0*/  @!P0 IMAD R13, R13, R17, R4 ;  /* 0x000000110d0d8224 */ /* 0x004fca00078e0204 */
[----:B------:R1:W-:Y:S01]  /*86c0*/  @!P0 STG.E.U8 desc[UR56][R14.64+0x1], R13 ;  /* 0x0000010d0e008986 */ /* 0x0003e2000c101138 */
[----:B------:R-:W-:-:S13]  /*86d0*/  ISETP.LT.OR P0, PT, R0, 0x9, !P1 ;  /* 0x000000090000780c */ /* 0x000fda0004f01670 */
[----:B-1----:R-:W-:Y:S05]  /*86e0*/  @P0 BRA `(.L_x_39) ;  /* 0x00000000000c0947 */ /* 0x002fea0003800000 */
[----:B------:R-:W2:Y:S02]  /*86f0*/  LDG.E.U8 R16, desc[UR56][R232.64+0x8] ;  /* 0x00000838e8107981 */ /* 0x000ea4000c1e1100 */
[----:B--2---:R-:W-:-:S05]  /*8700*/  PRMT R4, R16, 0x8880, RZ ;  /* 0x0000888010047816 */ /* 0x004fca00000000ff */
[----:B------:R-:W-:-:S07]  /*8710*/  IMAD R4, R4, R18, RZ ;  /* 0x0000001204047224 */ /* 0x000fce00078e02ff */
.L_x_39:
[----:B------:R-:W-:Y:S05]  /*8720*/  BSYNC B1 ;  /* 0x0000000000017941 */ /* 0x000fea0003800000 */
.L_x_38:
[----:B------:R-:W2:Y:S01]  /*8730*/  LDL.LU R13, [R1+0x1d0] ;  /* 0x0001d000010d7983 */ /* 0x000ea20000300800 */
[----:B------:R-:W-:Y:S01]  /*8740*/  BSSY B1, `(.L_x_40) ;  /* 0x0000007000017945 */ /* 0x000fe20003800000 */
[----:B--2---:R-:W-:-:S05]  /*8750*/  @!P0 IMAD R13, R13, R17, R4 ;  /* 0x000000110d0d8224 */ /* 0x004fca00078e0204 */
[----:B------:R1:W-:Y:S01]  /*8760*/  @!P0 STG.E.U8 desc[UR56][R2.64+0x8], R13 ;  /* 0x0000080d02008986 */ /* 0x0003e2000c101138 */
[----:B------:R-:W-:Y:S05]  /*8770*/  @P4 BRA `(.L_x_41) ;  /* 0x00000000000c4947 */ /* 0x000fea0003800000 */
[----:B------:R-:W2:Y:S02]  /*8780*/  LDG.E.U8 R16, desc[UR56][R232.64+0x9] ;  /* 0x00000938e8107981 */ /* 0x000ea4000c1e1100 */
[----:B--2---:R-:W-:-:S05]  /*8790*/  PRMT R4, R16, 0x8880, RZ ;  /* 0x0000888010047816 */ /* 0x004fca00000000ff */
[----:B------:R-:W-:-:S07]  /*87a0*/  IMAD R4, R4, R18, RZ ;  /* 0x0000001204047224 */ /* 0x000fce00078e02ff */
.L_x_41:
[----:B------:R-:W-:Y:S05]  /*87b0*/  BSYNC B1 ;  /* 0x0000000000017941 */ /* 0x000fea0003800000 */
.L_x_40:
[----:B-1----:R-:W2:Y:S01]  /*87c0*/  LDL.LU R13, [R1+0x1d4] ;  /* 0x0001d400010d7983 */ /* 0x002ea20000300800 */
[----:B------:R-:W-:Y:S01]  /*87d0*/  BSSY B1, `(.L_x_42) ;  /* 0x0000009000017945 */ /* 0x000fe20003800000 */
[----:B------:R-:W-:Y:S01]  /*87e0*/  ISETP.LT.OR P0, PT, R0, 0xa, !P2 ;  /* 0x0000000a0000780c */ /* 0x000fe20005701670 */
[----:B--2---:R-:W-:-:S05]  /*87f0*/  @!P4 IMAD R13, R13, R17, R4 ;  /* 0x000000110d0dc224 */ /* 0x004fca00078e0204 */
[----:B------:R1:W-:Y:S01]  /*8800*/  @!P4 STG.E.U8 desc[UR56][R2.64+0x9], R13 ;  /* 0x0000090d0200c986 */ /* 0x0003e2000c101138 */
[----:B------:R-:W-:Y:S01]  /*8810*/  @!P3 IADD3 R14, P4, R2, UR40, RZ ;  /* 0x00000028020ebc10 */ /* 0x000fe2000ff9e0ff */
[----:B------:R-:W-:-:S12]  /*8820*/  @P3 BRA `(.L_x_43) ;  /* 0x00000000000c3947 */ /* 0x000fd80003800000 */
[----:B------:R-:W2:Y:S02]  /*8830*/  LDG.E.U8 R16, desc[UR56][R20.64+0x8] ;  /* 0x0000083814107981 */ /* 0x000ea4000c1e1100 */
[----:B--2---:R-:W-:-:S05]  /*8840*/  PRMT R4, R16, 0x8880, RZ ;  /* 0x0000888010047816 */ /* 0x004fca00000000ff */
[----:B------:R-:W-:-:S07]  /*8850*/  IMAD R4, R4, R18, RZ ;  /* 0x0000001204047224 */ /* 0x000fce00078e02ff */
.L_x_43:
[----:B------:R-:W-:Y:S05]  /*8860*/  BSYNC B1 ;  /* 0x0000000000017941 */ /* 0x000fea0003800000 */
.L_x_42:
[----:B-1----:R-:W2:Y:S01]  /*8870*/  LDL.LU R13, [R1+0x1d8] ;  /* 0x0001d800010d7983 */ /* 0x002ea20000300800 */
[----:B------:R-:W-:Y:S01]  /*8880*/  @!P3 IADD3.X R15, R3, UR39, RZ, P4, !PT ;  /* 0x00000027030fbc10 */ /* 0x000fe2000a7fe4ff */
[----:B------:R-:W-:Y:S01]  /*8890*/  BSSY B1, `(.L_x_44) ;  /* 0x000000c000017945 */ /* 0x000fe20003800000 */
[C---:B------:R-:W-:Y:S02]  /*88a0*/  ISETP.LT.OR P5, PT, R0.reuse, 0x11, !P1 ;  /* 0x000000110000780c */ /* 0x040fe40004fa1670 */
[----:B------:R-:W-:Y:S01]  /*88b0*/  ISETP.LT.OR P4, PT, R0, 0x12, !P1 ;  /* 0x000000120000780c */ /* 0x000fe20004f81670 */
[----:B--2---:R-:W-:-:S05]  /*88c0*/  @!P3 IMAD R13, R13, R17, R4 ;  /* 0x000000110d0db224 */ /* 0x004fca00078e0204 */
[----:B------:R1:W-:Y:S02]  /*88d0*/  @!P3 STG.E.U8 desc[UR56][R14.64+0x8], R13 ;  /* 0x0000080d0e00b986 */ /* 0x0003e4000c101138 */
[----:B-1----:R-:W-:-:S04]  /*88e0*/  @!P0 IADD3 R14, P3, R2, UR40, RZ ;  /* 0x00000028020e8c10 */ /* 0x002fc8000ff7e0ff */
[----:B------:R-:W-:Y:S02]  /*88f0*/  @!P0 IADD3.X R15, R3, UR39, RZ, P3, !PT ;  /* 0x00000027030f8c10 */ /* 0x000fe40009ffe4ff */
[----:B------:R-:W-:Y:S01]  /*8900*/  ISETP.LT.OR P3, PT, R0, 0x11, !P2 ;  /* 0x000000110000780c */ /* 0x000fe20005761670 */
[----:B------:R-:W-:-:S12]  /*8910*/  @P0 BRA `(.L_x_45) ;  /* 0x00000000000c0947 */ /* 0x000fd80003800000 */
[----:B------:R-:W2:Y:S02]  /*8920*/  LDG.E.U8 R16, desc[UR56][R20.64+0x9] ;  /* 0x0000093814107981 */ /* 0x000ea4000c1e1100 */
[----:B--2---:R-:W-:-:S05]  /*8930*/  PRMT R4, R16, 0x8880, RZ ;  /* 0x0000888010047816 */ /* 0x004fca00000000ff */
[----:B------:R-:W-:-:S07]  /*8940*/  IMAD R4, R4, R18, RZ ;  /* 0x0000001204047224 */ /* 0x000fce00078e02ff */
.L_x_45:
[----:B------:R-:W-:Y:S05]  /*8950*/  BSYNC B1 ;  /* 0x0000000000017941 */ /* 0x000fea0003800000 */
.L_x_44:
        /* <DEDUP_REMOVED lines=8> */
.L_x_47:
[----:B------:R-:W-:Y:S05]  /*89e0*/  BSYNC B1 ;  /* 0x0000000000017941 */ /* 0x000fea0003800000 */
.L_x_46:
[----:B-1----:R-:W2:Y:S01]  /*89f0*/  LDL.LU R13, [R1+0x1e0] ;  /* 0x0001e000010d7983 */ /* 0x002ea20000300800 */
[----:B------:R-:W-:Y:S01]  /*8a00*/  BSSY B1, `(.L_x_48) ;  /* 0x0000007000017945 */ /* 0x000fe20003800000 */
[----:B--2---:R-:W-:-:S05]  /*8a10*/  @!P5 IMAD R13, R13, R17, R4 ;  /* 0x000000110d0dd224 */ /* 0x004fca00078e0204 */
[----:B------:R1:W-:Y:S01]  /*8a20*/  @!P5 STG.E.U8 desc[UR56][R2.64+0x10], R13 ;  /* 0x0000100d0200d986 */ /* 0x0003e2000c101138 */
[----:B------:R-:W-:Y:S05]  /*8a30*/  @P4 BRA `(.L_x_49) ;  /* 0x00000000000c4947 */ /* 0x000fea0003800000 */
[----:B------:R-:W2:Y:S02]  /*8a40*/  LDG.E.U8 R16, desc[UR56][R232.64+0x11] ;  /* 0x00001138e8107981 */ /* 0x000ea4000c1e1100 */
[----:B--2---:R-:W-:-:S05]  /*8a50*/  PRMT R4, R16, 0x8880, RZ ;  /* 0x0000888010047816 */ /* 0x004fca00000000ff */
[----:B------:R-:W-:-:S07]  /*8a60*/  IMAD R4, R4, R18, RZ ;  /* 0x0000001204047224 */ /* 0x000fce00078e02ff */
.L_x_49:
[----:B------:R-:W-:Y:S05]  /*8a70*/  BSYNC B1 ;  /* 0x0000000000017941 */ /* 0x000fea0003800000 */
.L_x_48:
        /* <DEDUP_REMOVED lines=10> */
.L_x_51:
[----:B------:R-:W-:Y:S05]  /*8b20*/  BSYNC B1 ;  /* 0x0000000000017941 */ /* 0x000fea0003800000 */
.L_x_50:
        /* <DEDUP_REMOVED lines=14> */
.L_x_53:
[----:B------:R-:W-:Y:S05]  /*8c10*/  BSYNC B1 ;  /* 0x0000000000017941 */ /* 0x000fea0003800000 */
.L_x_52:
        /* <DEDUP_REMOVED lines=8> */
.L_x_55:
[----:B------:R-:W-:Y:S05]  /*8ca0*/  BSYNC B1 ;  /* 0x0000000000017941 */ /* 0x000fea0003800000 */
.L_x_54:
        /* <DEDUP_REMOVED lines=8> */
.L_x_57:
[----:B------:R-:W-:Y:S05]  /*8d30*/  BSYNC B1 ;  /* 0x0000000000017941 */ /* 0x000fea0003800000 */
.L_x_56:
        /* <DEDUP_REMOVED lines=10> */
.L_x_59:
[----:B------:R-:W-:Y:S05]  /*8de0*/  BSYNC B1 ;  /* 0x0000000000017941 */ /* 0x000fea0003800000 */
.L_x_58:
[----:B-1----:R-:W2:Y:S01]  /*8df0*/  LDL.LU R13, [R1+0x1f8] ;  /* 0x0001f800010d7983 */ /* 0x002ea20000300800 */
[----:B------:R-:W-:Y:S01]  /*8e00*/  @!P3 IADD3.X R15, R3, UR39, RZ, P4, !PT ;  /* 0x00000027030fbc10 */ /* 0x000fe2000a7fe4ff */
[----:B------:R-:W-:Y:S01]  /*8e10*/  BSSY B1, `(.L_x_60) ;  /* 0x0000008000017945 */ /* 0x000fe20003800000 */
[----:B--2---:R-:W-:-:S05]  /*8e20*/  @!P3 IMAD R13, R13, R17, R4 ;  /* 0x000000110d0db224 */ /* 0x004fca00078e0204 */
[----:B------:R1:W-:Y:S02]  /*8e30*/  @!P3 STG.E.U8 desc[UR56][R14.64+0x18], R13 ;  /* 0x0000180d0e00b986 */ /* 0x0003e4000c101138 */
[----:B-1----:R-:W-:Y:S01]  /*8e40*/  @!P0 IADD3 R14, P3, R2, UR40, RZ ;  /* 0x00000028020e8c10 */ /* 0x002fe2000ff7e0ff */
[----:B------:R-:W-:-:S12]  /*8e50*/  @P0 BRA `(.L_x_61) ;  /* 0x00000000000c0947 */ /* 0x000fd80003800000 */
[----:B------:R-:W2:Y:S02]  /*8e60*/  LDG.E.U8 R16, desc[UR56][R20.64+0x19] ;  /* 0x0000193814107981 */ /* 0x000ea4000c1e1100 */
[----:B--2---:R-:W-:-:S05]  /*8e70*/  PRMT R4, R16, 0x8880, RZ ;  /* 0x0000888010047816 */ /* 0x004fca00000000ff */
[----:B------:R-:W-:-:S07]  /*8e80*/  IMAD R4, R4, R18, RZ ;  /* 0x0000001204047224 */ /* 0x000fce00078e02ff */
.L_x_61:
[----:B------:R-:W-:Y:S05]  /*8e90*/  BSYNC B1 ;  /* 0x0000000000017941 */ /* 0x000fea0003800000 */
.L_x_60:
[----:B------:R-:W2:Y:S01]  /*8ea0*/  LDL.LU R13, [R1+0x1fc] ;  /* 0x0001fc00010d7983 */ /* 0x000ea20000300800 */
[----:B------:R-:W-:Y:S02]  /*8eb0*/  @!P0 IADD3.X R15, R3, UR39, RZ, P3, !PT ;  /* 0x00000027030f8c10 */ /* 0x000fe40009ffe4ff */
[----:B------:R-:W-:Y:S01]  /*8ec0*/  ISETP.GE.AND P5, PT, R5, 0x89, PT ;  /* 0x000000890500780c */ /* 0x000fe20003fa6270 */
[----:B------:R1:W-:Y:S01]  /*8ed0*/  STL.64 [R1+0x210], R20 ;  /* 0x0002101401007387 */ /* 0x0003e20000100a00 */
[----:B------:R-:W-:Y:S02]  /*8ee0*/  LOP3.LUT R19, R19, 0xfffffffe, RZ, 0xc0, !PT ;  /* 0xfffffffe13137812 */ /* 0x000fe400078ec0ff */
[----:B-1----:R-:W-:Y:S02]  /*8ef0*/  IADD3 R20, P3, R12, 0x100, RZ ;  /* 0x000001000c147810 */ /* 0x002fe40007f7e0ff */
[----:B------:R-:W-:-:S07]  /*8f00*/  ISETP.GE.AND P6, PT, R5, 0x81, PT ;  /* 0x000000810500780c */ /* 0x000fce0003fc6270 */
[----:B------:R-:W-:Y:S01]  /*8f10*/  @P5 LOP3.LUT R19, R19, 0x1, RZ, 0xfc, !PT ;  /* 0x0000000113135812 */ /* 0x000fe200078efcff */
[----:B------:R-:W-:Y:S01]  /*8f20*/  STL [R1+0x1c8], R20 ;  /* 0x0001c81401007387 */ /* 0x000fe20000100800 */
[----:B--2---:R-:W-:-:S05]  /*8f30*/  @!P0 IMAD R11, R13, R17, R4 ;  /* 0x000000110d0b8224 */ /* 0x004fca00078e0204 */
[----:B------:R1:W-:Y:S02]  /*8f40*/  @!P0 STG.E.U8 desc[UR56][R14.64+0x19], R11 ;  /* 0x0000190b0e008986 */ /* 0x0003e4000c101138 */
[----:B-1----:R-:W-:Y:S01]  /*8f50*/  IADD3 R11, P0, R12, 0x80, RZ ;  /* 0x000000800c0b7810 */ /* 0x002fe20007f1e0ff */
[----:B------:R-:W-:Y:S01]  /*8f60*/  IMAD.X R12, RZ, RZ, UR7, P3 ;  /* 0x00000007ff0c7e24 */ /* 0x000fe200098e06ff */
[----:B------:R-:W-:-:S03]  /*8f70*/  ISETP.LT.OR P3, PT, R0, 0x1, !P5 ;  /* 0x000000010000780c */ /* 0x000fc60006f61670 */
[----:B------:R-:W-:Y:S02]  /*8f80*/  IMAD.X R13, RZ, RZ, UR7, P0 ;  /* 0x00000007ff0d7e24 */ /* 0x000fe400080e06ff */
[-C--:B------:R-:W-:Y:S02]  /*8f90*/  IMAD R12, R12, R6.reuse, RZ ;  /* 0x000000060c0c7224 */ /* 0x080fe400078e02ff */
[-C--:B------:R-:W-:Y:S02]  /*8fa0*/  IMAD R13, R13, R6.reuse, RZ ;  /* 0x000000060d0d7224 */ /* 0x080fe400078e02ff */
[----:B------:R-:W-:-:S04]  /*8fb0*/  IMAD.WIDE.U32 R236, R11, R6, R22 ;  /* 0x000000060bec7225 */ /* 0x000fc800078e0016 */
[CC--:B------:R-:W-:Y:S02]  /*8fc0*/  IMAD R21, R11.reuse, R7.reuse, R13 ;  /* 0x000000070b157224 */ /* 0x0c0fe400078e020d */
[----:B------:R-:W-:Y:S02]  /*8fd0*/  IMAD R7, R20, R7, R12 ;  /* 0x0000000714077224 */ /* 0x000fe400078e020c */
[----:B------:R-:W-:-:S04]  /*8fe0*/  IMAD.WIDE.U32 R12, R11, R6, R234 ;  /* 0x000000060b0c7225 */ /* 0x000fc800078e00ea */
[----:B------:R-:W-:Y:S01]  /*8ff0*/  IMAD.IADD R11, R21, 0x1, R237 ;  /* 0x00000001150b7824 */ /* 0x000fe200078e02ed */
[----:B------:R-:W-:Y:S01]  /*9000*/  IADD3 R14, P0, R12, R8, RZ ;  /* 0x000000080c0e7210 */ /* 0x000fe20007f1e0ff */
[----:B------:R-:W-:-:S03]  /*9010*/  IMAD.WIDE.U32 R22, R20, R6, R22 ;  /* 0x0000000614167225 */ /* 0x000fc600078e0016 */
[----:B------:R-:W-:Y:S02]  /*9020*/  IADD3.X R15, R9, R13, R21, P0, !PT ;  /* 0x0000000d090f7210 */ /* 0x000fe400007fe415 */
[----:B------:R-:W-:Y:S01]  /*9030*/  IADD3 R12, P0, P4, R10, R8, R236 ;  /* 0x000000080a0c7210 */ /* 0x000fe20007c1e0ec */
[----:B------:R-:W-:-:S03]  /*9040*/  IMAD.U32 R236, RZ, RZ, UR40 ;  /* 0x00000028ffec7e24 */ /* 0x000fc6000f8e00ff */
[----:B------:R-:W-:Y:S01]  /*9050*/  IADD3.X R13, R235, R9, R11, P0, P4 ;  /* 0x00000009eb0d7210 */ /* 0x000fe200007e840b */
[----:B------:R-:W-:Y:S01]  /*9060*/  IMAD.U32 R11, RZ, RZ, UR39 ;  /* 0x00000027ff0b7e24 */ /* 0x000fe2000f8e00ff */
[----:B------:R-:W-:-:S04]  /*9070*/  @!P3 IADD3 R20, P0, P4, R236, UR38, R2 ;  /* 0x00000026ec14bc10 */ /* 0x000fc8000fc1e002 */
[----:B------:R-:W-:-:S05]  /*9080*/  @!P3 IADD3.X R21, R11, UR37, R3, P0, P4 ;  /* 0x000000250b15bc10 */ /* 0x000fca00087e8403 */
[----:B------:R1:W-:Y:S04]  /*9090*/  @!P3 STL.64 [R1+0x1c0], R20 ;  /* 0x0001c0140100b387 */ /* 0x0003e80000100a00 */
[----:B-1----:R1:W5:Y:S01]  /*90a0*/  LDL.LU.64 R20, [R1+0x210] ;  /* 0x0002100001147983 */ /* 0x0023620000300a00 */
[----:B------:R-:W-:Y:S01]  /*90b0*/  IADD3 R10, P0, P4, R10, R8, R22 ;  /* 0x000000080a0a7210 */ /* 0x000fe20007c1e016 */
[----:B------:R-:W-:Y:S01]  /*90c0*/  IMAD.IADD R22, R7, 0x1, R23 ;  /* 0x0000000107167824 */ /* 0x000fe200078e0217 */
[----:B------:R-:W-:Y:S01]  /*90d0*/  LOP3.LUT R19, R19, 0xfffffffb, RZ, 0xc0, !PT ;  /* 0xfffffffb13137812 */ /* 0x000fe200078ec0ff */
[----:B------:R-:W-:Y:S03]  /*90e0*/  BSSY B1, `(.L_x_62) ;  /* 0x000000a000017945 */ /* 0x000fe60003800000 */
[----:B------:R-:W-:-:S02]  /*90f0*/  IADD3.X R11, R235, R9, R22, P0, P4 ;  /* 0x00000009eb0b7210 */ /* 0x000fc400007e8416 */
[----:B------:R-:W-:Y:S02]  /*9100*/  IADD3 R22, P0, R2, UR38, RZ ;  /* 0x0000002602167c10 */ /* 0x000fe4000ff1e0ff */
[----:B------:R-:W-:Y:S02]  /*9110*/  @P6 LOP3.LUT R19, R19, 0x4, RZ, 0xfc, !PT ;  /* 0x0000000413136812 */ /* 0x000fe400078efcff */
[----:B------:R-:W-:Y:S02]  /*9120*/  IADD3.X R23, R3, UR37, RZ, P0, !PT ;  /* 0x0000002503177c10 */ /* 0x000fe400087fe4ff */
[----:B------:R-:W-:-:S13]  /*9130*/  ISETP.LT.OR P0, PT, R0, 0x1, !P6 ;  /* 0x000000010000780c */ /* 0x000fda0007701670 */
[----:B-1----:R-:W-:Y:S05]  /*9140*/  @P0 BRA `(.L_x_63) ;  /* 0x00000000000c0947 */ /* 0x002fea0003800000 */
[----:B------:R-:W2:Y:S02]  /*9150*/  LDG.E.U8 R16, desc[UR56][R14.64] ;  /* 0x000000380e107981 */ /* 0x000ea4000c1e1100 */
[----:B--2---:R-:W-:-:S05]  /*9160*/  PRMT R4, R16, 0x8880, RZ ;  /* 0x0000888010047816 */ /* 0x004fca00000000ff */
[----:B------:R-:W-:-:S07]  /*9170*/  IMAD R4, R4, R18, RZ ;  /* 0x0000001204047224 */ /* 0x000fce00078e02ff */
.L_x_63:
[----:B------:R-:W-:Y:S05]  /*9180*/  BSYNC B1 ;  /* 0x0000000000017941 */ /* 0x000fea0003800000 */
.L_x_62:
[----:B------:R1:W-:Y:S04]  /*9190*/  STL [R1+0x20c], R2 ;  /* 0x00020c0201007387 */ /* 0x0003e80000100800 */
[----:B-1----:R-:W2:Y:S01]  /*91a0*/  LDL.LU R2, [R1+0x180] ;  /* 0x0001800001027983 */ /* 0x002ea20000300800 */
[----:B------:R-:W-:Y:S01]  /*91b0*/  ISETP.LT.OR P4, PT, R0, 0x2, !P6 ;  /* 0x000000020000780c */ /* 0x000fe20007781670 */
[----:B------:R-:W-:Y:S01]  /*91c0*/  BSSY B1, `(.L_x_64) ;  /* 0x0000008000017945 */ /* 0x000fe20003800000 */
[----:B--2---:R-:W-:Y:S02]  /*91d0*/  @!P0 IMAD R236, R2, R17, R4 ;  /* 0x0000001102ec8224 */ /* 0x004fe400078e0204 */
[----:B------:R1:W5:Y:S04]  /*91e0*/  LDL.LU R2, [R1+0x20c] ;  /* 0x00020c0001027983 */ /* 0x0003680000300800 */
[----:B------:R1:W-:Y:S05]  /*91f0*/  @!P0 STG.E.U8 desc[UR56][R22.64], R236 ;  /* 0x000000ec16008986 */ /* 0x0003ea000c101138 */
[----:B------:R-:W-:Y:S05]  /*9200*/  @P4 BRA `(.L_x_65) ;  /* 0x00000000000c4947 */ /* 0x000fea0003800000 */
[----:B------:R-:W2:Y:S02]  /*9210*/  LDG.E.U8 R16, desc[UR56][R14.64+0x1] ;  /* 0x000001380e107981 */ /* 0x000ea4000c1e1100 */
[----:B--2---:R-:W-:-:S05]  /*9220*/  PRMT R4, R16, 0x8880, RZ ;  /* 0x0000888010047816 */ /* 0x004fca00000000ff */
[----:B------:R-:W-:-:S07]  /*9230*/  IMAD R4, R4, R18, RZ ;  /* 0x0000001204047224 */ /* 0x000fce00078e02ff */
.L_x_65:
[----:B------:R-:W-:Y:S05]  /*9240*/  BSYNC B1 ;  /* 0x0000000000017941 */ /* 0x000fea0003800000 */
.L_x_64:
[----:B------:R2:W-:Y:S04]  /*9250*/  STL [R1+0x20c], R5 ;  /* 0x00020c0501007387 */ /* 0x0005e80000100800 */
[----:B--2---:R-:W2:Y:S01]  /*9260*/  LDL.LU R5, [R1+0x184] ;  /* 0x0001840001057983 */ /* 0x004ea20000300800 */
[----:B------:R-:W-:Y:S01]  /*9270*/  ISETP.LT.OR P0, PT, R0, 0x2, !P5 ;  /* 0x000000020000780c */ /* 0x000fe20006f01670 */
[----:B-1----:R-:W-:Y:S02]  /*9280*/  IMAD.U32 R236, RZ, RZ, UR40 ;  /* 0x00000028ffec7e24 */ /* 0x002fe4000f8e00ff */
[----:B------:R-:W-:Y:S01]  /*9290*/  IMAD.U32 R237, RZ, RZ, UR39 ;  /* 0x00000027ffed7e24 */ /* 0x000fe2000f8e00ff */
[----:B------:R-:W-:Y:S09]  /*92a0*/  BSSY B1, `(.L_x_66) ;  /* 0x000000a000017945 */ /* 0x000ff20003800000 */
[----:B-----5:R-:W-:-:S04]  /*92b0*/  @!P0 IADD3 R236, P5, P6, R236, UR38, R2 ;  /* 0x00000026ecec8c10 */ /* 0x020fc8000febe002 */
[----:B------:R-:W-:Y:S01]  /*92c0*/  @!P0 IADD3.X R237, R237, UR37, R3, P5, P6 ;  /* 0x00000025eded8c10 */ /* 0x000fe2000afec403 */
[----:B--2---:R-:W-:-:S05]  /*92d0*/  @!P4 IMAD R5, R5, R17, R4 ;  /* 0x000000110505c224 */ /* 0x004fca00078e0204 */
[----:B------:R1:W-:Y:S04]  /*92e0*/  @!P4 STG.E.U8 desc[UR56][R22.64+0x1], R5 ;  /* 0x000001051600c986 */ /* 0x0003e8000c101138 */
[----:B-1----:R1:W5:Y:S01]  /*92f0*/  LDL.LU R5, [R1+0x20c] ;  /* 0x00020c0001057983 */ /* 0x0023620000300800 */
[----:B------:R-:W-:Y:S05]  /*9300*/  @P3 BRA `(.L_x_67) ;  /* 0x00000000000c3947 */ /* 0x000fea0003800000 */
[----:B------:R-:W2:Y:S02]  /*9310*/  LDG.E.U8 R16, desc[UR56][R12.64] ;  /* 0x000000380c107981 */ /* 0x000ea4000c1e1100 */
[----:B--2---:R-:W-:-:S05]  /*9320*/  PRMT R4, R16, 0x8880, RZ ;  /* 0x0000888010047816 */ /* 0x004fca00000000ff */
[----:B------:R-:W-:-:S07]  /*9330*/  IMAD R4, R4, R18, RZ ;  /* 0x0000001204047224 */ /* 0x000fce00078e02ff */
.L_x_67:
[----:B------:R-:W-:Y:S05]  /*9340*/  BSYNC B1 ;  /* 0x0000000000017941 */ /* 0x000fea0003800000 */
.L_x_66:
[----:B------:R-:W-:Y:S04]  /*9350*/  STL.64 [R1+0x218], R8 ;  /* 0x0002180801007387 */ /* 0x000fe80000100a00 */
[----:B------:R2:W-:Y:S04]  /*9360*/  STL.64 [R1+0x210], R6 ;  /* 0x0002100601007387 */ /* 0x0005e80000100a00 */
[----:B--2---:R-:W2:Y:S04]  /*9370*/  LDL.LU.64 R6, [R1+0x1c0] ;  /* 0x0001c00001067983 */ /* 0x004ea80000300a00 */
[----:B-----5:R3:W-:Y:S04]  /*9380*/  STL [R1+0x20c], R5 ;  /* 0x00020c0501007387 */ /* 0x0207e80000100800 */
[----:B---3--:R-:W3:Y:S01]  /*9390*/  LDL.LU R5, [R1+0x188] ;  /* 0x0001880001057983 */ /* 0x008ee20000300800 */
[----:B------:R-:W-:Y:S01]  /*93a0*/  LOP3.LUT P4, RZ, R19, 0x1, RZ, 0xc0, !PT ;  /* 0x0000000113ff7812 */ /* 0x000fe2000788c0ff */
[----:B------:R-:W-:-:S03]  /*93b0*/  IMAD.U32 R9, RZ, RZ, UR40 ;  /* 0x00000028ff097e24 */ /* 0x000fc6000f8e00ff */
[----:B------:R-:W-:-:S13]  /*93c0*/  ISETP.LT.OR P4, PT, R0, 0xa, !P4 ;  /* 0x0000000a0000780c */ /* 0x000fda0006781670 */
[----:B------:R-:W-:Y:S01]  /*93d0*/  @!P4 IADD3 R8, P5, P6, R9, UR38, R2 ;  /* 0x000000260908cc10 */ /* 0x000fe2000febe002 */
[----:B------:R-:W-:-:S05]  /*93e0*/  IMAD.U32 R9, RZ, RZ, UR39 ;  /* 0x00000027ff097e24 */ /* 0x000fca000f8e00ff */
[----:B------:R-:W-:-:S05]  /*93f0*/  @!P4 IADD3.X R9, R9, UR37, R3, P5, P6 ;  /* 0x000000250909cc10 */ /* 0x000fca000afec403 */
[----:B------:R4:W-:Y:S04]  /*9400*/  @!P4 STL.64 [R1+0x180], R8 ;  /* 0x000180080100c387 */ /* 0x0009e80000100a00 */
[----:B----4-:R4:W5:Y:S01]  /*9410*/  LDL.LU.64 R8, [R1+0x218] ;  /* 0x0002180001087983 */ /* 0x0109620000300a00 */
[----:B---3--:R-:W-:-:S05]  /*9420*/  @!P3 IMAD R5, R5, R17, R4 ;  /* 0x000000110505b224 */ /* 0x008fca00078e0204 */
[----:B--2---:R2:W-:Y:S04]  /*9430*/  @!P3 STG.E.U8 desc[UR56][R6.64], R5 ;  /* 0x000000050600b986 */ /* 0x0045e8000c101138 */
[----:B--2---:R4:W5:Y:S04]  /*9440*/  LDL.LU.64 R6, [R1+0x210] ;  /* 0x0002100001067983 */ /* 0x0049680000300a00 */
[----:B------:R4:W5:Y:S01]  /*9450*/  LDL.LU R5, [R1+0x20c] ;  /* 0x00020c0001057983 */ /* 0x0009620000300800 */
[----:B------:R-:W-:Y:S04]  /*9460*/  BSSY B1, `(.L_x_68) ;  /* 0x0000005000017945 */ /* 0x000fe80003800000 */
[----:B------:R-:W-:Y:S05]  /*9470*/  @P0 BRA `(.L_x_69) ;  /* 0x00000000000c0947 */ /* 0x000fea0003800000 */
[----:B------:R-:W2:Y:S02]  /*9480*/  LDG.E.U8 R16, desc[UR56][R12.64+0x1] ;  /* 0x000001380c107981 */ /* 0x000ea4000c1e1100 */
[----:B--2---:R-:W-:-:S05]  /*9490*/  PRMT R4, R16, 0x8880, RZ ;  /* 0x0000888010047816 */ /* 0x004fca00000000ff */
[----:B------:R-:W-:-:S07]  /*94a0*/  IMAD R4, R4, R18, RZ ;  /* 0x0000001204047224 */ /* 0x000fce00078e02ff */
.L_x_69:
[----:B------:R-:W-:Y:S05]  /*94b0*/  BSYNC B1 ;  /* 0x0000000000017941 */ /* 0x000fea0003800000 */
.L_x_68:
[----:B------:R2:W-:Y:S04]  /*94c0*/  STL [R1+0x20c], R2 ;  /* 0x00020c0201007387 */ /* 0x0005e80000100800 */
[----:B--2---:R-:W2:Y:S01]  /*94d0*/  LDL.LU R2, [R1+0x18c] ;  /* 0x00018c0001027983 */ /* 0x004ea20000300800 */
[----:B------:R-:W-:Y:S01]  /*94e0*/  LOP3.LUT P3, RZ, R19, 0x4, RZ, 0xc0, !PT ;  /* 0x0000000413ff7812 */ /* 0x000fe2000786c0ff */
[----:B--2---:R-:W-:-:S05]  /*94f0*/  @!P0 IMAD R2, R2, R17, R4 ;  /* 0x0000001102028224 */ /* 0x004fca00078e0204 */
[----:B------:R2:W-:Y:S04]  /*9500*/  @!P0 STG.E.U8 desc[UR56][R236.64+0x1], R2 ;  /* 0x00000102ec008986 */ /* 0x0005e8000c101138 */
[----:B--2---:R2:W5:Y:S01]  /*9510*/  LDL.LU R2, [R1+0x20c] ;  /* 0x00020c0001027983 */ /* 0x0045620000300800 */
[----:B------:R-:W-:Y:S01]  /*9520*/  ISETP.LT.OR P0, PT, R0, 0x9, !P3 ;  /* 0x000000090000780c */ /* 0x000fe20005f01670 */
[----:B------:R-:W-:-:S12]  /*9530*/  BSSY B1, `(.L_x_70) ;  /* 0x0000005000017945 */ /* 0x000fd80003800000 */
[----:B--2---:R-:W-:Y:S05]  /*9540*/  @P0 BRA `(.L_x_71) ;  /* 0x00000000000c0947 */ /* 0x004fea0003800000 */
[----:B------:R-:W2:Y:S02]  /*9550*/  LDG.E.U8 R16, desc[UR56][R14.64+0x8] ;  /* 0x000008380e107981 */ /* 0x000ea4000c1e1100 */
[----:B--2---:R-:W-:-:S05]  /*9560*/  PRMT R4, R16, 0x8880, RZ ;  /* 0x0000888010047816 */ /* 0x004fca00000000ff */
[----:B------:R-:W-:-:S07]  /*9570*/  IMAD R4, R4, R18, RZ ;  /* 0x0000001204047224 */ /* 0x000fce00078e02ff */
.L_x_71:
[----:B------:R-:W-:Y:S05]  /*9580*/  BSYNC B1 ;  /* 0x0000000000017941 */ /* 0x000fea0003800000 */
.L_x_70:
[----:B-----5:R2:W-:Y:S04]  /*9590*/  STL [R1+0x20c], R2 ;  /* 0x00020c0201007387 */ /* 0x0205e80000100800 */
[----:B--2---:R-:W2:Y:S01]  /*95a0*/  LDL.LU R2, [R1+0x190] ;  /* 0x0001900001027983 */ /* 0x004ea20000300800 */
[----:B------:R-:W-:Y:S01]  /*95b0*/  BSSY B1, `(.L_x_72) ;  /* 0x0000009000017945 */ /* 0x000fe20003800000 */
[----:B--2---:R-:W-:Y:S02]  /*95c0*/  @!P0 IMAD R236, R2, R17, R4 ;  /* 0x0000001102ec8224 */ /* 0x004fe400078e0204 */
[----:B------:R2:W5:Y:S04]  /*95d0*/  LDL.LU R2, [R1+0x20c] ;  /* 0x00020c0001027983 */ /* 0x0005680000300800 */
[----:B------:R2:W-:Y:S01]  /*95e0*/  @!P0 STG.E.U8 desc[UR56][R22.64+0x8], R236 ;  /* 0x000008ec16008986 */ /* 0x0005e2000c101138 */
[----:B------:R-:W-:-:S13]  /*95f0*/  ISETP.LT.OR P0, PT, R0, 0xa, !P3 ;  /* 0x0000000a0000780c */ /* 0x000fda0005f01670 */
[----:B--2---:R-:W-:Y:S05]  /*9600*/  @P0 BRA `(.L_x_73) ;  /* 0x00000000000c0947 */ /* 0x004fea0003800000 */
[----:B------:R-:W2:Y:S02]  /*9610*/  LDG.E.U8 R16, desc[UR56][R14.64+0x9] ;  /* 0x000009380e107981 */ /* 0x000ea4000c1e1100 */
[----:B--2---:R-:W-:-:S05]  /*9620*/  PRMT R4, R16, 0x8880, RZ ;  /* 0x0000888010047816 */ /* 0x004fca00000000ff */
[----:B------:R-:W-:-:S07]  /*9630*/  IMAD R4, R4, R18, RZ ;  /* 0x0000001204047224 */ /* 0x000fce00078e02ff */
.L_x_73:
[----:B------:R-:W-:Y:S05]  /*9640*/  BSYNC B1 ;  /* 0x0000000000017941 */ /* 0x000fea0003800000 */
.L_x_72:
[----:B-----5:R2:W-:Y:S04]  /*9650*/  STL [R1+0x20c], R2 ;  /* 0x00020c0201007387 */ /* 0x0205e80000100800 */
[----:B--2---:R-:W2:Y:S01]  /*9660*/  LDL.LU R2, [R1+0x194] ;  /* 0x0001940001027983 */ /* 0x004ea20000300800 */
[----:B------:R-:W-:-:S04]  /*9670*/  LOP3.LUT P5, RZ, R19, 0x1, RZ, 0xc0, !PT ;  /* 0x0000000113ff7812 */ /* 0x000fc800078ac0ff */
[----:B------:R-:W-:Y:S01]  /*9680*/  ISETP.LT.OR P3, PT, R0, 0x9, !P5 ;  /* 0x000000090000780c */ /* 0x000fe20006f61670 */
[----:B------:R-:W-:Y:S01]  /*9690*/  BSSY B1, `(.L_x_74) ;  /* 0x0000008000017945 */ /* 0x000fe20003800000 */
[----:B--2---:R-:W-:Y:S02]  /*96a0*/  @!P0 IMAD R236, R2, R17, R4 ;  /* 0x0000001102ec8224 */ /* 0x004fe400078e0204 */
[----:B------:R2:W5:Y:S04]  /*96b0*/  LDL.LU R2, [R1+0x20c] ;  /* 0x00020c0001027983 */ /* 0x0005680000300800 */
[----:B------:R2:W-:Y:S05]  /*96c0*/  @!P0 STG.E.U8 desc[UR56][R22.64+0x9], R236 ;  /* 0x000009ec16008986 */ /* 0x0005ea000c101138 */
[----:B------:R-:W-:Y:S05]  /*96d0*/  @P3 BRA `(.L_x_75) ;  /* 0x00000000000c3947 */ /* 0x000fea0003800000 */
[----:B------:R-:W3:Y:S02]  /*96e0*/  LDG.E.U8 R16, desc[UR56][R12.64+0x8] ;  /* 0x000008380c107981 */ /* 0x000ee4000c1e1100 */
[----:B---3--:R-:W-:-:S05]  /*96f0*/  PRMT R4, R16, 0x8880, RZ ;  /* 0x0000888010047816 */ /* 0x008fca00000000ff */
[----:B------:R-:W-:-:S07]  /*9700*/  IMAD R4, R4, R18, RZ ;  /* 0x0000001204047224 */ /* 0x000fce00078e02ff */
.L_x_75:
[----:B------:R-:W-:Y:S05]  /*9710*/  BSYNC B1 ;  /* 0x0000000000017941 */ /* 0x000fea0003800000 */
.L_x_74:
[----:B------:R-:W-:Y:S04]  /*9720*/  STL.64 [R1+0x210], R6 ;  /* 0x0002100601007387 */ /* 0x000fe80000100a00 */
[----:B------:R3:W-:Y:S04]  /*9730*/  STL [R1+0x20c], R5 ;  /* 0x00020c0501007387 */ /* 0x0007e80000100800 */
[----:B---3--:R-:W3:Y:S01]  /*9740*/  LDL.LU R5, [R1+0x198] ;  /* 0x0001980001057983 */ /* 0x008ee20000300800 */
[----:B------:R-:W-:Y:S01]  /*9750*/  ISETP.LT.OR P0, PT, R0, 0x11, !P5 ;  /* 0x000000110000780c */ /* 0x000fe20006f01670 */
[----:B--2---:R-:W-:-:S02]  /*9760*/  IMAD.U32 R236, RZ, RZ, UR40 ;  /* 0x00000028ffec7e24 */ /* 0x004fc4000f8e00ff */
[----:B------:R-:W-:-:S10]  /*9770*/  IMAD.U32 R237, RZ, RZ, UR39 ;  /* 0x00000027ffed7e24 */ /* 0x000fd4000f8e00ff */
[----:B-----5:R-:W-:-:S04]  /*9780*/  @!P0 IADD3 R6, P5, P6, R236, UR38, R2 ;  /* 0x00000026ec068c10 */ /* 0x020fc8000febe002 */
[----:B------:R-:W-:Y:S02]  /*9790*/  @!P0 IADD3.X R7, R237, UR37, R3, P5, P6 ;  /* 0x00000025ed078c10 */ /* 0x000fe4000afec403 */
[----:B------:R-:W-:-:S03]  /*97a0*/  @!P3 IADD3 R236, P5, R22, UR40, RZ ;  /* 0x0000002816ecbc10 */ /* 0x000fc6000ffbe0ff */
[----:B------:R2:W-:Y:S01]  /*97b0*/  @!P0 STL.64 [R1+0x188], R6 ;  /* 0x0001880601008387 */ /* 0x0005e20000100a00 */
[----:B------:R-:W-:-:S03]  /*97c0*/  @!P3 IADD3.X R237, R23, UR39, RZ, P5, !PT ;  /* 0x0000002717edbc10 */ /* 0x000fc6000affe4ff */
[----:B--2---:R2:W5:Y:S01]  /*97d0*/  LDL.LU.64 R6, [R1+0x210] ;  /* 0x0002100001067983 */ /* 0x0045620000300a00 */
[----:B---3--:R-:W-:-:S05]  /*97e0*/  @!P3 IMAD R5, R5, R17, R4 ;  /* 0x000000110505b224 */ /* 0x008fca00078e0204 */
[----:B------:R3:W-:Y:S04]  /*97f0*/  @!P3 STG.E.U8 desc[UR56][R236.64+0x8], R5 ;  /* 0x00000805ec00b986 */ /* 0x0007e8000c101138 */
[----:B---3--:R2:W5:Y:S01]  /*9800*/  LDL.LU R5, [R1+0x20c] ;  /* 0x00020c0001057983 */ /* 0x0085620000300800 */
[----:B------:R-:W-:Y:S04]  /*9810*/  BSSY B1, `(.L_x_76) ;  /* 0x0000005000017945 */ /* 0x000fe80003800000 */
[----:B------:R-:W-:Y:S05]  /*9820*/  @P4 BRA `(.L_x_77) ;  /* 0x00000000000c4947 */ /* 0x000fea0003800000 */
[----:B------:R-:W3:Y:S02]  /*9830*/  LDG.E.U8 R16, desc[UR56][R12.64+0x9] ;  /* 0x000009380c107981 */ /* 0x000ee4000c1e1100 */
[----:B---3--:R-:W-:-:S05]  /*9840*/  PRMT R4, R16, 0x8880, RZ ;  /* 0x0000888010047816 */ /* 0x008fca00000000ff */
[----:B------:R-:W-:-:S07]  /*9850*/  IMAD R4, R4, R18, RZ ;  /* 0x0000001204047224 */ /* 0x000fce00078e02ff */
.L_x_77:
[----:B------:R-:W-:Y:S05]  /*9860*/  BSYNC B1 ;  /* 0x0000000000017941 */ /* 0x000fea0003800000 */
.L_x_76:
[----:B-----5:R3:W-:Y:S04]  /*9870*/  STL [R1+0x218], R5 ;  /* 0x0002180501007387 */ /* 0x0207e80000100800 */
[----:B---3--:R-:W3:Y:S04]  /*9880*/  LDL.LU R5, [R1+0x19c] ;  /* 0x00019c0001057983 */ /* 0x008ee80000300800 */
[----:B------:R0:W-:Y:S04]  /*9890*/  STL.64 [R1+0x210], R2 ;  /* 0x0002100201007387 */ /* 0x0001e80000100a00 */
[----:B0-----:R-:W2:Y:S01]  /*98a0*/  LDL.LU.64 R2, [R1+0x180] ;  /* 0x0001800001027983 */ /* 0x001ea20000300a00 */
[----:B------:R-:W-:Y:S01]  /*98b0*/  LOP3.LUT P5, RZ, R19, 0x4, RZ, 0xc0, !PT ;  /* 0x0000000413ff7812 */ /* 0x000fe200078ac0ff */
[----:B---3--:R-:W-:-:S02]  /*98c0*/  @!P4 IMAD R236, R5, R17, R4 ;  /* 0x0000001105ecc224 */ /* 0x008fc400078e0204 */
[----:B------:R0:W5:Y:S04]  /*98d0*/  LDL.LU R5, [R1+0x218] ;  /* 0x0002180001057983 */ /* 0x0001680000300800 */
[----:B--2---:R2:W-:Y:S04]  /*98e0*/  @!P4 STG.E.U8 desc[UR56][R2.64+0x9], R236 ;  /* 0x000009ec0200c986 */ /* 0x0045e8000c101138 */
[----:B--2---:R0:W5:Y:S01]  /*98f0*/  LDL.LU.64 R2, [R1+0x210] ;  /* 0x0002100001027983 */ /* 0x0041620000300a00 */
[----:B------:R-:W-:Y:S01]  /*9900*/  ISETP.LT.OR P3, PT, R0, 0x11, !P5 ;  /* 0x000000110000780c */ /* 0x000fe20006f61670 */
[----:B------:R-:W-:-:S12]  /*9910*/  BSSY B1, `(.L_x_78) ;  /* 0x0000005000017945 */ /* 0x000fd80003800000 */
[----:B0-----:R-:W-:Y:S05]  /*9920*/  @P3 BRA `(.L_x_79) ;  /* 0x00000000000c3947 */ /* 0x001fea0003800000 */
[----:B------:R-:W2:Y:S02]  /*9930*/  LDG.E.U8 R16, desc[UR56][R14.64+0x10] ;  /* 0x000010380e107981 */ /* 0x000ea4000c1e1100 */
[----:B--2---:R-:W-:-:S05]  /*9940*/  PRMT R4, R16, 0x8880, RZ ;  /* 0x0000888010047816 */ /* 0x004fca00000000ff */
[----:B------:R-:W-:-:S07]  /*9950*/  IMAD R4, R4, R18, RZ ;  /* 0x0000001204047224 */ /* 0x000fce00078e02ff */
.L_x_79:
[----:B------:R-:W-:Y:S05]  /*9960*/  BSYNC B1 ;  /* 0x0000000000017941 */ /* 0x000fea0003800000 */
.L_x_78:
[----:B-----5:R0:W-:Y:S04]  /*9970*/  STL [R1+0x20c], R2 ;  /* 0x00020c0201007387 */ /* 0x0201e80000100800 */
[----:B0-----:R-:W2:Y:S01]  /*9980*/  LDL.LU R2, [R1+0x1a0] ;  /* 0x0001a00001027983 */ /* 0x001ea20000300800 */
        /* <DEDUP_REMOVED lines=9> */
.L_x_81:
[----:B------:R-:W-:Y:S05]  /*9a20*/  BSYNC B1 ;  /* 0x0000000000017941 */ /* 0x000fea0003800000 */
.L_x_80:
[----:B------:R2:W-:Y:S04]  /*9a30*/  STL [R1+0x20c], R5 ;  /* 0x00020c0501007387 */ /* 0x0005e80000100800 */
[----:B--2---:R-:W2:Y:S01]  /*9a40*/  LDL.LU R5, [R1+0x1a4] ;  /* 0x0001a40001057983 */ /* 0x004ea20000300800 */
[----:B------:R-:W-:Y:S01]  /*9a50*/  LOP3.LUT P3, RZ, R19, 0x1, RZ, 0xc0, !PT ;  /* 0x0000000113ff7812 */ /* 0x000fe2000786c0ff */
[----:B0-----:R-:W-:Y:S02]  /*9a60*/  IMAD.U32 R236, RZ, RZ, UR40 ;  /* 0x00000028ffec7e24 */ /* 0x001fe4000f8e00ff */
[----:B------:R-:W-:Y:S01]  /*9a70*/  IMAD.U32 R237, RZ, RZ, UR39 ;  /* 0x00000027ffed7e24 */ /* 0x000fe2000f8e00ff */
[----:B------:R-:W-:Y:S01]  /*9a80*/  ISETP.LT.OR P3, PT, R0, 0x12, !P3 ;  /* 0x000000120000780c */ /* 0x000fe20005f61670 */
[----:B------:R-:W-:-:S12]  /*9a90*/  BSSY B1, `(.L_x_82) ;  /* 0x000000a000017945 */ /* 0x000fd80003800000 */
[----:B-----5:R-:W-:-:S04]  /*9aa0*/  @!P3 IADD3 R236, P5, P6, R236, UR38, R2 ;  /* 0x00000026ececbc10 */ /* 0x020fc8000febe002 */
[----:B------:R-:W-:Y:S01]  /*9ab0*/  @!P3 IADD3.X R237, R237, UR37, R3, P5, P6 ;  /* 0x00000025ededbc10 */ /* 0x000fe2000afec403 */
[----:B--2---:R-:W-:-:S05]  /*9ac0*/  @!P4 IMAD R5, R5, R17, R4 ;  /* 0x000000110505c224 */ /* 0x004fca00078e0204 */
[----:B------:R0:W-:Y:S04]  /*9ad0*/  @!P4 STG.E.U8 desc[UR56][R22.64+0x11], R5 ;  /* 0x000011051600c986 */ /* 0x0001e8000c101138 */
[----:B0-----:R0:W5:Y:S01]  /*9ae0*/  LDL.LU R5, [R1+0x20c] ;  /* 0x00020c0001057983 */ /* 0x0011620000300800 */
[----:B------:R-:W-:Y:S05]  /*9af0*/  @P0 BRA `(.L_x_83) ;  /* 0x00000000000c0947 */ /* 0x000fea0003800000 */
[----:B------:R-:W2:Y:S02]  /*9b00*/  LDG.E.U8 R16, desc[UR56][R12.64+0x10] ;  /* 0x000010380c107981 */ /* 0x000ea4000c1e1100 */
[----:B--2---:R-:W-:-:S05]  /*9b10*/  PRMT R4, R16, 0x8880, RZ ;  /* 0x0000888010047816 */ /* 0x004fca00000000ff */
[----:B------:R-:W-:-:S07]  /*9b20*/  IMAD R4, R4, R18, RZ ;  /* 0x0000001204047224 */ /* 0x000fce00078e02ff */
.L_x_83:
[----:B------:R-:W-:Y:S05]  /*9b30*/  BSYNC B1 ;  /* 0x0000000000017941 */ /* 0x000fea0003800000 */
.L_x_82:
        /* <DEDUP_REMOVED lines=12> */
[----:B0-----:R0:W5:Y:S01]  /*9c00*/  LDL.LU.64 R8, [R1+0x218] ;  /* 0x0002180001087983 */ /* 0x0011620000300a00 */
        /* <DEDUP_REMOVED lines=9> */
.L_x_85:
[----:B------:R-:W-:Y:S05]  /*9ca0*/  BSYNC B1 ;  /* 0x0000000000017941 */ /* 0x000fea0003800000 */
.L_x_84:
[----:B------:R2:W-:Y:S04]  /*9cb0*/  STL [R1+0x20c], R2 ;  /* 0x00020c0201007387 */ /* 0x0005e80000100800 */
[----:B--2---:R-:W2:Y:S01]  /*9cc0*/  LDL.LU R2, [R1+0x1ac] ;  /* 0x0001ac0001027983 */ /* 0x004ea20000300800 */
[----:B------:R-:W-:-:S04]  /*9cd0*/  LOP3.LUT P5, RZ, R19, 0x4, RZ, 0xc0, !PT ;  /* 0x0000000413ff7812 */ /* 0x000fc800078ac0ff */
[----:B------:R-:W-:Y:S01]  /*9ce0*/  ISETP.LT.OR P0, PT, R0, 0x19, !P5 ;  /* 0x000000190000780c */ /* 0x000fe20006f01670 */
[----:B--2---:R-:W-:-:S05]  /*9cf0*/  @!P3 IMAD R2, R2, R17, R4 ;  /* 0x000000110202b224 */ /* 0x004fca00078e0204 */
[----:B------:R2:W-:Y:S04]  /*9d00*/  @!P3 STG.E.U8 desc[UR56][R236.64+0x11], R2 ;  /* 0x00001102ec00b986 */ /* 0x0005e8000c101138 */
[----:B--2---:R2:W5:Y:S01]  /*9d10*/  LDL.LU R2, [R1+0x20c] ;  /* 0x00020c0001027983 */ /* 0x0045620000300800 */
[----:B------:R-:W-:Y:S04]  /*9d20*/  BSSY B1, `(.L_x_86) ;  /* 0x0000005000017945 */ /* 0x000fe80003800000 */
[----:B------:R-:W-:Y:S05]  /*9d30*/  @P0 BRA `(.L_x_87) ;  /* 0x00000000000c0947 */ /* 0x000fea0003800000 */
[----:B------:R-:W3:Y:S02]  /*9d40*/  LDG.E.U8 R16, desc[UR56][R14.64+0x18] ;  /* 0x000018380e107981 */ /* 0x000ee4000c1e1100 */
[----:B---3--:R-:W-:-:S05]  /*9d50*/  PRMT R4, R16, 0x8880, RZ ;  /* 0x0000888010047816 */ /* 0x008fca00000000ff */
[----:B------:R-:W-:-:S07]  /*9d60*/  IMAD R4, R4, R18, RZ ;  /* 0x0000001204047224 */ /* 0x000fce00078e02ff */
.L_x_87:
[----:B------:R-:W-:Y:S05]  /*9d70*/  BSYNC B1 ;  /* 0x0000000000017941 */ /* 0x000fea0003800000 */
.L_x_86:
[----:B-----5:R3:W-:Y:S04]  /*9d80*/  STL [R1+0x20c], R2 ;  /* 0x00020c0201007387 */ /* 0x0207e80000100800 */
[----:B---3--:R-:W3:Y:S01]  /*9d90*/  LDL.LU R2, [R1+0x1b0] ;  /* 0x0001b00001027983 */ /* 0x008ee20000300800 */
[----:B------:R-:W-:Y:S01]  /*9da0*/  BSSY B1, `(.L_x_88) ;  /* 0x0000009000017945 */ /* 0x000fe20003800000 */
[----:B---3--:R-:W-:Y:S02]  /*9db0*/  @!P0 IMAD R236, R2, R17, R4 ;  /* 0x0000001102ec8224 */ /* 0x008fe400078e0204 */
[----:B------:R3:W5:Y:S04]  /*9dc0*/  LDL.LU R2, [R1+0x20c] ;  /* 0x00020c0001027983 */ /* 0x0007680000300800 */
[----:B------:R3:W-:Y:S01]  /*9dd0*/  @!P0 STG.E.U8 desc[UR56][R22.64+0x18], R236 ;  /* 0x000018ec16008986 */ /* 0x0007e2000c101138 */
[----:B------:R-:W-:-:S13]  /*9de0*/  ISETP.LT.OR P0, PT, R0, 0x1a, !P5 ;  /* 0x0000001a0000780c */ /* 0x000fda0006f01670 */
[----:B---3--:R-:W-:Y:S05]  /*9df0*/  @P0 BRA `(.L_x_89) ;  /* 0x00000000000c0947 */ /* 0x008fea0003800000 */
[----:B------:R-:W3:Y:S02]  /*9e00*/  LDG.E.U8 R16, desc[UR56][R14.64+0x19] ;  /* 0x000019380e107981 */ /* 0x000ee4000c1e1100 */
[----:B---3--:R-:W-:-:S05]  /*9e10*/  PRMT R4, R16, 0x8880, RZ ;  /* 0x0000888010047816 */ /* 0x008fca00000000ff */
[----:B------:R-:W-:-:S07]  /*9e20*/  IMAD R4, R4, R18, RZ ;  /* 0x0000001204047224 */ /* 0x000fce00078e02ff */
.L_x_89:
[----:B------:R-:W-:Y:S05]  /*9e30*/  BSYNC B1 ;  /* 0x0000000000017941 */ /* 0x000fea0003800000 */
.L_x_88:
[----:B------:R3:W-:Y:S04]  /*9e40*/  STL [R1+0x210], R7 ;  /* 0x0002100701007387 */ /* 0x0007e80000100800 */
[----:B---3--:R-:W3:Y:S04]  /*9e50*/  LDL.LU R7, [R1+0x1b4] ;  /* 0x0001b40001077983 */ /* 0x008ee80000300800 */
[----:B------:R0:W-:Y:S04]  /*9e60*/  STL [R1+0x20c], R5 ;  /* 0x00020c0501007387 */ /* 0x0001e80000100800 */
[----:B0-----:R-:W2:Y:S01]  /*9e70*/  LDL.LU R5, [R1+0x1c8] ;  /* 0x0001c80001057983 */ /* 0x001ea20000300800 */
[----:B------:R-:W-:Y:S01]  /*9e80*/  LOP3.LUT P3, RZ, R19, 0x1, RZ, 0xc0, !PT ;  /* 0x0000000113ff7812 */ /* 0x000fe2000786c0ff */
[----:B------:R-:W-:-:S02]  /*9e90*/  IMAD.U32 R236, RZ, RZ, UR40 ;  /* 0x00000028ffec7e24 */ /* 0x000fc4000f8e00ff */
[----:B------:R-:W-:Y:S01]  /*9ea0*/  IMAD.U32 R237, RZ, RZ, UR39 ;  /* 0x00000027ffed7e24 */ /* 0x000fe2000f8e00ff */
[----:B------:R-:W-:Y:S01]  /*9eb0*/  ISETP.LT.OR P3, PT, R0, 0x1a, !P3 ;  /* 0x0000001a0000780c */ /* 0x000fe20005f61670 */
[----:B------:R-:W-:-:S12]  /*9ec0*/  BSSY B1, `(.L_x_90) ;  /* 0x000000c000017945 */ /* 0x000fd80003800000 */
[----:B-----5:R-:W-:-:S04]  /*9ed0*/  @!P3 IADD3 R236, P5, P6, R236, UR38, R2 ;  /* 0x00000026ececbc10 */ /* 0x020fc8000febe002 */
[----:B------:R-:W-:Y:S01]  /*9ee0*/  @!P3 IADD3.X R237, R237, UR37, R3, P5, P6 ;  /* 0x00000025ededbc10 */ /* 0x000fe2000afec403 */
[----:B---3--:R-:W-:-:S05]  /*9ef0*/  @!P0 IMAD R7, R7, R17, R4 ;  /* 0x0000001107078224 */ /* 0x008fca00078e0204 */
[----:B------:R0:W-:Y:S01]  /*9f00*/  @!P0 STG.E.U8 desc[UR56][R22.64+0x19], R7 ;  /* 0x0000190716008986 */ /* 0x0001e2000c101138 */
[----:B--2---:R-:W-:-:S03]  /*9f10*/  IMAD.WIDE.U32 R234, R5, R6, R234 ;  /* 0x0000000605ea7225 */ /* 0x004fc600078e00ea */
[----:B0-----:R0:W5:Y:S04]  /*9f20*/  LDL.LU R7, [R1+0x210] ;  /* 0x0002100001077983 */ /* 0x0011680000300800 */
[----:B------:R0:W5:Y:S01]  /*9f30*/  LDL.LU R5, [R1+0x20c] ;  /* 0x00020c0001057983 */ /* 0x0001620000300800 */
[----:B------:R-:W-:Y:S05]  /*9f40*/  @P4 BRA `(.L_x_91) ;  /* 0x00000000000c4947 */ /* 0x000fea0003800000 */
[----:B------:R-:W2:Y:S02]  /*9f50*/  LDG.E.U8 R16, desc[UR56][R12.64+0x18] ;  /* 0x000018380c107981 */ /* 0x000ea4000c1e1100 */
[----:B--2---:R-:W-:-:S05]  /*9f60*/  PRMT R4, R16, 0x8880, RZ ;  /* 0x0000888010047816 */ /* 0x004fca00000000ff */
[----:B------:R-:W-:-:S07]  /*9f70*/  IMAD R4, R4, R18, RZ ;  /* 0x0000001204047224 */ /* 0x000fce00078e02ff */
.L_x_91:
[----:B------:R-:W-:Y:S05]  /*9f80*/  BSYNC B1 ;  /* 0x0000000000017941 */ /* 0x000fea0003800000 */
.L_x_90:
[----:B------:R-:W2:Y:S04]  /*9f90*/  LDL.LU R6, [R1+0x1b8] ;  /* 0x0001b80001067983 */ /* 0x000ea80000300800 */
[----:B------:R3:W-:Y:S04]  /*9fa0*/  STL.64 [R1+0x210], R2 ;  /* 0x0002100201007387 */ /* 0x0007e80000100a00 */
[----:B---3--:R-:W3:Y:S01]  /*9fb0*/  LDL.LU.64 R2, [R1+0x180] ;  /* 0x0001800001027983 */ /* 0x008ee20000300a00 */
[----:B--2---:R-:W-:-:S05]  /*9fc0*/  @!P4 IMAD R6, R6, R17, R4 ;  /* 0x000000110606c224 */ /* 0x004fca00078e0204 */
[----:B---3--:R2:W-:Y:S04]  /*9fd0*/  @!P4 STG.E.U8 desc[UR56][R2.64+0x18], R6 ;  /* 0x000018060200c986 */ /* 0x0085e8000c101138 */
[----:B--2---:R2:W5:Y:S01]  /*9fe0*/  LDL.LU.64 R2, [R1+0x210] ;  /* 0x0002100001027983 */ /* 0x0045620000300a00 */
[----:B------:R-:W-:Y:S01]  /*9ff0*/  BSSY B1, `(.L_x_92) ;  /* 0x0000006000017945 */ /* 0x000fe20003800000 */
[----:B------:R-:W-:-:S03]  /*a000*/  IADD3 R6, P0, R234, R8, RZ ;  /* 0x00000008ea067210 */ /* 0x000fc60007f1e0ff */
[----:B------:R-:W-:Y:S10]  /*a010*/  @P3 BRA `(.L_x_93) ;  /* 0x00000000000c3947 */ /* 0x000ff40003800000 */
[----:B------:R-:W3:Y:S02]  /*a020*/  LDG.E.U8 R16, desc[UR56][R12.64+0x19] ;  /* 0x000019380c107981 */ /* 0x000ee4000c1e1100 */
[----:B---3--:R-:W-:-:S05]  /*a030*/  PRMT R4, R16, 0x8880, RZ ;  /* 0x0000888010047816 */ /* 0x008fca00000000ff */
[----:B------:R-:W-:-:S07]  /*a040*/  IMAD R4, R4, R18, RZ ;  /* 0x0000001204047224 */ /* 0x000fce00078e02ff */
.L_x_93:
[----:B------:R-:W-:Y:S05]  /*a050*/  BSYNC B1 ;  /* 0x0000000000017941 */ /* 0x000fea0003800000 */
.L_x_92:
[----:B------:R-:W3:Y:S01]  /*a060*/  LDL.LU R8, [R1+0x1bc] ;  /* 0x0001bc0001087983 */ /* 0x000ee20000300800 */
[----:B-----5:R-:W-:Y:S01]  /*a070*/  IADD3.X R7, R9, R235, R7, P0, !PT ;  /* 0x000000eb09077210 */ /* 0x020fe200007fe407 */
[----:B------:R-:W-:Y:S01]  /*a080*/  BSSY B1, `(.L_x_94) ;  /* 0x000000d000017945 */ /* 0x000fe20003800000 */
[----:B------:R-:W-:Y:S02]  /*a090*/  ISETP.GE.AND P6, PT, R5, 0x101, PT ;  /* 0x000001010500780c */ /* 0x000fe40003fc6270 */
[----:B------:R-:W-:-:S11]  /*a0a0*/  LOP3.LUT R19, R19, 0xfffffffd, RZ, 0xc0, !PT ;  /* 0xfffffffd13137812 */ /* 0x000fd600078ec0ff */
[----:B------:R-:W-:Y:S01]  /*a0b0*/  @P6 LOP3.LUT R19, R19, 0x2, RZ, 0xfc, !PT ;  /* 0x0000000213136812 */ /* 0x000fe200078efcff */
[----:B---3--:R-:W-:-:S05]  /*a0c0*/  @!P3 IMAD R8, R8, R17, R4 ;  /* 0x000000110808b224 */ /* 0x008fca00078e0204 */
[----:B------:R3:W-:Y:S02]  /*a0d0*/  @!P3 STG.E.U8 desc[UR56][R236.64+0x19], R8 ;  /* 0x00001908ec00b986 */ /* 0x0007e4000c101138 */
[----:B---3--:R-:W-:-:S04]  /*a0e0*/  IADD3 R8, P0, R2, UR42, RZ ;  /* 0x0000002a02087c10 */ /* 0x008fc8000ff1e0ff */
[----:B------:R-:W-:Y:S02]  /*a0f0*/  IADD3.X R9, R3, UR41, RZ, P0, !PT ;  /* 0x0000002903097c10 */ /* 0x000fe400087fe4ff */
[----:B------:R-:W-:-:S13]  /*a100*/  ISETP.LT.OR P0, PT, R0, 0x1, !P6 ;  /* 0x000000010000780c */ /* 0x000fda0007701670 */
[----:B------:R-:W-:Y:S05]  /*a110*/  @P0 BRA `(.L_x_95) ;  /* 0x00000000000c0947 */ /* 0x000fea0003800000 */
[----:B------:R-:W3:Y:S02]  /*a120*/  LDG.E.U8 R16, desc[UR56][R6.64] ;  /* 0x0000003806107981 */ /* 0x000ee4000c1e1100 */
[----:B---3--:R-:W-:-:S05]  /*a130*/  PRMT R4, R16, 0x8880, RZ ;  /* 0x0000888010047816 */ /* 0x008fca00000000ff */
[----:B------:R-:W-:-:S07]  /*a140*/  IMAD R4, R4, R18, RZ ;  /* 0x0000001204047224 */ /* 0x000fce00078e02ff */
.L_x_95:
[----:B------:R-:W-:Y:S05]  /*a150*/  BSYNC B1 ;  /* 0x0000000000017941 */ /* 0x000fea0003800000 */
.L_x_94:
[----:B------:R-:W3:Y:S01]  /*a160*/  LDL.LU R234, [R1+0x140] ;  /* 0x0001400001ea7983 */ /* 0x000ee20000300800 */
[----:B------:R-:W-:Y:S01]  /*a170*/  ISETP.LT.OR P4, PT, R0, 0x2, !P6 ;  /* 0x000000020000780c */ /* 0x000fe20007781670 */
[----:B------:R-:W-:Y:S01]  /*a180*/  BSSY B1, `(.L_x_96) ;  /* 0x0000007000017945 */ /* 0x000fe20003800000 */
[----:B---3--:R-:W-:-:S05]  /*a190*/  @!P0 IMAD R234, R234, R17, R4 ;  /* 0x00000011eaea8224 */ /* 0x008fca00078e0204 */
[----:B------:R3:W-:Y:S06]  /*a1a0*/  @!P0 STG.E.U8 desc[UR56][R8.64], R234 ;  /* 0x000000ea08008986 */ /* 0x0007ec000c101138 */
[----:B------:R-:W-:Y:S05]  /*a1b0*/  @P4 BRA `(.L_x_97) ;  /* 0x00000000000c4947 */ /* 0x000fea0003800000 */
[----:B------:R-:W5:Y:S02]  /*a1c0*/  LDG.E.U8 R16, desc[UR56][R6.64+0x1] ;  /* 0x0000013806107981 */ /* 0x000f64000c1e1100 */
[----:B-----5:R-:W-:-:S05]  /*a1d0*/  PRMT R4, R16, 0x8880, RZ ;  /* 0x0000888010047816 */ /* 0x020fca00000000ff */
[----:B------:R-:W-:-:S07]  /*a1e0*/  IMAD R4, R4, R18, RZ ;  /* 0x0000001204047224 */ /* 0x000fce00078e02ff */
.L_x_97:
[----:B------:R-:W-:Y:S05]  /*a1f0*/  BSYNC B1 ;  /* 0x0000000000017941 */ /* 0x000fea0003800000 */
.L_x_96:
[----:B---3--:R-:W3:Y:S01]  /*a200*/  LDL.LU R234, [R1+0x144] ;  /* 0x0001440001ea7983 */ /* 0x008ee20000300800 */
[----:B------:R-:W-:Y:S01]  /*a210*/  ISETP.GE.AND P0, PT, R5, 0x109, PT ;  /* 0x000001090500780c */ /* 0x000fe20003f06270 */
[----:B------:R-:W-:Y:S03]  /*a220*/  BSSY B1, `(.L_x_98) ;  /* 0x000000a000017945 */ /* 0x000fe60003800000 */
[----:B------:R-:W-:-:S13]  /*a230*/  ISETP.LT.OR P3, PT, R0, 0x1, !P0 ;  /* 0x000000010000780c */ /* 0x000fda0004761670 */
[----:B------:R-:W-:-:S04]  /*a240*/  @!P3 IADD3 R236, P5, R8, UR40, RZ ;  /* 0x0000002808ecbc10 */ /* 0x000fc8000ffbe0ff */
[----:B------:R-:W-:Y:S01]  /*a250*/  @!P3 IADD3.X R237, R9, UR39, RZ, P5, !PT ;  /* 0x0000002709edbc10 */ /* 0x000fe2000affe4ff */
[----:B---3--:R-:W-:-:S05]  /*a260*/  @!P4 IMAD R5, R234, R17, R4 ;  /* 0x00000011ea05c224 */ /* 0x008fca00078e0204 */
[----:B------:R3:W-:Y:S01]  /*a270*/  @!P4 STG.E.U8 desc[UR56][R8.64+0x1], R5 ;  /* 0x000001050800c986 */ /* 0x0007e2000c101138 */
[----:B------:R-:W-:Y:S05]  /*a280*/  @P3 BRA `(.L_x_99) ;  /* 0x00000000000c3947 */ /* 0x000fea0003800000 */
[----:B------:R-:W5:Y:S02]  /*a290*/  LDG.E.U8 R16, desc[UR56][R10.64] ;  /* 0x000000380a107981 */ /* 0x000f64000c1e1100 */
[----:B-----5:R-:W-:-:S05]  /*a2a0*/  PRMT R4, R16, 0x8880, RZ ;  /* 0x0000888010047816 */ /* 0x020fca00000000ff */
[----:B------:R-:W-:-:S07]  /*a2b0*/  IMAD R4, R4, R18, RZ ;  /* 0x0000001204047224 */ /* 0x000fce00078e02ff */
.L_x_99:
[----:B------:R-:W-:Y:S05]  /*a2c0*/  BSYNC B1 ;  /* 0x0000000000017941 */ /* 0x000fea0003800000 */
.L_x_98:
[----:B---3--:R-:W3:Y:S01]  /*a2d0*/  LDL.LU R5, [R1+0x148] ;  /* 0x0001480001057983 */ /* 0x008ee20000300800 */
[----:B------:R-:W-:Y:S01]  /*a2e0*/  ISETP.LT.OR P4, PT, R0, 0x2, !P0 ;  /* 0x000000020000780c */ /* 0x000fe20004781670 */
[----:B------:R-:W-:-:S12]  /*a2f0*/  BSSY B1, `(.L_x_100) ;  /* 0x0000009000017945 */ /* 0x000fd80003800000 */
        /* <DEDUP_REMOVED lines=8> */
.L_x_101:
[----:B------:R-:W-:Y:S05]  /*a380*/  BSYNC B1 ;  /* 0x0000000000017941 */ /* 0x000fea0003800000 */
.L_x_100:
[----:B---3--:R-:W3:Y:S01]  /*a390*/  LDL.LU R5, [R1+0x14c] ;  /* 0x00014c0001057983 */ /* 0x008ee20000300800 */
        /* <DEDUP_REMOVED lines=8> */
.L_x_103:
[----:B------:R-:W-:Y:S05]  /*a420*/  BSYNC B1 ;  /* 0x0000000000017941 */ /* 0x000fea0003800000 */
.L_x_102:
[----:B---3--:R-:W3:Y:S01]  /*a430*/  LDL.LU R5, [R1+0x150] ;  /* 0x0001500001057983 */ /* 0x008ee20000300800 */
[----:B------:R-:W-:Y:S01]  /*a440*/  BSSY B1, `(.L_x_104) ;  /* 0x0000008000017945 */ /* 0x000fe20003800000 */
[----:B---3--:R-:W-:-:S05]  /*a450*/  @!P3 IMAD R5, R5, R17, R4 ;  /* 0x000000110505b224 */ /* 0x008fca00078e0204 */
[----:B------:R3:W-:Y:S01]  /*a460*/  @!P3 STG.E.U8 desc[UR56][R8.64+0x8], R5 ;  /* 0x000008050800b986 */ /* 0x0007e2000c101138 */
[----:B------:R-:W-:-:S13]  /*a470*/  ISETP.LT.OR P3, PT, R0, 0xa, !P6 ;  /* 0x0000000a0000780c */ /* 0x000fda0007761670 */
[----:B---3--:R-:W-:Y:S05]  /*a480*/  @P3 BRA `(.L_x_105) ;  /* 0x00000000000c3947 */ /* 0x008fea0003800000 */
[----:B------:R-:W3:Y:S02]  /*a490*/  LDG.E.U8 R16, desc[UR56][R6.64+0x9] ;  /* 0x0000093806107981 */ /* 0x000ee4000c1e1100 */
[----:B---3--:R-:W-:-:S05]  /*a4a0*/  PRMT R4, R16, 0x8880, RZ ;  /* 0x0000888010047816 */ /* 0x008fca00000000ff */
[----:B------:R-:W-:-:S07]  /*a4b0*/  IMAD R4, R4, R18, RZ ;  /* 0x0000001204047224 */ /* 0x000fce00078e02ff */
.L_x_105:
[----:B------:R-:W-:Y:S05]  /*a4c0*/  BSYNC B1 ;  /* 0x0000000000017941 */ /* 0x000fea0003800000 */
.L_x_104:
[----:B------:R-:W3:Y:S01]  /*a4d0*/  LDL.LU R5, [R1+0x154] ;  /* 0x0001540001057983 */ /* 0x000ee20000300800 */
[----:B------:R-:W-:Y:S01]  /*a4e0*/  BSSY B1, `(.L_x_106) ;  /* 0x000000a000017945 */ /* 0x000fe20003800000 */
[----:B------:R-:W-:Y:S02]  /*a4f0*/  IMAD.U32 R236, RZ, RZ, UR40 ;  /* 0x00000028ffec7e24 */ /* 0x000fe4000f8e00ff */
[----:B---3--:R-:W-:-:S05]  /*a500*/  @!P3 IMAD R5, R5, R17, R4 ;  /* 0x000000110505b224 */ /* 0x008fca00078e0204 */
[----:B------:R3:W-:Y:S01]  /*a510*/  @!P3 STG.E.U8 desc[UR56][R8.64+0x9], R5 ;  /* 0x000009050800b986 */ /* 0x0007e2000c101138 */
[----:B------:R-:W-:Y:S01]  /*a520*/  ISETP.LT.OR P3, PT, R0, 0x9, !P0 ;  /* 0x000000090000780c */ /* 0x000fe20004761670 */
[----:B---3--:R-:W-:-:S12]  /*a530*/  IMAD.U32 R5, RZ, RZ, UR39 ;  /* 0x00000027ff057e24 */ /* 0x008fd8000f8e00ff */
[----:B------:R-:W-:Y:S05]  /*a540*/  @P3 BRA `(.L_x_107) ;  /* 0x00000000000c3947 */ /* 0x000fea0003800000 */
[----:B------:R-:W3:Y:S02]  /*a550*/  LDG.E.U8 R16, desc[UR56][R10.64+0x8] ;  /* 0x000008380a107981 */ /* 0x000ee4000c1e1100 */
[----:B---3--:R-:W-:-:S05]  /*a560*/  PRMT R4, R16, 0x8880, RZ ;  /* 0x0000888010047816 */ /* 0x008fca00000000ff */
[----:B------:R-:W-:-:S07]  /*a570*/  IMAD R4, R4, R18, RZ ;  /* 0x0000001204047224 */ /* 0x000fce00078e02ff */
.L_x_107:
[----:B------:R-:W-:Y:S05]  /*a580*/  BSYNC B1 ;  /* 0x0000000000017941 */ /* 0x000fea0003800000 */
.L_x_106:
[----:B------:R-:W-:-:S13]  /*a590*/  ISETP.LT.OR P4, PT, R0, 0xa, !P0 ;  /* 0x0000000a0000780c */ /* 0x000fda0004781670 */
[----:B------:R-:W-:-:S04]  /*a5a0*/  @!P4 IADD3 R236, P5, P6, R236, UR42, R2 ;  /* 0x0000002aececcc10 */ /* 0x000fc8000febe002 */
[----:B------:R-:W-:Y:S02]  /*a5b0*/  @!P4 IADD3.X R237, R5, UR41, R3, P5, P6 ;  /* 0x0000002905edcc10 */ /* 0x000fe4000afec403 */
[----:B------:R-:W3:Y:S01]  /*a5c0*/  LDL.LU R5, [R1+0x158] ;  /* 0x0001580001057983 */ /* 0x000ee20000300800 */
[----:B------:R-:W-:Y:S01]  /*a5d0*/  @!P3 IADD3 R234, P5, R8, UR40, RZ ;  /* 0x0000002808eabc10 */ /* 0x000fe2000ffbe0ff */
[----:B------:R-:W-:Y:S03]  /*a5e0*/  BSSY B1, `(.L_x_108) ;  /* 0x0000008000017945 */ /* 0x000fe60003800000 */
[----:B------:R-:W-:Y:S01]  /*a5f0*/  @!P3 IADD3.X R235, R9, UR39, RZ, P5, !PT ;  /* 0x0000002709ebbc10 */ /* 0x000fe2000affe4ff */
[----:B---3--:R-:W-:-:S05]  /*a600*/  @!P3 IMAD R5, R5, R17, R4 ;  /* 0x000000110505b224 */ /* 0x008fca00078e0204 */
[----:B------:R3:W-:Y:S01]  /*a610*/  @!P3 STG.E.U8 desc[UR56][R234.64+0x8], R5 ;  /* 0x00000805ea00b986 */ /* 0x0007e2000c101138 */
[----:B------:R-:W-:Y:S05]  /*a620*/  @P4 BRA `(.L_x_109) ;  /* 0x00000000000c4947 */ /* 0x000fea0003800000 */
[----:B------:R-:W5:Y:S02]  /*a630*/  LDG.E.U8 R16, desc[UR56][R10.64+0x9] ;  /* 0x000009380a107981 */ /* 0x000f64000c1e1100 */
[----:B-----5:R-:W-:-:S05]  /*a640*/  PRMT R4, R16, 0x8880, RZ ;  /* 0x0000888010047816 */ /* 0x020fca00000000ff */
[----:B------:R-:W-:-:S07]  /*a650*/  IMAD R4, R4, R18, RZ ;  /* 0x0000001204047224 */ /* 0x000fce00078e02ff */
.L_x_109:
[----:B------:R-:W-:Y:S05]  /*a660*/  BSYNC B1 ;  /* 0x0000000000017941 */ /* 0x000fea0003800000 */
.L_x_108:
[----:B---3--:R-:W3:Y:S01]  /*a670*/  LDL.LU R5, [R1+0x15c] ;  /* 0x00015c0001057983 */ /* 0x008ee20000300800 */
[----:B------:R-:W-:Y:S01]  /*a680*/  LOP3.LUT P5, RZ, R19, 0x2, RZ, 0xc0, !PT ;  /* 0x0000000213ff7812 */ /* 0x000fe200078ac0ff */
[----:B------:R-:W-:Y:S03]  /*a690*/  BSSY B1, `(.L_x_110) ;  /* 0x0000008000017945 */ /* 0x000fe60003800000 */
[----:B------:R-:W-:Y:S01]  /*a6a0*/  ISETP.LT.OR P3, PT, R0, 0x11, !P5 ;  /* 0x000000110000780c */ /* 0x000fe20006f61670 */
[----:B---3--:R-:W-:-:S05]  /*a6b0*/  @!P4 IMAD R5, R5, R17, R4 ;  /* 0x000000110505c224 */ /* 0x008fca00078e0204 */
[----:B------:R3:W-:Y:S07]  /*a6c0*/  @!P4 STG.E.U8 desc[UR56][R236.64+0x9], R5 ;  /* 0x00000905ec00c986 */ /* 0x0007ee000c101138 */
[----:B------:R-:W-:Y:S05]  /*a6d0*/  @P3 BRA `(.L_x_111) ;  /* 0x00000000000c3947 */ /* 0x000fea0003800000 */
[----:B------:R-:W5:Y:S02]  /*a6e0*/  LDG.E.U8 R16, desc[UR56][R6.64+0x10] ;  /* 0x0000103806107981 */ /* 0x000f64000c1e1100 */
[----:B-----5:R-:W-:-:S05]  /*a6f0*/  PRMT R4, R16, 0x8880, RZ ;  /* 0x0000888010047816 */ /* 0x020fca00000000ff */
[----:B------:R-:W-:-:S07]  /*a700*/  IMAD R4, R4, R18, RZ ;  /* 0x0000001204047224 */ /* 0x000fce00078e02ff */
.L_x_111:
[----:B------:R-:W-:Y:S05]  /*a710*/  BSYNC B1 ;  /* 0x0000000000017941 */ /* 0x000fea0003800000 */
.L_x_110:
[----:B---3--:R-:W3:Y:S01]  /*a720*/  LDL.LU R5, [R1+0x160] ;  /* 0x0001600001057983 */ /* 0x008ee20000300800 */
[----:B------:R-:W-:Y:S01]  /*a730*/  ISETP.LT.OR P4, PT, R0, 0x12, !P5 ;  /* 0x000000120000780c */ /* 0x000fe20006f81670 */
[----:B------:R-:W-:Y:S01]  /*a740*/  BSSY B1, `(.L_x_112) ;  /* 0x0000009000017945 */ /* 0x000fe20003800000 */
[----:B------:R-:W-:Y:S02]  /*a750*/  IMAD.U32 R236, RZ, RZ, UR40 ;  /* 0x00000028ffec7e24 */ /* 0x000fe4000f8e00ff */
[----:B---3--:R-:W-:-:S05]  /*a760*/  @!P3 IMAD R5, R5, R17, R4 ;  /* 0x000000110505b224 */ /* 0x008fca00078e0204 */
[----:B------:R3:W-:Y:S02]  /*a770*/  @!P3 STG.E.U8 desc[UR56][R8.64+0x10], R5 ;  /* 0x000010050800b986 */ /* 0x0007e4000c101138 */
[----:B---3--:R-:W-:Y:S02]  /*a780*/  IMAD.U32 R5, RZ, RZ, UR39 ;  /* 0x00000027ff057e24 */ /* 0x008fe4000f8e00ff */
[----:B------:R-:W-:Y:S05]  /*a790*/  @P4 BRA `(.L_x_113) ;  /* 0x00000000000c4947 */ /* 0x000fea0003800000 */
[----:B------:R-:W3:Y:S02]  /*a7a0*/  LDG.E.U8 R16, desc[UR56][R6.64+0x11] ;  /* 0x0000113806107981 */ /* 0x000ee4000c1e1100 */
[----:B---3--:R-:W-:-:S05]  /*a7b0*/  PRMT R4, R16, 0x8880, RZ ;  /* 0x0000888010047816 */ /* 0x008fca00000000ff */
[----:B------:R-:W-:-:S07]  /*a7c0*/  IMAD R4, R4, R18, RZ ;  /* 0x0000001204047224 */ /* 0x000fce00078e02ff */
.L_x_113:
[----:B------:R-:W-:Y:S05]  /*a7d0*/  BSYNC B1 ;  /* 0x0000000000017941 */ /* 0x000fea0003800000 */
.L_x_112:
[----:B------:R-:W3:Y:S01]  /*a7e0*/  LDL.LU R234, [R1+0x164] ;  /* 0x0001640001ea7983 */ /* 0x000ee20000300800 */
[----:B------:R-:W-:Y:S01]  /*a7f0*/  ISETP.LT.OR P3, PT, R0, 0x11, !P0 ;  /* 0x000000110000780c */ /* 0x000fe20004761670 */
[----:B------:R-:W-:-:S12]  /*a800*/  BSSY B1, `(.L_x_114) ;  /* 0x000000b000017945 */ /* 0x000fd80003800000 */
[----:B------:R-:W-:-:S04]  /*a810*/  @!P3 IADD3 R236, P5, P6, R236, UR42, R2 ;  /* 0x0000002aececbc10 */ /* 0x000fc8000febe002 */
[----:B------:R-:W-:Y:S01]  /*a820*/  @!P3 IADD3.X R237, R5, UR41, R3, P5, P6 ;  /* 0x0000002905edbc10 */ /* 0x000fe2000afec403 */
[----:B---3--:R-:W-:Y:S02]  /*a830*/  @!P4 IMAD R5, R234, R17, R4 ;  /* 0x00000011ea05c224 */ /* 0x008fe400078e0204 */
[----:B------:R-:W-:-:S03]  /*a840*/  IMAD.U32 R234, RZ, RZ, UR40 ;  /* 0x00000028ffea7e24 */ /* 0x000fc6000f8e00ff */
[----:B------:R3:W-:Y:S02]  /*a850*/  @!P4 STG.E.U8 desc[UR56][R8.64+0x11], R5 ;  /* 0x000011050800c986 */ /* 0x0007e4000c101138 */
[----:B---3--:R-:W-:Y:S01]  /*a860*/  IMAD.U32 R5, RZ, RZ, UR39 ;  /* 0x00000027ff057e24 */ /* 0x008fe2000f8e00ff */
[----:B------:R-:W-:Y:S06]  /*a870*/  @P3 BRA `(.L_x_115) ;  /* 0x00000000000c3947 */ /* 0x000fec0003800000 */
[----:B------:R-:W3:Y:S02]  /*a880*/  LDG.E.U8 R16, desc[UR56][R10.64+0x10] ;  /* 0x000010380a107981 */ /* 0x000ee4000c1e1100 */
[----:B---3--:R-:W-:-:S05]  /*a890*/  PRMT R4, R16, 0x8880, RZ ;  /* 0x0000888010047816 */ /* 0x008fca00000000ff */
[----:B------:R-:W-:-:S07]  /*a8a0*/  IMAD R4, R4, R18, RZ ;  /* 0x0000001204047224 */ /* 0x000fce00078e02ff */
.L_x_115:
[----:B------:R-:W-:Y:S05]  /*a8b0*/  BSYNC B1 ;  /* 0x0000000000017941 */ /* 0x000fea0003800000 */
.L_x_114:
[----:B------:R-:W-:-:S13]  /*a8c0*/  ISETP.LT.OR P4, PT, R0, 0x12, !P0 ;  /* 0x000000120000780c */ /* 0x000fda0004781670 */
[----:B------:R-:W-:-:S04]  /*a8d0*/  @!P4 IADD3 R234, P5, P6, R234, UR42, R2 ;  /* 0x0000002aeaeacc10 */ /* 0x000fc8000febe002 */
[----:B------:R-:W-:Y:S02]  /*a8e0*/  @!P4 IADD3.X R235, R5, UR41, R3, P5, P6 ;  /* 0x0000002905ebcc10 */ /* 0x000fe4000afec403 */
[----:B------:R-:W3:Y:S01]  /*a8f0*/  LDL.LU R5, [R1+0x168] ;  /* 0x0001680001057983 */ /* 0x000ee20000300800 */
[----:B------:R-:W-:Y:S01]  /*a900*/  BSSY B1, `(.L_x_116) ;  /* 0x0000007000017945 */ /* 0x000fe20003800000 */
[----:B---3--:R-:W-:-:S05]  /*a910*/  @!P3 IMAD R5, R5, R17, R4 ;  /* 0x000000110505b224 */ /* 0x008fca00078e0204 */
[----:B------:R3:W-:Y:S01]  /*a920*/  @!P3 STG.E.U8 desc[UR56][R236.64+0x10], R5 ;  /* 0x00001005ec00b986 */ /* 0x0007e2000c101138 */
[----:B------:R-:W-:Y:S05]  /*a930*/  @P4 BRA `(.L_x_117) ;  /* 0x00000000000c4947 */ /* 0x000fea0003800000 */
[----:B------:R-:W5:Y:S02]  /*a940*/  LDG.E.U8 R16, desc[UR56][R10.64+0x11] ;  /* 0x000011380a107981 */ /* 0x000f64000c1e1100 */
[----:B-----5:R-:W-:-:S05]  /*a950*/  PRMT R4, R16, 0x8880, RZ ;  /* 0x0000888010047816 */ /* 0x020fca00000000ff */
[----:B------:R-:W-:-:S07]  /*a960*/  IMAD R4, R4, R18, RZ ;  /* 0x0000001204047224 */ /* 0x000fce00078e02ff */
.L_x_117:
[----:B------:R-:W-:Y:S05]  /*a970*/  BSYNC B1 ;  /* 0x0000000000017941 */ /* 0x000fea0003800000 */
.L_x_116:
        /* <DEDUP_REMOVED lines=10> */
.L_x_119:
[----:B------:R-:W-:Y:S05]  /*aa20*/  BSYNC B1 ;  /* 0x0000000000017941 */ /* 0x000fea0003800000 */
.L_x_118:
        /* <DEDUP_REMOVED lines=11> */
.L_x_121:
[----:B------:R-:W-:Y:S05]  /*aae0*/  BSYNC B1 ;  /* 0x0000000000017941 */ /* 0x000fea0003800000 */
.L_x_120:
        /* <DEDUP_REMOVED lines=13> */
.L_x_123:
[----:B------:R-:W-:Y:S05]  /*abc0*/  BSYNC B1 ;  /* 0x0000000000017941 */ /* 0x000fea0003800000 */
.L_x_122:
        /* <DEDUP_REMOVED lines=11> */
.L_x_125:
[----:B------:R-:W-:Y:S05]  /*ac80*/  BSYNC B1 ;  /* 0x0000000000017941 */ /* 0x000fea0003800000 */
.L_x_124:
        /* <DEDUP_REMOVED lines=9> */
.L_x_127:
[----:B------:R-:W-:Y:S05]  /*ad20*/  BSYNC B1 ;  /* 0x0000000000017941 */ /* 0x000fea0003800000 */
.L_x_126:
        /* <DEDUP_REMOVED lines=9> */
.L_x_129:
[----:B------:R-:W-:Y:S05]  /*adc0*/  BSYNC B1 ;  /* 0x0000000000017941 */ /* 0x000fea0003800000 */
.L_x_128:
        /* <DEDUP_REMOVED lines=11> */
.L_x_131:
[----:B------:R-:W-:Y:S05]  /*ae80*/  BSYNC B1 ;  /* 0x0000000000017941 */ /* 0x000fea0003800000 */
.L_x_130:
        /* <DEDUP_REMOVED lines=11> */
.L_x_133:
[----:B------:R-:W-:Y:S05]  /*af40*/  BSYNC B1 ;  /* 0x0000000000017941 */ /* 0x000fea0003800000 */
.L_x_132:
        /* <DEDUP_REMOVED lines=9> */
.L_x_135:
[----:B------:R-:W-:Y:S05]  /*afe0*/  BSYNC B1 ;  /* 0x0000000000017941 */ /* 0x000fea0003800000 */
.L_x_134:
        /* <DEDUP_REMOVED lines=9> */
.L_x_137:
[----:B------:R-:W-:Y:S05]  /*b080*/  BSYNC B1 ;  /* 0x0000000000017941 */ /* 0x000fea0003800000 */
.L_x_136:
        /* <DEDUP_REMOVED lines=11> */
.L_x_139:
[----:B------:R-:W-:Y:S05]  /*b140*/  BSYNC B1 ;  /* 0x0000000000017941 */ /* 0x000fea0003800000 */
.L_x_138:
        /* <DEDUP_REMOVED lines=11> */
.L_x_141:
[----:B------:R-:W-:Y:S05]  /*b200*/  BSYNC B1 ;  /* 0x0000000000017941 */ /* 0x000fea0003800000 */
.L_x_140:
        /* <DEDUP_REMOVED lines=9> */
.L_x_143:
[----:B------:R-:W-:Y:S05]  /*b2a0*/  BSYNC B1 ;  /* 0x0000000000017941 */ /* 0x000fea0003800000 */
.L_x_142:
        /* <DEDUP_REMOVED lines=9> */
.L_x_145:
[----:B------:R-:W-:Y:S05]  /*b340*/  BSYNC B1 ;  /* 0x0000000000017941 */ /* 0x000fea0003800000 */
.L_x_144:
        /* <DEDUP_REMOVED lines=11> */
.L_x_147:
[----:B------:R-:W-:Y:S05]  /*b400*/  BSYNC B1 ;  /* 0x0000000000017941 */ /* 0x000fea0003800000 */
.L_x_146:
        /* <DEDUP_REMOVED lines=11> */
.L_x_149:
[----:B------:R-:W-:Y:S05]  /*b4c0*/  BSYNC B1 ;  /* 0x0000000000017941 */ /* 0x000fea0003800000 */
.L_x_148:
        /* <DEDUP_REMOVED lines=9> */
.L_x_151:
[----:B------:R-:W-:Y:S05]  /*b560*/  BSYNC B1 ;  /* 0x0000000000017941 */ /* 0x000fea0003800000 */
.L_x_150:
        /* <DEDUP_REMOVED lines=9> */
.L_x_153:
[----:B------:R-:W-:Y:S05]  /*b600*/  BSYNC B1 ;  /* 0x0000000000017941 */ /* 0x000fea0003800000 */
.L_x_152:
        /* <DEDUP_REMOVED lines=11> */
.L_x_155:
[----:B------:R-:W-:Y:S05]  /*b6c0*/  BSYNC B1 ;  /* 0x0000000000017941 */ /* 0x000fea0003800000 */
.L_x_154:
        /* <DEDUP_REMOVED lines=11> */
.L_x_157:
[----:B------:R-:W-:Y:S05]  /*b780*/  BSYNC B1 ;  /* 0x0000000000017941 */ /* 0x000fea0003800000 */
.L_x_156:
        /* <DEDUP_REMOVED lines=10> */
.L_x_159:
[----:B------:R-:W-:Y:S05]  /*b830*/  BSYNC B1 ;  /* 0x0000000000017941 */ /* 0x000fea0003800000 */
.L_x_158:
        /* <DEDUP_REMOVED lines=11> */
.L_x_161:
[----:B------:R-:W-:Y:S05]  /*b8f0*/  BSYNC B1 ;  /* 0x0000000000017941 */ /* 0x000fea0003800000 */
.L_x_160:
[----:B------:R-:W3:Y:S01]  /*b900*/  LDL.LU R234, [R1+0xc4] ;  /* 0x0000c40001ea7983 */ /* 0x000ee20000300800 */
[----:B------:R-:W-:Y:S01]  /*b910*/  LOP3.LUT P3, RZ, R19, 0x1, RZ, 0xc0, !PT ;  /* 0x0000000113ff7812 */ /* 0x000fe2000786c0ff */
[----:B------:R-:W-:Y:S03]  /*b920*/  BSSY B1, `(.L_x_162) ;  /* 0x000000c000017945 */ /* 0x000fe60003800000 */
[----:B------:R-:W-:-:S13]  /*b930*/  ISETP.LT.OR P3, PT, R0, 0x21, !P3 ;  /* 0x000000210000780c */ /* 0x000fda0005f61670 */
        /* <DEDUP_REMOVED lines=10> */
.L_x_163:
[----:B------:R-:W-:Y:S05]  /*b9e0*/  BSYNC B1 ;  /* 0x0000000000017941 */ /* 0x000fea0003800000 */
.L_x_162:
[----:B------:R-:W-:-:S04]  /*b9f0*/  LOP3.LUT P4, RZ, R19, 0x1, RZ, 0xc0, !PT ;  /* 0x0000000113ff7812 */ /* 0x000fc8000788c0ff */
        /* <DEDUP_REMOVED lines=11> */
.L_x_165:
[----:B------:R-:W-:Y:S05]  /*bab0*/  BSYNC B1 ;  /* 0x0000000000017941 */ /* 0x000fea0003800000 */
.L_x_164:
        /* <DEDUP_REMOVED lines=10> */
.L_x_167:
[----:B------:R-:W-:Y:S05]  /*bb60*/  BSYNC B1 ;  /* 0x0000000000017941 */ /* 0x000fea0003800000 */
.L_x_166:
        /* <DEDUP_REMOVED lines=11> */
.L_x_169:
[----:B------:R-:W-:Y:S05]  /*bc20*/  BSYNC B1 ;  /* 0x0000000000017941 */ /* 0x000fea0003800000 */
.L_x_168:
        /* <DEDUP_REMOVED lines=14> */
.L_x_171:
[----:B------:R-:W-:Y:S05]  /*bd10*/  BSYNC B1 ;  /* 0x0000000000017941 */ /* 0x000fea0003800000 */
.L_x_170:
        /* <DEDUP_REMOVED lines=12> */
.L_x_173:
[----:B------:R-:W-:Y:S05]  /*bde0*/  BSYNC B1 ;  /* 0x0000000000017941 */ /* 0x000fea0003800000 */
.L_x_172:
        /* <DEDUP_REMOVED lines=10> */
.L_x_175:
[----:B------:R-:W-:Y:S05]  /*be90*/  BSYNC B1 ;  /* 0x0000000000017941 */ /* 0x000fea0003800000 */
.L_x_174:
        /* <DEDUP_REMOVED lines=11> */
.L_x_177:
[----:B------:R-:W-:Y:S05]  /*bf50*/  BSYNC B1 ;  /* 0x0000000000017941 */ /* 0x000fea0003800000 */
.L_x_176:
        /* <DEDUP_REMOVED lines=14> */
.L_x_179:
[----:B------:R-:W-:Y:S05]  /*c040*/  BSYNC B1 ;  /* 0x0000000000017941 */ /* 0x000fea0003800000 */
.L_x_178:
        /* <DEDUP_REMOVED lines=12> */
.L_x_181:
[----:B------:R-:W-:Y:S05]  /*c110*/  BSYNC B1 ;  /* 0x0000000000017941 */ /* 0x000fea0003800000 */
.L_x_180:
        /* <DEDUP_REMOVED lines=10> */
.L_x_183:
[----:B------:R-:W-:Y:S05]  /*c1c0*/  BSYNC B1 ;  /* 0x0000000000017941 */ /* 0x000fea0003800000 */
.L_x_182:
        /* <DEDUP_REMOVED lines=11> */
.L_x_185:
[----:B------:R-:W-:Y:S05]  /*c280*/  BSYNC B1 ;  /* 0x0000000000017941 */ /* 0x000fea0003800000 */
.L_x_184:
        /* <DEDUP_REMOVED lines=14> */
.L_x_187:
[----:B------:R-:W-:Y:S05]  /*c370*/  BSYNC B1 ;  /* 0x0000000000017941 */ /* 0x000fea0003800000 */
.L_x_186:
        /* <DEDUP_REMOVED lines=12> */
.L_x_189:
[----:B------:R-:W-:Y:S05]  /*c440*/  BSYNC B1 ;  /* 0x0000000000017941 */ /* 0x000fea0003800000 */
.L_x_188:
        /* <DEDUP_REMOVED lines=10> */
.L_x_191:
[----:B------:R-:W-:Y:S05]  /*c4f0*/  BSYNC B1 ;  /* 0x0000000000017941 */ /* 0x000fea0003800000 */
.L_x_190:
        /* <DEDUP_REMOVED lines=11> */
.L_x_193:
[----:B------:R-:W-:Y:S05]  /*c5b0*/  BSYNC B1 ;  /* 0x0000000000017941 */ /* 0x000fea0003800000 */
.L_x_192:
        /* <DEDUP_REMOVED lines=13> */
.L_x_195:
[----:B------:R-:W-:Y:S05]  /*c690*/  BSYNC B1 ;  /* 0x0000000000017941 */ /* 0x000fea0003800000 */
.L_x_194:
        /* <DEDUP_REMOVED lines=11> */
.L_x_197:
[----:B------:R-:W-:Y:S05]  /*c750*/  BSYNC B1 ;  /* 0x0000000000017941 */ /* 0x000fea0003800000 */
.L_x_196:
        /* <DEDUP_REMOVED lines=10> */
.L_x_199:
[----:B------:R-:W-:Y:S05]  /*c800*/  BSYNC B1 ;  /* 0x0000000000017941 */ /* 0x000fea0003800000 */
.L_x_198:
        /* <DEDUP_REMOVED lines=11> */
.L_x_201:
[----:B------:R-:W-:Y:S05]  /*c8c0*/  BSYNC B1 ;  /* 0x0000000000017941 */ /* 0x000fea0003800000 */
.L_x_200:
        /* <DEDUP_REMOVED lines=13> */
.L_x_203:
[----:B------:R-:W-:Y:S05]  /*c9a0*/  BSYNC B1 ;  /* 0x0000000000017941 */ /* 0x000fea0003800000 */
.L_x_202:
        /* <DEDUP_REMOVED lines=11> */
.L_x_205:
[----:B------:R-:W-:Y:S05]  /*ca60*/  BSYNC B1 ;  /* 0x0000000000017941 */ /* 0x000fea0003800000 */
.L_x_204:
        /* <DEDUP_REMOVED lines=10> */
.L_x_207:
[----:B------:R-:W-:Y:S05]  /*cb10*/  BSYNC B1 ;  /* 0x0000000000017941 */ /* 0x000fea0003800000 */
.L_x_206:
        /* <DEDUP_REMOVED lines=11> */
.L_x_209:
[----:B------:R-:W-:Y:S05]  /*cbd0*/  BSYNC B1 ;  /* 0x0000000000017941 */ /* 0x000fea0003800000 */
.L_x_208:
        /* <DEDUP_REMOVED lines=13> */
.L_x_211:
[----:B------:R-:W-:Y:S05]  /*ccb0*/  BSYNC B1 ;  /* 0x0000000000017941 */ /* 0x000fea0003800000 */
.L_x_210:
        /* <DEDUP_REMOVED lines=11> */
.L_x_213:
[----:B------:R-:W-:Y:S05]  /*cd70*/  BSYNC B1 ;  /* 0x0000000000017941 */ /* 0x000fea0003800000 */
.L_x_212:
        /* <DEDUP_REMOVED lines=10> */
.L_x_215:
[----:B------:R-:W-:Y:S05]  /*ce20*/  BSYNC B1 ;  /* 0x0000000000017941 */ /* 0x000fea0003800000 */
.L_x_214:
        /* <DEDUP_REMOVED lines=11> */
.L_x_217:
[----:B------:R-:W-:Y:S05]  /*cee0*/  BSYNC B1 ;  /* 0x0000000000017941 */ /* 0x000fea0003800000 */
.L_x_216:
        /* <DEDUP_REMOVED lines=13> */
.L_x_219:
[----:B------:R-:W-:Y:S05]  /*cfc0*/  BSYNC B1 ;  /* 0x0000000000017941 */ /* 0x000fea0003800000 */
.L_x_218:
        /* <DEDUP_REMOVED lines=11> */
.L_x_221:
[----:B------:R-:W-:Y:S05]  /*d080*/  BSYNC B1 ;  /* 0x0000000000017941 */ /* 0x000fea0003800000 */
.L_x_220:
        /* <DEDUP_REMOVED lines=9> */
.L_x_223:
[----:B------:R-:W-:Y:S05]  /*d120*/  BSYNC B1 ;  /* 0x0000000000017941 */ /* 0x000fea0003800000 */
.L_x_222:
        /* <DEDUP_REMOVED lines=9> */
.L_x_225:
[----:B------:R-:W-:Y:S05]  /*d1c0*/  BSYNC B1 ;  /* 0x0000000000017941 */ /* 0x000fea0003800000 */
.L_x_224:
        /* <DEDUP_REMOVED lines=11> */
.L_x_227:
[----:B------:R-:W-:Y:S05]  /*d280*/  BSYNC B1 ;  /* 0x0000000000017941 */ /* 0x000fea0003800000 */
.L_x_226:
        /* <DEDUP_REMOVED lines=11> */
.L_x_229:
[----:B------:R-:W-:Y:S05]  /*d340*/  BSYNC B1 ;  /* 0x0000000000017941 */ /* 0x000fea0003800000 */
.L_x_228:
        /* <DEDUP_REMOVED lines=9> */
.L_x_231:
[----:B------:R-:W-:Y:S05]  /*d3e0*/  BSYNC B1 ;  /* 0x0000000000017941 */ /* 0x000fea0003800000 */
.L_x_230:
        /* <DEDUP_REMOVED lines=9> */
.L_x_233:
[----:B------:R-:W-:Y:S05]  /*d480*/  BSYNC B1 ;  /* 0x0000000000017941 */ /* 0x000fea0003800000 */
.L_x_232:
        /* <DEDUP_REMOVED lines=11> */
.L_x_235:
[----:B------:R-:W-:Y:S05]  /*d540*/  BSYNC B1 ;  /* 0x0000000000017941 */ /* 0x000fea0003800000 */
.L_x_234:
        /* <DEDUP_REMOVED lines=11> */
.L_x_237:
[----:B------:R-:W-:Y:S05]  /*d600*/  BSYNC B1 ;  /* 0x0000000000017941 */ /* 0x000fea0003800000 */
.L_x_236:
        /* <DEDUP_REMOVED lines=9> */
.L_x_239:
[----:B------:R-:W-:Y:S05]  /*d6a0*/  BSYNC B1 ;  /* 0x0000000000017941 */ /* 0x000fea0003800000 */
.L_x_238:
        /* <DEDUP_REMOVED lines=9> */
.L_x_241:
[----:B------:R-:W-:Y:S05]  /*d740*/  BSYNC B1 ;  /* 0x0000000000017941 */ /* 0x000fea0003800000 */
.L_x_240:
        /* <DEDUP_REMOVED lines=11> */
.L_x_243:
[----:B------:R-:W-:Y:S05]  /*d800*/  BSYNC B1 ;  /* 0x0000000000017941 */ /* 0x000fea0003800000 */
.L_x_242:
        /* <DEDUP_REMOVED lines=11> */
.L_x_245:
[----:B------:R-:W-:Y:S05]  /*d8c0*/  BSYNC B1 ;  /* 0x0000000000017941 */ /* 0x000fea0003800000 */
.L_x_244:
        /* <DEDUP_REMOVED lines=9> */
.L_x_247:
[----:B------:R-:W-:Y:S05]  /*d960*/  BSYNC B1 ;  /* 0x0000000000017941 */ /* 0x000fea0003800000 */
.L_x_246:
        /* <DEDUP_REMOVED lines=9> */
.L_x_249:
[----:B------:R-:W-:Y:S05]  /*da00*/  BSYNC B1 ;  /* 0x0000000000017941 */ /* 0x000fea0003800000 */
.L_x_248:
        /* <DEDUP_REMOVED lines=11> */
.L_x_251:
[----:B------:R-:W-:Y:S05]  /*dac0*/  BSYNC B1 ;  /* 0x0000000000017941 */ /* 0x000fea0003800000 */
.L_x_250:
        /* <DEDUP_REMOVED lines=11> */
.L_x_253:
[----:B------:R-:W-:Y:S05]  /*db80*/  BSYNC B1 ;  /* 0x0000000000017941 */ /* 0x000fea0003800000 */
.L_x_252:
        /* <DEDUP_REMOVED lines=10> */
.L_x_255:
[----:B------:R-:W-:Y:S05]  /*dc30*/  BSYNC B1 ;  /* 0x0000000000017941 */ /* 0x000fea0003800000 */
.L_x_254:
[----:B---3--:R-:W3:Y:S01]  /*dc40*/  LDL.LU R5, [R1] ;  /* 0x0000000001057983 */ /* 0x008ee20000300800 */
        /* <DEDUP_REMOVED lines=10> */
.L_x_257:
[----:B------:R-:W-:Y:S05]  /*dcf0*/  BSYNC B1 ;  /* 0x0000000000017941 */ /* 0x000fea0003800000 */
.L_x_256:
        /* <DEDUP_REMOVED lines=14> */
.L_x_259:
[----:B------:R-:W-:Y:S05]  /*dde0*/  BSYNC B1 ;  /* 0x0000000000017941 */ /* 0x000fea0003800000 */
.L_x_258:
        /* <DEDUP_REMOVED lines=12> */
.L_x_261:
[----:B------:R-:W-:Y:S05]  /*deb0*/  BSYNC B1 ;  /* 0x0000000000017941 */ /* 0x000fea0003800000 */
.L_x_260:
        /* <DEDUP_REMOVED lines=10> */
.L_x_263:
[----:B------:R-:W-:Y:S05]  /*df60*/  BSYNC B1 ;  /* 0x0000000000017941 */ /* 0x000fea0003800000 */
.L_x_262:
        /* <DEDUP_REMOVED lines=11> */
.L_x_265:
[----:B------:R-:W-:Y:S05]  /*e020*/  BSYNC B1 ;  /* 0x0000000000017941 */ /* 0x000fea0003800000 */
.L_x_264:
        /* <DEDUP_REMOVED lines=14> */
.L_x_267:
[----:B------:R-:W-:Y:S05]  /*e110*/  BSYNC B1 ;  /* 0x0000000000017941 */ /* 0x000fea0003800000 */
.L_x_266:
        /* <DEDUP_REMOVED lines=12> */
.L_x_269:
[----:B------:R-:W-:Y:S05]  /*e1e0*/  BSYNC B1 ;  /* 0x0000000000017941 */ /* 0x000fea0003800000 */
.L_x_268:
        /* <DEDUP_REMOVED lines=10> */
.L_x_271:
[----:B------:R-:W-:Y:S05]  /*e290*/  BSYNC B1 ;  /* 0x0000000000017941 */ /* 0x000fea0003800000 */
.L_x_270:
        /* <DEDUP_REMOVED lines=11> */
.L_x_273:
[----:B------:R-:W-:Y:S05]  /*e350*/  BSYNC B1 ;  /* 0x0000000000017941 */ /* 0x000fea0003800000 */
.L_x_272:
        /* <DEDUP_REMOVED lines=14> */
.L_x_275:
[----:B------:R-:W-:Y:S05]  /*e440*/  BSYNC B1 ;  /* 0x0000000000017941 */ /* 0x000fea0003800000 */
.L_x_274:
        /* <DEDUP_REMOVED lines=12> */
.L_x_277:
[----:B------:R-:W-:Y:S05]  /*e510*/  BSYNC B1 ;  /* 0x0000000000017941 */ /* 0x000fea0003800000 */
.L_x_276:
        /* <DEDUP_REMOVED lines=10> */
.L_x_279:
[----:B------:R-:W-:Y:S05]  /*e5c0*/  BSYNC B1 ;  /* 0x0000000000017941 */ /* 0x000fea0003800000 */
.L_x_278:
        /* <DEDUP_REMOVED lines=11> */
.L_x_281:
[----:B------:R-:W-:Y:S05]  /*e680*/  BSYNC B1 ;  /* 0x0000000000017941 */ /* 0x000fea0003800000 */
.L_x_280:
        /* <DEDUP_REMOVED lines=14> */
.L_x_283:
[----:B------:R-:W-:Y:S05]  /*e770*/  BSYNC B1 ;  /* 0x0000000000017941 */ /* 0x000fea0003800000 */
.L_x_282:
        /* <DEDUP_REMOVED lines=12> */
.L_x_285:
[----:B------:R-:W-:Y:S05]  /*e840*/  BSYNC B1 ;  /* 0x0000000000017941 */ /* 0x000fea0003800000 */
.L_x_284:
[----:B---3--:R-:W3:Y:S01]  /*e850*/  LDL.LU R5, [R1+0x3c] ;  /* 0x00003c0001057983 */ /* 0x008ee20000300800 */
[----:B------:R-:W-:Y:S01]  /*e860*/  LOP3.LUT P5, RZ, R19, 0x2, RZ, 0xc0, !PT ;  /* 0x0000000213ff7812 */ /* 0x000fe200078ac0ff */
[----:B------:R-:W-:Y:S03]  /*e870*/  BSSY B1, `(.L_x_286) ;  /* 0x0000008000017945 */ /* 0x000fe60003800000 */
[----:B------:R-:W-:Y:S01]  /*e880*/  ISETP.LT.OR P3, PT, R0, 0x41, !P5 ;  /* 0x000000410000780c */ /* 0x000fe20006f61670 */
[----:B---3--:R-:W-:-:S05]  /*e890*/  @!P4 IMAD R5, R5, R17, R4 ;  /* 0x000000110505c224 */ /* 0x008fca00078e0204 */
[----:B------:R3:W-:Y:S07]  /*e8a0*/  @!P4 STG.E.U8 desc[UR56][R234.64+0x59], R5 ;  /* 0x00005905ea00c986 */ /* 0x0007ee000c101138 */
[----:B------:R-:W-:Y:S05]  /*e8b0*/  @P3 BRA `(.L_x_287) ;  /* 0x00000000000c3947 */ /* 0x000fea0003800000 */
[----:B------:R-:W3:Y:S02]  /*e8c0*/  LDG.E.U8 R16, desc[UR56][R6.64+0x40] ;  /* 0x0000403806107981 */ /* 0x000ee4000c1e1100 */
[----:B---3--:R-:W-:-:S05]  /*e8d0*/  PRMT R5, R16, 0x8880, RZ ;  /* 0x0000888010057816 */ /* 0x008fca00000000ff */
[----:B------:R-:W-:-:S07]  /*e8e0*/  IMAD R4, R5, R18, RZ ;  /* 0x0000001205047224 */ /* 0x000fce00078e02ff */
.L_x_287:
[----:B------:R-:W-:Y:S05]  /*e8f0*/  BSYNC B1 ;  /* 0x0000000000017941 */ /* 0x000fea0003800000 */
.L_x_286:
[----:B---3--:R-:W-:Y:S01]  /*e900*/  @!P3 IMAD R235, R216, R17, R4 ;  /* 0x00000011d8ebb224 */ /* 0x008fe200078e0204 */
[----:B------:R-:W-:Y:S01]  /*e910*/  ISETP.LT.OR P4, PT, R0, 0x42, !P5 ;  /* 0x000000420000780c */ /* 0x000fe20006f81670 */
[----:B------:R-:W-:Y:S01]  /*e920*/  BSSY B1, `(.L_x_288) ;  /* 0x0000008000017945 */ /* 0x000fe20003800000 */
[----:B------:R-:W-:Y:S02]  /*e930*/  IMAD.U32 R234, RZ, RZ, UR40 ;  /* 0x00000028ffea7e24 */ /* 0x000fe4000f8e00ff */
[----:B------:R3:W-:Y:S01]  /*e940*/  @!P3 STG.E.U8 desc[UR56][R8.64+0x40], R235 ;  /* 0x000040eb0800b986 */ /* 0x0007e2000c101138 */
[----:B------:R-:W-:-:S08]  /*e950*/  IMAD.U32 R5, RZ, RZ, UR39 ;  /* 0x00000027ff057e24 */ /* 0x000fd0000f8e00ff */
[----:B------:R-:W-:Y:S05]  /*e960*/  @P4 BRA `(.L_x_289) ;  /* 0x00000000000c4947 */ /* 0x000fea0003800000 */
[----:B------:R-:W5:Y:S02]  /*e970*/  LDG.E.U8 R16, desc[UR56][R6.64+0x41] ;  /* 0x0000413806107981 */ /* 0x000f64000c1e1100 */
[----:B-----5:R-:W-:-:S05]  /*e980*/  PRMT R4, R16, 0x8880, RZ ;  /* 0x0000888010047816 */ /* 0x020fca00000000ff */
[----:B------:R-:W-:-:S07]  /*e990*/  IMAD R4, R4, R18, RZ ;  /* 0x0000001204047224 */ /* 0x000fce00078e02ff */
.L_x_289:
[----:B------:R-:W-:Y:S05]  /*e9a0*/  BSYNC B1 ;  /* 0x0000000000017941 */ /* 0x000fea0003800000 */
.L_x_288:
[----:B------:R-:W-:Y:S01]  /*e9b0*/  @!P4 IMAD R217, R217, R17, R4 ;  /* 0x00000011d9d9c224 */ /* 0x000fe200078e0204 */
[----:B------:R-:W-:Y:S01]  /*e9c0*/  ISETP.LT.OR P3, PT, R0, 0x41, !P0 ;  /* 0x000000410000780c */ /* 0x000fe20004761670 */
[----:B------:R-:W-:Y:S01]  /*e9d0*/  BSSY B1, `(.L_x_290) ;  /* 0x000000a000017945 */ /* 0x000fe20003800000 */
[----:B------:R-:W-:Y:S02]  /*e9e0*/  IMAD.U32 R216, RZ, RZ, UR40 ;  /* 0x00000028ffd87e24 */ /* 0x000fe4000f8e00ff */
[----:B------:R0:W-:Y:S09]  /*e9f0*/  @!P4 STG.E.U8 desc[UR56][R8.64+0x41], R217 ;  /* 0x000041d90800c986 */ /* 0x0001f2000c101138 */
[----:B------:R-:W-:-:S04]  /*ea00*/  @!P3 IADD3 R234, P5, P6, R234, UR42, R2 ;  /* 0x0000002aeaeabc10 */ /* 0x000fc8000febe002 */
[----:B---3--:R-:W-:Y:S01]  /*ea10*/  @!P3 IADD3.X R235, R5, UR41, R3, P5, P6 ;  /* 0x0000002905ebbc10 */ /* 0x008fe2000afec403 */
[----:B------:R-:W-:Y:S01]  /*ea20*/  IMAD.U32 R5, RZ, RZ, UR39 ;  /* 0x00000027ff057e24 */ /* 0x000fe2000f8e00ff */
[----:B0-----:R-:W-:Y:S07]  /*ea30*/  @P3 BRA `(.L_x_291) ;  /* 0x00000000000c3947 */ /* 0x001fee0003800000 */
[----:B------:R-:W3:Y:S02]  /*ea40*/  LDG.E.U8 R16, desc[UR56][R10.64+0x40] ;  /* 0x000040380a107981 */ /* 0x000ee4000c1e1100 */
[----:B---3--:R-:W-:-:S05]  /*ea50*/  PRMT R4, R16, 0x8880, RZ ;  /* 0x0000888010047816 */ /* 0x008fca00000000ff */
[----:B------:R-:W-:-:S07]  /*ea60*/  IMAD R4, R4, R18, RZ ;  /* 0x0000001204047224 */ /* 0x000fce00078e02ff */
.L_x_291:
[----:B------:R-:W-:Y:S05]  /*ea70*/  BSYNC B1 ;  /* 0x0000000000017941 */ /* 0x000fea0003800000 */
.L_x_290:
[----:B------:R-:W-:Y:S01]  /*ea80*/  @!P3 IMAD R218, R218, R17, R4 ;  /* 0x00000011dadab224 */ /* 0x000fe200078e0204 */
[----:B------:R-:W-:Y:S01]  /*ea90*/  ISETP.LT.OR P4, PT, R0, 0x42, !P0 ;  /* 0x000000420000780c */ /* 0x000fe20004781670 */
[----:B------:R-:W-:Y:S03]  /*eaa0*/  BSSY B1, `(.L_x_292) ;  /* 0x0000008000017945 */ /* 0x000fe60003800000 */
[----:B------:R0:W-:Y:S09]  /*eab0*/  @!P3 STG.E.U8 desc[UR56][R234.64+0x40], R218 ;  /* 0x000040daea00b986 */ /* 0x0001f2000c101138 */
[----:B------:R-:W-:-:S04]  /*eac0*/  @!P4 IADD3 R216, P5, P6, R216, UR42, R2 ;  /* 0x0000002ad8d8cc10 */ /* 0x000fc8000febe002 */
[----:B------:R-:W-:Y:S01]  /*ead0*/  @!P4 IADD3.X R217, R5, UR41, R3, P5, P6 ;  /* 0x0000002905d9cc10 */ /* 0x000fe2000afec403 */
[----:B0-----:R-:W-:Y:S08]  /*eae0*/  @P4 BRA `(.L_x_293) ;  /* 0x00000000000c4947 */ /* 0x001ff00003800000 */
[----:B------:R-:W3:Y:S02]  /*eaf0*/  LDG.E.U8 R16, desc[UR56][R10.64+0x41] ;  /* 0x000041380a107981 */ /* 0x000ee4000c1e1100 */
[----:B---3--:R-:W-:-:S05]  /*eb00*/  PRMT R5, R16, 0x8880, RZ ;  /* 0x0000888010057816 */ /* 0x008fca00000000ff */
[----:B------:R-:W-:-:S07]  /*eb10*/  IMAD R4, R5, R18, RZ ;  /* 0x0000001205047224 */ /* 0x000fce00078e02ff */
.L_x_293:
[----:B------:R-:W-:Y:S05]  /*eb20*/  BSYNC B1 ;  /* 0x0000000000017941 */ /* 0x000fea0003800000 */
.L_x_292:
[----:B------:R-:W-:Y:S01]  /*eb30*/  @!P4 IMAD R219, R219, R17, R4 ;  /* 0x00000011dbdbc224 */ /* 0x000fe200078e0204 */
[----:B------:R-:W-:Y:S01]  /*eb40*/  LOP3.LUT P5, RZ, R19, 0x2, RZ, 0xc0, !PT ;  /* 0x0000000213ff7812 */ /* 0x000fe200078ac0ff */
[----:B------:R-:W-:Y:S03]  /*eb50*/  BSSY B1, `(.L_x_294) ;  /* 0x0000007000017945 */ /* 0x000fe60003800000 */
[----:B------:R0:W-:Y:S01]  /*eb60*/  @!P4 STG.E.U8 desc[UR56][R216.64+0x41], R219 ;  /* 0x000041dbd800c986 */ /* 0x0001e2000c101138 */
[----:B------:R-:W-:-:S13]  /*eb70*/  ISETP.LT.OR P3, PT, R0, 0x49, !P5 ;  /* 0x000000490000780c */ /* 0x000fda0006f61670 */
[----:B0-----:R-:W-:Y:S05]  /*eb80*/  @P3 BRA `(.L_x_295) ;  /* 0x00000000000c3947 */ /* 0x001fea0003800000 */
[----:B------:R-:W3:Y:S02]  /*eb90*/  LDG.E.U8 R16, desc[UR56][R6.64+0x48] ;  /* 0x0000483806107981 */ /* 0x000ee4000c1e1100 */
[----:B---3--:R-:W-:-:S05]  /*eba0*/  PRMT R5, R16, 0x8880, RZ ;  /* 0x0000888010057816 */ /* 0x008fca00000000ff */
[----:B------:R-:W-:-:S07]  /*ebb0*/  IMAD R4, R5, R18, RZ ;  /* 0x0000001205047224 */ /* 0x000fce00078e02ff */
.L_x_295:
[----:B------:R-:W-:Y:S05]  /*ebc0*/  BSYNC B1 ;  /* 0x0000000000017941 */ /* 0x000fea0003800000 */
.L_x_294:
[----:B------:R-:W-:Y:S01]  /*ebd0*/  @!P3 IMAD R217, R220, R17, R4 ;  /* 0x00000011dcd9b224 */ /* 0x000fe200078e0204 */
[----:B------:R-:W-:Y:S01]  /*ebe0*/  ISETP.LT.OR P4, PT, R0, 0x4a, !P5 ;  /* 0x0000004a0000780c */ /* 0x000fe20006f81670 */
[----:B------:R-:W-:Y:S01]  /*ebf0*/  BSSY B1, `(.L_x_296) ;  /* 0x0000008000017945 */ /* 0x000fe20003800000 */
[----:B------:R-:W-:Y:S02]  /*ec00*/  IMAD.U32 R219, RZ, RZ, UR40 ;  /* 0x00000028ffdb7e24 */ /* 0x000fe4000f8e00ff */
[----:B------:R0:W-:Y:S01]  /*ec10*/  @!P3 STG.E.U8 desc[UR56][R8.64+0x48], R217 ;  /* 0x000048d90800b986 */ /* 0x0001e2000c101138 */
[----:B------:R-:W-:-:S08]  /*ec20*/  IMAD.U32 R5, RZ, RZ, UR39 ;  /* 0x00000027ff057e24 */ /* 0x000fd0000f8e00ff */
[----:B------:R-:W-:Y:S05]  /*ec30*/  @P4 BRA `(.L_x_297) ;  /* 0x00000000000c4947 */ /* 0x000fea0003800000 */
[----:B------:R-:W0:Y:S02]  /*ec40*/  LDG.E.U8 R16, desc[UR56][R6.64+0x49] ;  /* 0x0000493806107981 */ /* 0x000e24000c1e1100 */
[----:B0-----:R-:W-:-:S05]  /*ec50*/  PRMT R217, R16, 0x8880, RZ ;  /* 0x0000888010d97816 */ /* 0x001fca00000000ff */
[----:B------:R-:W-:-:S07]  /*ec60*/  IMAD R4, R217, R18, RZ ;  /* 0x00000012d9047224 */ /* 0x000fce00078e02ff */
.L_x_297:
[----:B------:R-:W-:Y:S05]  /*ec70*/  BSYNC B1 ;  /* 0x0000000000017941 */ /* 0x000fea0003800000 */
.L_x_296:
[----:B------:R-:W-:Y:S01]  /*ec80*/  @!P4 IMAD R221, R221, R17, R4 ;  /* 0x00000011ddddc224 */ /* 0x000fe200078e0204 */
[----:B------:R-:W-:Y:S01]  /*ec90*/  ISETP.LT.OR P3, PT, R0, 0x49, !P0 ;  /* 0x000000490000780c */ /* 0x000fe20004761670 */
[----:B------:R-:W-:Y:S01]  /*eca0*/  BSSY B1, `(.L_x_298) ;  /* 0x000000a000017945 */ /* 0x000fe20003800000 */
[----:B------:R-:W-:Y:S02]  /*ecb0*/  IMAD.U32 R235, RZ, RZ, UR40 ;  /* 0x00000028ffeb7e24 */ /* 0x000fe4000f8e00ff */
[----:B------:R3:W-:Y:S09]  /*ecc0*/  @!P4 STG.E.U8 desc[UR56][R8.64+0x49], R221 ;  /* 0x000049dd0800c986 */ /* 0x0007f2000c101138 */
[----:B------:R-:W-:-:S04]  /*ecd0*/  @!P3 IADD3 R218, P5, P6, R219, UR42, R2 ;  /* 0x0000002adbdabc10 */ /* 0x000fc8000febe002 */
[----:B------:R-:W-:Y:S01]  /*ece0*/  @!P3 IADD3.X R219, R5, UR41, R3, P5, P6 ;  /* 0x0000002905dbbc10 */ /* 0x000fe2000afec403 */
[----:B------:R-:W-:Y:S01]  /*ecf0*/  IMAD.U32 R5, RZ, RZ, UR39 ;  /* 0x00000027ff057e24 */ /* 0x000fe2000f8e00ff */
[----:B---3--:R-:W-:Y:S07]  /*ed00*/  @P3 BRA `(.L_x_299) ;  /* 0x00000000000c3947 */ /* 0x008fee0003800000 */
[----:B------:R-:W0:Y:S02]  /*ed10*/  LDG.E.U8 R16, desc[UR56][R10.64+0x48] ;  /* 0x000048380a107981 */ /* 0x000e24000c1e1100 */
[----:B0-----:R-:W-:-:S05]  /*ed20*/  PRMT R217, R16, 0x8880, RZ ;  /* 0x0000888010d97816 */ /* 0x001fca00000000ff */
[----:B------:R-:W-:-:S07]  /*ed30*/  IMAD R4, R217, R18, RZ ;  /* 0x00000012d9047224 */ /* 0x000fce00078e02ff */
.L_x_299:
[----:B------:R-:W-:Y:S05]  /*ed40*/  BSYNC B1 ;  /* 0x0000000000017941 */ /* 0x000fea0003800000 */
.L_x_298:
[----:B------:R-:W-:Y:S01]  /*ed50*/  ISETP.LT.OR P4, PT, R0, 0x4a, !P0 ;  /* 0x0000004a0000780c */ /* 0x000fe20004781670 */
[----:B------:R-:W-:-:S12]  /*ed60*/  BSSY B1, `(.L_x_300) ;  /* 0x0000009000017945 */ /* 0x000fd80003800000 */
[----:B------:R-:W-:-:S04]  /*ed70*/  @!P4 IADD3 R216, P5, P6, R235, UR42, R2 ;  /* 0x0000002aebd8cc10 */ /* 0x000fc8000febe002 */
[----:B0-----:R-:W-:Y:S01]  /*ed80*/  @!P4 IADD3.X R217, R5, UR41, R3, P5, P6 ;  /* 0x0000002905d9cc10 */ /* 0x001fe2000afec403 */
[----:B------:R-:W-:-:S05]  /*ed90*/  @!P3 IMAD R5, R222, R17, R4 ;  /* 0x00000011de05b224 */ /* 0x000fca00078e0204 */
[----:B------:R0:W-:Y:S01]  /*eda0*/  @!P3 STG.E.U8 desc[UR56][R218.64+0x48], R5 ;  /* 0x00004805da00b986 */ /* 0x0001e2000c101138 */
[----:B------:R-:W-:Y:S05]  /*edb0*/  @P4 BRA `(.L_x_301) ;  /* 0x00000000000c4947 */ /* 0x000fea0003800000 */
[----:B------:R-:W0:Y:S02]  /*edc0*/  LDG.E.U8 R16, desc[UR56][R10.64+0x49] ;  /* 0x000049380a107981 */ /* 0x000e24000c1e1100 */
[----:B0-----:R-:W-:-:S05]  /*edd0*/  PRMT R5, R16, 0x8880, RZ ;  /* 0x0000888010057816 */ /* 0x001fca00000000ff */
[----:B------:R-:W-:-:S07]  /*ede0*/  IMAD R4, R5, R18, RZ ;  /* 0x0000001205047224 */ /* 0x000fce00078e02ff */
.L_x_301:
[----:B------:R-:W-:Y:S05]  /*edf0*/  BSYNC B1 ;  /* 0x0000000000017941 */ /* 0x000fea0003800000 */
.L_x_300:
[----:B------:R-:W-:Y:S01]  /*ee00*/  @!P4 IMAD R223, R223, R17, R4 ;  /* 0x00000011dfdfc224 */ /* 0x000fe200078e0204 */
[----:B------:R-:W-:Y:S01]  /*ee10*/  LOP3.LUT P5, RZ, R19, 0x2, RZ, 0xc0, !PT ;  /* 0x0000000213ff7812 */ /* 0x000fe200078ac0ff */
[----:B------:R-:W-:Y:S03]  /*ee20*/  BSSY B1, `(.L_x_302) ;  /* 0x0000007000017945 */ /* 0x000fe60003800000 */
[----:B------:R3:W-:Y:S01]  /*ee30*/  @!P4 STG.E.U8 desc[UR56][R216.64+0x49], R223 ;  /* 0x000049dfd800c986 */ /* 0x0007e2000c101138 */
[----:B------:R-:W-:-:S13]  /*ee40*/  ISETP.LT.OR P3, PT, R0, 0x51, !P5 ;  /* 0x000000510000780c */ /* 0x000fda0006f61670 */
[----:B---3--:R-:W-:Y:S05]  /*ee50*/  @P3 BRA `(.L_x_303) ;  /* 0x00000000000c3947 */ /* 0x008fea0003800000 */
[----:B------:R-:W0:Y:S02]  /*ee60*/  LDG.E.U8 R16, desc[UR56][R6.64+0x50] ;  /* 0x0000503806107981 */ /* 0x000e24000c1e1100 */
[----:B0-----:R-:W-:-:S05]  /*ee70*/  PRMT R5, R16, 0x8880, RZ ;  /* 0x0000888010057816 */ /* 0x001fca00000000ff */
[----:B------:R-:W-:-:S07]  /*ee80*/  IMAD R4, R5, R18, RZ ;  /* 0x0000001205047224 */ /* 0x000fce00078e02ff */
.L_x_303:
[----:B------:R-:W-:Y:S05]  /*ee90*/  BSYNC B1 ;  /* 0x0000000000017941 */ /* 0x000fea0003800000 */
.L_x_302:
[----:B0-----:R-:W-:Y:S01]  /*eea0*/  @!P3 IMAD R5, R224, R17, R4 ;  /* 0x00000011e005b224 */ /* 0x001fe200078e0204 */
        /* <DEDUP_REMOVED lines=9> */
.L_x_305:
[----:B------:R-:W-:Y:S05]  /*ef40*/  BSYNC B1 ;  /* 0x0000000000017941 */ /* 0x000fea0003800000 */
.L_x_304:
        /* <DEDUP_REMOVED lines=12> */
.L_x_307:
[----:B------:R-:W-:Y:S05]  /*f010*/  BSYNC B1 ;  /* 0x0000000000017941 */ /* 0x000fea0003800000 */
.L_x_306:
[----:B0-----:R-:W-:Y:S01]  /*f020*/  @!P3 IMAD R5, R226, R17, R4 ;  /* 0x00000011e205b224 */ /* 0x001fe200078e0204 */
        /* <DEDUP_REMOVED lines=9> */
.L_x_309:
[----:B------:R-:W-:Y:S05]  /*f0c0*/  BSYNC B1 ;  /* 0x0000000000017941 */ /* 0x000fea0003800000 */
.L_x_308:
        /* <DEDUP_REMOVED lines=9> */
.L_x_311:
[----:B------:R-:W-:Y:S05]  /*f160*/  BSYNC B1 ;  /* 0x0000000000017941 */ /* 0x000fea0003800000 */
.L_x_310:
        /* <DEDUP_REMOVED lines=10> */
.L_x_313:
[----:B------:R-:W-:Y:S05]  /*f210*/  BSYNC B1 ;  /* 0x0000000000017941 */ /* 0x000fea0003800000 */
.L_x_312:
        /* <DEDUP_REMOVED lines=12> */
.L_x_315:
[----:B------:R-:W-:Y:S05]  /*f2e0*/  BSYNC B1 ;  /* 0x0000000000017941 */ /* 0x000fea0003800000 */
.L_x_314:
        /* <DEDUP_REMOVED lines=10> */
.L_x_317:
[----:B------:R-:W-:Y:S05]  /*f390*/  BSYNC B1 ;  /* 0x0000000000017941 */ /* 0x000fea0003800000 */
.L_x_316:
[----:B------:R-:W-:Y:S01]  /*f3a0*/  @!P4 IMAD R231, R231, R17, R4 ;  /* 0x00000011e7e7c224 */ /* 0x000fe200078e0204 */
[----:B------:R-:W-:Y:S01]  /*f3b0*/  ISETP.LT.OR P3, PT, R0, 0x61, !P1 ;  /* 0x000000610000780c */ /* 0x000fe20004f61670 */
[----:B------:R-:W-:Y:S03]  /*f3c0*/  BSSY B1, `(.L_x_318) ;  /* 0x0000006000017945 */ /* 0x000fe60003800000 */
[----:B------:R0:W-:Y:S09]  /*f3d0*/  @!P4 STG.E.U8 desc[UR56][R218.64+0x59], R231 ;  /* 0x000059e7da00c986 */ /* 0x0001f2000c101138 */
[----:B------:R-:W-:Y:S05]  /*f3e0*/  @P3 BRA `(.L_x_319) ;  /* 0x00000000000c3947 */ /* 0x000fea0003800000 */
[----:B------:R-:W3:Y:S02]  /*f3f0*/  LDG.E.U8 R16, desc[UR56][R232.64+0x60] ;  /* 0x00006038e8107981 */ /* 0x000ee4000c1e1100 */
[----:B---3--:R-:W-:-:S05]  /*f400*/  PRMT R5, R16, 0x8880, RZ ;  /* 0x0000888010057816 */ /* 0x008fca00000000ff */
[----:B------:R-:W-:-:S07]  /*f410*/  IMAD R4, R5, R18, RZ ;  /* 0x0000001205047224 */ /* 0x000fce00078e02ff */
.L_x_319:
[----:B------:R-:W-:Y:S05]  /*f420*/  BSYNC B1 ;  /* 0x0000000000017941 */ /* 0x000fea0003800000 */
.L_x_318:
        /* <DEDUP_REMOVED lines=8> */
.L_x_321:
[----:B------:R-:W-:Y:S05]  /*f4b0*/  BSYNC B1 ;  /* 0x0000000000017941 */ /* 0x000fea0003800000 */
.L_x_320:
[----:B------:R-:W-:Y:S01]  /*f4c0*/  @!P4 IMAD R201, R201, R17, R4 ;  /* 0x00000011c9c9c224 */ /* 0x000fe200078e0204 */
[----:B------:R-:W-:Y:S01]  /*f4d0*/  ISETP.LT.OR P3, PT, R0, 0x61, !P2 ;  /* 0x000000610000780c */ /* 0x000fe20005761670 */
[----:B------:R-:W-:Y:S03]  /*f4e0*/  BSSY B1, `(.L_x_322) ;  /* 0x0000008000017945 */ /* 0x000fe60003800000 */
[----:B------:R0:W-:Y:S09]  /*f4f0*/  @!P4 STG.E.U8 desc[UR56][R2.64+0x61], R201 ;  /* 0x000061c90200c986 */ /* 0x0001f2000c101138 */
[----:B------:R-:W-:-:S04]  /*f500*/  @!P3 IADD3 R216, P5, R2, UR40, RZ ;  /* 0x0000002802d8bc10 */ /* 0x000fc8000ffbe0ff */
[----:B------:R-:W-:Y:S01]  /*f510*/  @!P3 IADD3.X R217, R3, UR39, RZ, P5, !PT ;  /* 0x0000002703d9bc10 */ /* 0x000fe2000affe4ff */
[----:B0-----:R-:W-:Y:S08]  /*f520*/  @P3 BRA `(.L_x_323) ;  /* 0x00000000000c3947 */ /* 0x001ff00003800000 */
[----:B------:R-:W3:Y:S02]  /*f530*/  LDG.E.U8 R16, desc[UR56][R20.64+0x60] ;  /* 0x0000603814107981 */ /* 0x000ee4000c1e1100 */
[----:B---3--:R-:W-:-:S05]  /*f540*/  PRMT R5, R16, 0x8880, RZ ;  /* 0x0000888010057816 */ /* 0x008fca00000000ff */
[----:B------:R-:W-:-:S07]  /*f550*/  IMAD R4, R5, R18, RZ ;  /* 0x0000001205047224 */ /* 0x000fce00078e02ff */
.L_x_323:
[----:B------:R-:W-:Y:S05]  /*f560*/  BSYNC B1 ;  /* 0x0000000000017941 */ /* 0x000fea0003800000 */
.L_x_322:
[----:B---3--:R-:W-:Y:S01]  /*f570*/  @!P3 IMAD R5, R202, R17, R4 ;  /* 0x00000011ca05b224 */ /* 0x008fe200078e0204 */
        /* <DEDUP_REMOVED lines=9> */
.L_x_325:
[----:B------:R-:W-:Y:S05]  /*f610*/  BSYNC B1 ;  /* 0x0000000000017941 */ /* 0x000fea0003800000 */
.L_x_324:
        /* <DEDUP_REMOVED lines=8> */
.L_x_327:
[----:B------:R-:W-:Y:S05]  /*f6a0*/  BSYNC B1 ;  /* 0x0000000000017941 */ /* 0x000fea0003800000 */
.L_x_326:
        /* <DEDUP_REMOVED lines=8> */
.L_x_329:
[----:B------:R-:W-:Y:S05]  /*f730*/  BSYNC B1 ;  /* 0x0000000000017941 */ /* 0x000fea0003800000 */
.L_x_328:
[----:B------:R-:W-:Y:S01]  /*f740*/  @!P4 IMAD R205, R205, R17, R4 ;  /* 0x00000011cdcdc224 */ /* 0x000fe200078e0204 */
[----:B------:R-:W-:Y:S01]  /*f750*/  ISETP.LT.OR P3, PT, R0, 0x69, !P2 ;  /* 0x000000690000780c */ /* 0x000fe20005761670 */
[----:B------:R-:W-:Y:S03]  /*f760*/  BSSY B1, `(.L_x_330) ;  /* 0x0000008000017945 */ /* 0x000fe60003800000 */
[----:B------:R1:W-:Y:S09]  /*f770*/  @!P4 STG.E.U8 desc[UR56][R2.64+0x69], R205 ;  /* 0x000069cd0200c986 */ /* 0x0003f2000c101138 */
[----:B0-----:R-:W-:-:S04]  /*f780*/  @!P3 IADD3 R200, P5, R2, UR40, RZ ;  /* 0x0000002802c8bc10 */ /* 0x001fc8000ffbe0ff */
[----:B------:R-:W-:Y:S01]  /*f790*/  @!P3 IADD3.X R201, R3, UR39, RZ, P5, !PT ;  /* 0x0000002703c9bc10 */ /* 0x000fe2000affe4ff */
[----:B-1----:R-:W-:Y:S08]  /*f7a0*/  @P3 BRA `(.L_x_331) ;  /* 0x00000000000c3947 */ /* 0x002ff00003800000 */
[----:B------:R-:W3:Y:S02]  /*f7b0*/  LDG.E.U8 R16, desc[UR56][R20.64+0x68] ;  /* 0x0000683814107981 */ /* 0x000ee4000c1e1100 */
[----:B---3--:R-:W-:-:S05]  /*f7c0*/  PRMT R5, R16, 0x8880, RZ ;  /* 0x0000888010057816 */ /* 0x008fca00000000ff */
[----:B------:R-:W-:-:S07]  /*f7d0*/  IMAD R4, R5, R18, RZ ;  /* 0x0000001205047224 */ /* 0x000fce00078e02ff */
.L_x_331:
[----:B------:R-:W-:Y:S05]  /*f7e0*/  BSYNC B1 ;  /* 0x0000000000017941 */ /* 0x000fea0003800000 */
.L_x_330:
        /* <DEDUP_REMOVED lines=10> */
.L_x_333:
[----:B------:R-:W-:Y:S05]  /*f890*/  BSYNC B1 ;  /* 0x0000000000017941 */ /* 0x000fea0003800000 */
.L_x_332:
        /* <DEDUP_REMOVED lines=8> */
.L_x_335:
[----:B------:R-:W-:Y:S05]  /*f920*/  BSYNC B1 ;  /* 0x0000000000017941 */ /* 0x000fea0003800000 */
.L_x_334:
[----:B------:R-:W-:Y:S01]  /*f930*/  @!P3 IMAD R5, R208, R17, R4 ;  /* 0x00000011d005b224 */ /* 0x000fe200078e0204 */
[----:B------:R-:W-:Y:S01]  /*f940*/  ISETP.LT.OR P4, PT, R0, 0x72, !P1 ;  /* 0x000000720000780c */ /* 0x000fe20004f81670 */
[----:B------:R-:W-:Y:S03]  /*f950*/  BSSY B1, `(.L_x_336) ;  /* 0x0000006000017945 */ /* 0x000fe60003800000 */
[----:B------:R1:W-:Y:S09]  /*f960*/  @!P3 STG.E.U8 desc[UR56][R2.64+0x70], R5 ;  /* 0x000070050200b986 */ /* 0x0003f2000c101138 */
[----:B------:R-:W-:Y:S05]  /*f970*/  @P4 BRA `(.L_x_337) ;  /* 0x00000000000c4947 */ /* 0x000fea0003800000 */
[----:B------:R-:W1:Y:S02]  /*f980*/  LDG.E.U8 R16, desc[UR56][R232.64+0x71] ;  /* 0x00007138e8107981 */ /* 0x000e64000c1e1100 */
[----:B-1----:R-:W-:-:S05]  /*f990*/  PRMT R5, R16, 0x8880, RZ ;  /* 0x0000888010057816 */ /* 0x002fca00000000ff */
[----:B------:R-:W-:-:S07]  /*f9a0*/  IMAD R4, R5, R18, RZ ;  /* 0x0000001205047224 */ /* 0x000fce00078e02ff */
.L_x_337:
[----:B------:R-:W-:Y:S05]  /*f9b0*/  BSYNC B1 ;  /* 0x0000000000017941 */ /* 0x000fea0003800000 */
.L_x_336:
[----:B------:R-:W-:Y:S01]  /*f9c0*/  @!P4 IMAD R209, R209, R17, R4 ;  /* 0x00000011d1d1c224 */ /* 0x000fe200078e0204 */
[----:B------:R-:W-:Y:S01]  /*f9d0*/  ISETP.LT.OR P3, PT, R0, 0x71, !P2 ;  /* 0x000000710000780c */ /* 0x000fe20005761670 */
[----:B------:R-:W-:Y:S03]  /*f9e0*/  BSSY B1, `(.L_x_338) ;  /* 0x0000008000017945 */ /* 0x000fe60003800000 */
[----:B------:R3:W-:Y:S09]  /*f9f0*/  @!P4 STG.E.U8 desc[UR56][R2.64+0x71], R209 ;  /* 0x000071d10200c986 */ /* 0x0007f2000c101138 */
[----:B------:R-:W-:-:S04]  /*fa00*/  @!P3 IADD3 R200, P5, R2, UR40, RZ ;  /* 0x0000002802c8bc10 */ /* 0x000fc8000ffbe0ff */
[----:B------:R-:W-:Y:S01]  /*fa10*/  @!P3 IADD3.X R201, R3, UR39, RZ, P5, !PT ;  /* 0x0000002703c9bc10 */ /* 0x000fe2000affe4ff */
[----:B---3--:R-:W-:Y:S08]  /*fa20*/  @P3 BRA `(.L_x_339) ;  /* 0x00000000000c3947 */ /* 0x008ff00003800000 */
[----:B------:R-:W1:Y:S02]  /*fa30*/  LDG.E.U8 R16, desc[UR56][R20.64+0x70] ;  /* 0x0000703814107981 */ /* 0x000e64000c1e1100 */
[----:B-1----:R-:W-:-:S05]  /*fa40*/  PRMT R5, R16, 0x8880, RZ ;  /* 0x0000888010057816 */ /* 0x002fca00000000ff */
[----:B------:R-:W-:-:S07]  /*fa50*/  IMAD R4, R5, R18, RZ ;  /* 0x0000001205047224 */ /* 0x000fce00078e02ff */
.L_x_339:
[----:B------:R-:W-:Y:S05]  /*fa60*/  BSYNC B1 ;  /* 0x0000000000017941 */ /* 0x000fea0003800000 */
.L_x_338:
[----:B-1----:R-:W-:Y:S01]  /*fa70*/  @!P3 IMAD R5, R210, R17, R4 ;  /* 0x00000011d205b224 */ /* 0x002fe200078e0204 */
        /* <DEDUP_REMOVED lines=9> */
.L_x_341:
[----:B------:R-:W-:Y:S05]  /*fb10*/  BSYNC B1 ;  /* 0x0000000000017941 */ /* 0x000fea0003800000 */
.L_x_340:
        /* <DEDUP_REMOVED lines=8> */
.L_x_343:
[----:B------:R-:W-:Y:S05]  /*fba0*/  BSYNC B1 ;  /* 0x0000000000017941 */ /* 0x000fea0003800000 */
.L_x_342:
        /* <DEDUP_REMOVED lines=8> */
.L_x_345:
[----:B------:R-:W-:Y:S05]  /*fc30*/  BSYNC B1 ;  /* 0x0000000000017941 */ /* 0x000fea0003800000 */
.L_x_344:
        /* <DEDUP_REMOVED lines=10> */
.L_x_347:
[----:B------:R-:W-:Y:S05]  /*fce0*/  BSYNC B1 ;  /* 0x0000000000017941 */ /* 0x000fea0003800000 */
.L_x_346:
        /* <DEDUP_REMOVED lines=10> */
.L_x_349:
[----:B------:R-:W-:Y:S05]  /*fd90*/  BSYNC B1 ;  /* 0x0000000000017941 */ /* 0x000fea0003800000 */
.L_x_348:
        /* <DEDUP_REMOVED lines=9> */
.L_x_351:
[----:B------:R-:W-:Y:S05]  /*fe30*/  BSYNC B1 ;  /* 0x0000000000017941 */ /* 0x000fea0003800000 */
.L_x_350:
        /* <DEDUP_REMOVED lines=10> */
.L_x_353:
[----:B------:R-:W-:Y:S05]  /*fee0*/  BSYNC B1 ;  /* 0x0000000000017941 */ /* 0x000fea0003800000 */
.L_x_352:
[----:B------:R-:W-:Y:S01]  /*fef0*/  @!P4 IMAD R185, R185, R17, R4 ;  /* 0x00000011b9b9c224 */ /* 0x000fe200078e0204 */
[----:B------:R-:W-:Y:S01]  /*ff00*/  LOP3.LUT P3, RZ, R19, 0x1, RZ, 0xc0, !PT ;  /* 0x0000000113ff7812 */ /* 0x000fe2000786c0ff */
[----:B------:R-:W-:Y:S01]  /*ff10*/  BSSY B1, `(.L_x_354) ;  /* 0x000000b000017945 */ /* 0x000fe20003800000 */
[----:B------:R-:W-:Y:S02]  /*ff20*/  IMAD.U32 R205, RZ, RZ, UR39 ;  /* 0x00000027ffcd7e24 */ /* 0x000fe4000f8e00ff */
[----:B------:R1:W-:Y:S01]  /*ff30*/  @!P4 STG.E.U8 desc[UR56][R22.64+0x61], R185 ;  /* 0x000061b91600c986 */ /* 0x0003e2000c101138 */
[----:B------:R-:W-:-:S13]  /*ff40*/  ISETP.LT.OR P3, PT, R0, 0x61, !P3 ;  /* 0x000000610000780c */ /* 0x000fda0005f61670 */
[----:B------:R-:W-:-:S04]  /*ff50*/  @!P3 IADD3 R200, P5, P6, R201, UR38, R2 ;  /* 0x00000026c9c8bc10 */ /* 0x000fc8000febe002 */
[----:B------:R-:W-:Y:S01]  /*ff60*/  @!P3 IADD3.X R201, R203, UR37, R3, P5, P6 ;  /* 0x00000025cbc9bc10 */ /* 0x000fe2000afec403 */
[----:B------:R-:W-:Y:S01]  /*ff70*/  IMAD.U32 R203, RZ, RZ, UR40 ;  /* 0x00000028ffcb7e24 */ /* 0x000fe2000f8e00ff */
[----:B-1----:R-:W-:Y:S07]  /*ff80*/  @P3 BRA `(.L_x_355) ;  /* 0x00000000000c3947 */ /* 0x002fee0003800000 */
[----:B------:R-:W0:Y:S02]  /*ff90*/  LDG.E.U8 R16, desc[UR56][R12.64+0x60] ;  /* 0x000060380c107981 */ /* 0x000e24000c1e1100 */
[----:B0-----:R-:W-:-:S05]  /*ffa0*/  PRMT R5, R16, 0x8880, RZ ;  /* 0x0000888010057816 */ /* 0x001fca00000000ff */
[----:B------:R-:W-:-:S07]  /*ffb0*/  IMAD R4, R5, R18, RZ ;  /* 0x0000001205047224 */ /* 0x000fce00078e02ff */
.L_x_355:
[----:B------:R-:W-:Y:S05]  /*ffc0*/  BSYNC B1 ;  /* 0x0000000000017941 */ /* 0x000fea0003800000 */
.L_x_354:
[----:B0-----:R-:W-:Y:S01]  /*ffd0*/  @!P3 IMAD R5, R186, R17, R4 ;  /* 0x00000011ba05b224 */ /* 0x001fe200078e0204 */
[----:B------:R-:W-:Y:S01]  /*ffe0*/  LOP3.LUT P4, RZ, R19, 0x1, RZ, 0xc0, !PT ;  /* 0x0000000113ff7812 */ /* 0x000fe2000788c0ff */
[----:B------:R-:W-:Y:S03]  /*fff0*/  BSSY B1, `(.L_x_356) ;  /* 0x0000009000017945 */ /* 0x000fe60003800000 */
[----:B------:R0:W-:Y:S01]  /*10000*/  @!P3 STG.E.U8 desc[UR56][R200.64+0x60], R5 ;  /* 0x00006005c800b986 */ /* 0x0001e2000c101138 */
[----:B------:R-:W-:-:S13]  /*10010*/  ISETP.LT.OR P4, PT, R0, 0x62, !P4 ;  /* 0x000000620000780c */ /* 0x000fda0006781670 */
[----:B------:R-:W-:-:S04]  /*10020*/  @!P4 IADD3 R184, P5, P6, R203, UR38, R2 ;  /* 0x00000026cbb8cc10 */ /* 0x000fc8000febe002 */
[----:B------:R-:W-:Y:S01]  /*10030*/  @!P4 IADD3.X R185, R205, UR37, R3, P5, P6 ;  /* 0x00000025cdb9cc10 */ /* 0x000fe2000afec403 */
[----:B0-----:R-:W-:Y:S08]  /*10040*/  @P4 BRA `(.L_x_357) ;  /* 0x00000000000c4947 */ /* 0x001ff00003800000 */
[----:B------:R-:W3:Y:S02]  /*10050*/  LDG.E.U8 R16, desc[UR56][R12.64+0x61] ;  /* 0x000061380c107981 */ /* 0x000ee4000c1e1100 */
[----:B---3--:R-:W-:-:S05]  /*10060*/  PRMT R5, R16, 0x8880, RZ ;  /* 0x0000888010057816 */ /* 0x008fca00000000ff */
[----:B------:R-:W-:-:S07]  /*10070*/  IMAD R4, R5, R18, RZ ;  /* 0x0000001205047224 */ /* 0x000fce00078e02ff */
.L_x_357:
[----:B------:R-:W-:Y:S05]  /*10080*/  BSYNC B1 ;  /* 0x0000000000017941 */ /* 0x000fea0003800000 */
.L_x_356:
        /* <DEDUP_REMOVED lines=9> */
.L_x_359:
[----:B------:R-:W-:Y:S05]  /*10120*/  BSYNC B1 ;  /* 0x0000000000017941 */ /* 0x000fea0003800000 */
.L_x_358:
        /* <DEDUP_REMOVED lines=10> */
.L_x_361:
[----:B------:R-:W-:Y:S05]  /*101d0*/  BSYNC B1 ;  /* 0x0000000000017941 */ /* 0x000fea0003800000 */
.L_x_360:
        /* <DEDUP_REMOVED lines=13> */
.L_x_363:
[----:B------:R-:W-:Y:S05]  /*102b0*/  BSYNC B1 ;  /* 0x0000000000017941 */ /* 0x000fea0003800000 */
.L_x_362:
        /* <DEDUP_REMOVED lines=11> */
.L_x_365:
[----:B------:R-:W-:Y:S05]  /*10370*/  BSYNC B1 ;  /* 0x0000000000017941 */ /* 0x000fea0003800000 */
.L_x_364:
        /* <DEDUP_REMOVED lines=9> */
.L_x_367:
[----:B------:R-:W-:Y:S05]  /*10410*/  BSYNC B1 ;  /* 0x0000000000017941 */ /* 0x000fea0003800000 */
.L_x_366:
        /* <DEDUP_REMOVED lines=10> */
.L_x_369:
[----:B------:R-:W-:Y:S05]  /*104c0*/  BSYNC B1 ;  /* 0x0000000000017941 */ /* 0x000fea0003800000 */
.L_x_368:
        /* <DEDUP_REMOVED lines=13> */
.L_x_371:
[----:B------:R-:W-:Y:S05]  /*105a0*/  BSYNC B1 ;  /* 0x0000000000017941 */ /* 0x000fea0003800000 */
.L_x_370:
        /* <DEDUP_REMOVED lines=11> */
.L_x_373:
[----:B------:R-:W-:Y:S05]  /*10660*/  BSYNC B1 ;  /* 0x0000000000017941 */ /* 0x000fea0003800000 */
.L_x_372:
        /* <DEDUP_REMOVED lines=9> */
.L_x_375:
[----:B------:R-:W-:Y:S05]  /*10700*/  BSYNC B1 ;  /* 0x0000000000017941 */ /* 0x000fea0003800000 */
.L_x_374:
        /* <DEDUP_REMOVED lines=10> */
.L_x_377:
[----:B------:R-:W-:Y:S05]  /*107b0*/  BSYNC B1 ;  /* 0x0000000000017941 */ /* 0x000fea0003800000 */
.L_x_376:
        /* <DEDUP_REMOVED lines=13> */
.L_x_379:
[----:B------:R-:W-:Y:S05]  /*10890*/  BSYNC B1 ;  /* 0x0000000000017941 */ /* 0x000fea0003800000 */
.L_x_378:
        /* <DEDUP_REMOVED lines=11> */
.L_x_381:
[----:B------:R-:W-:Y:S05]  /*10950*/  BSYNC B1 ;  /* 0x0000000000017941 */ /* 0x000fea0003800000 */
.L_x_380:
        /* <DEDUP_REMOVED lines=9> */
.L_x_383:
[----:B------:R-:W-:Y:S05]  /*109f0*/  BSYNC B1 ;  /* 0x0000000000017941 */ /* 0x000fea0003800000 */
.L_x_382:
        /* <DEDUP_REMOVED lines=10> */
.L_x_385:
[----:B------:R-:W-:Y:S05]  /*10aa0*/  BSYNC B1 ;  /* 0x0000000000017941 */ /* 0x000fea0003800000 */
.L_x_384:
        /* <DEDUP_REMOVED lines=8> */
[----:B-1----:R-:W-:Y:S07]  /*10b30*/  @P3 BRA `(.L_x_387) ;  /* 0x00000000000c3947 */ /* 0x002fee0003800000 */
[----:B------:R-:W0:Y:S02]  /*10b40*/  LDG.E.U8 R16, desc[UR56][R10.64+0x60] ;  /* 0x000060380a107981 */ /* 0x000e24000c1e1100 */
[----:B0-----:R-:W-:-:S05]  /*10b50*/  PRMT R5, R16, 0x8880, RZ ;  /* 0x0000888010057816 */ /* 0x001fca00000000ff */
[----:B------:R-:W-:-:S07]  /*10b60*/  IMAD R4, R5, R18, RZ ;  /* 0x0000001205047224 */ /* 0x000fce00078e02ff */
.L_x_387:
[----:B------:R-:W-:Y:S05]  /*10b70*/  BSYNC B1 ;  /* 0x0000000000017941 */ /* 0x000fea0003800000 */
.L_x_386:
        /* <DEDUP_REMOVED lines=10> */
.L_x_389:
[----:B------:R-:W-:Y:S05]  /*10c20*/  BSYNC B1 ;  /* 0x0000000000017941 */ /* 0x000fea0003800000 */
.L_x_388:
        /* <DEDUP_REMOVED lines=9> */
.L_x_391:
[----:B------:R-:W-:Y:S05]  /*10cc0*/  BSYNC B1 ;  /* 0x0000000000017941 */ /* 0x000fea0003800000 */
.L_x_390:
        /* <DEDUP_REMOVED lines=10> */
.L_x_393:
[----:B------:R-:W-:Y:S05]  /*10d70*/  BSYNC B1 ;  /* 0x0000000000017941 */ /* 0x000fea0003800000 */
.L_x_392:
        /* <DEDUP_REMOVED lines=12> */
.L_x_395:
[----:B------:R-:W-:Y:S05]  /*10e40*/  BSYNC B1 ;  /* 0x0000000000017941 */ /* 0x000fea0003800000 */
.L_x_394:
        /* <DEDUP_REMOVED lines=10> */
.L_x_397:
[----:B------:R-:W-:Y:S05]  /*10ef0*/  BSYNC B1 ;  /* 0x0000000000017941 */ /* 0x000fea0003800000 */
.L_x_396:
        /* <DEDUP_REMOVED lines=9> */
.L_x_399:
[----:B------:R-:W-:Y:S05]  /*10f90*/  BSYNC B1 ;  /* 0x0000000000017941 */ /* 0x000fea0003800000 */
.L_x_398:
        /* <DEDUP_REMOVED lines=10> */
.L_x_401:
[----:B------:R-:W-:Y:S05]  /*11040*/  BSYNC B1 ;  /* 0x0000000000017941 */ /* 0x000fea0003800000 */
.L_x_400:
        /* <DEDUP_REMOVED lines=12> */
.L_x_403:
[----:B------:R-:W-:Y:S05]  /*11110*/  BSYNC B1 ;  /* 0x0000000000017941 */ /* 0x000fea0003800000 */
.L_x_402:
        /* <DEDUP_REMOVED lines=10> */
.L_x_405:
[----:B------:R-:W-:Y:S05]  /*111c0*/  BSYNC B1 ;  /* 0x0000000000017941 */ /* 0x000fea0003800000 */
.L_x_404:
        /* <DEDUP_REMOVED lines=9> */
.L_x_407:
[----:B------:R-:W-:Y:S05]  /*11260*/  BSYNC B1 ;  /* 0x0000000000017941 */ /* 0x000fea0003800000 */
.L_x_406:
        /* <DEDUP_REMOVED lines=10> */
.L_x_409:
[----:B------:R-:W-:Y:S05]  /*11310*/  BSYNC B1 ;  /* 0x0000000000017941 */ /* 0x000fea0003800000 */
.L_x_408:
        /* <DEDUP_REMOVED lines=12> */
.L_x_411:
[----:B------:R-:W-:Y:S05]  /*113e0*/  BSYNC B1 ;  /* 0x0000000000017941 */ /* 0x000fea0003800000 */
.L_x_410:
        /* <DEDUP_REMOVED lines=10> */
.L_x_413:
[----:B------:R-:W-:Y:S05]  /*11490*/  BSYNC B1 ;  /* 0x0000000000017941 */ /* 0x000fea0003800000 */
.L_x_412:
        /* <DEDUP_REMOVED lines=8> */
.L_x_415:
[----:B------:R-:W-:Y:S05]  /*11520*/  BSYNC B1 ;  /* 0x0000000000017941 */ /* 0x000fea0003800000 */
.L_x_414:
        /* <DEDUP_REMOVED lines=8> */
.L_x_417:
[----:B------:R-:W-:Y:S05]  /*115b0*/  BSYNC B1 ;  /* 0x0000000000017941 */ /* 0x000fea0003800000 */
.L_x_416:
        /* <DEDUP_REMOVED lines=10> */
.L_x_419:
[----:B------:R-:W-:Y:S05]  /*11660*/  BSYNC B1 ;  /* 0x0000000000017941 */ /* 0x000fea0003800000 */
.L_x_418:
[----:B-1----:R-:W-:Y:S01]  /*11670*/  @!P3 IMAD R5, R154, R17, R4 ;  /* 0x000000119a05b224 */ /* 0x002fe200078e0204 */
[----:B------:R-:W-:Y:S01]  /*11680*/  ISETP.LT.OR P4, PT, R0, 0x82, !P2 ;  /* 0x000000820000780c */ /* 0x000fe20005781670 */
[----:B------:R-:W-:Y:S03]  /*11690*/  BSSY B1, `(.L_x_420) ;  /* 0x0000008000017945 */ /* 0x000fe60003800000 */
[----:B------:R1:W-:Y:S09]  /*116a0*/  @!P3 STG.E.U8 desc[UR56][R168.64+0x80], R5 ;  /* 0x00008005a800b986 */ /* 0x0003f2000c101138 */
[----:B------:R-:W-:-:S04]  /*116b0*/  @!P4 IADD3 R152, P5, R2, UR40, RZ ;  /* 0x000000280298cc10 */ /* 0x000fc8000ffbe0ff */
[----:B------:R-:W-:Y:S01]  /*116c0*/  @!P4 IADD3.X R153, R3, UR39, RZ, P5, !PT ;  /* 0x000000270399cc10 */ /* 0x000fe2000affe4ff */
[----:B-1----:R-:W-:Y:S08]  /*116d0*/  @P4 BRA `(.L_x_421) ;  /* 0x00000000000c4947 */ /* 0x002ff00003800000 */
[----:B------:R-:W3:Y:S02]  /*116e0*/  LDG.E.U8 R16, desc[UR56][R20.64+0x81] ;  /* 0x0000813814107981 */ /* 0x000ee4000c1e1100 */
[----:B---3--:R-:W-:-:S05]  /*116f0*/  PRMT R5, R16, 0x8880, RZ ;  /* 0x0000888010057816 */ /* 0x008fca00000000ff */
[----:B------:R-:W-:-:S07]  /*11700*/  IMAD R4, R5, R18, RZ ;  /* 0x0000001205047224 */ /* 0x000fce00078e02ff */
.L_x_421:
[----:B------:R-:W-:Y:S05]  /*11710*/  BSYNC B1 ;  /* 0x0000000000017941 */ /* 0x000fea0003800000 */
.L_x_420:
        /* <DEDUP_REMOVED lines=8> */
.L_x_423:
[----:B------:R-:W-:Y:S05]  /*117a0*/  BSYNC B1 ;  /* 0x0000000000017941 */ /* 0x000fea0003800000 */
.L_x_422:
        /* <DEDUP_REMOVED lines=8> */
.L_x_425:
[----:B------:R-:W-:Y:S05]  /*11830*/  BSYNC B1 ;  /* 0x0000000000017941 */ /* 0x000fea0003800000 */
.L_x_424:
[----:B------:R-:W-:Y:S01]  /*11840*/  @!P4 IMAD R157, R157, R17, R4 ;  /* 0x000000119d9dc224 */ /* 0x000fe200078e0204 */
[----:B------:R-:W-:Y:S01]  /*11850*/  ISETP.LT.OR P3, PT, R0, 0x89, !P2 ;  /* 0x000000890000780c */ /* 0x000fe20005761670 */
[----:B------:R-:W-:Y:S03]  /*11860*/  BSSY B1, `(.L_x_426) ;  /* 0x0000008000017945 */ /* 0x000fe60003800000 */
[----:B------:R0:W-:Y:S09]  /*11870*/  @!P4 STG.E.U8 desc[UR56][R2.64+0x89], R157 ;  /* 0x0000899d0200c986 */ /* 0x0001f2000c101138 */
[----:B-1----:R-:W-:-:S04]  /*11880*/  @!P3 IADD3 R152, P5, R2, UR40, RZ ;  /* 0x000000280298bc10 */ /* 0x002fc8000ffbe0ff */
[----:B------:R-:W-:Y:S01]  /*11890*/  @!P3 IADD3.X R153, R3, UR39, RZ, P5, !PT ;  /* 0x000000270399bc10 */ /* 0x000fe2000affe4ff */
[----:B0-----:R-:W-:Y:S08]  /*118a0*/  @P3 BRA `(.L_x_427) ;  /* 0x00000000000c3947 */ /* 0x001ff00003800000 */
[----:B------:R-:W3:Y:S02]  /*118b0*/  LDG.E.U8 R16, desc[UR56][R20.64+0x88] ;  /* 0x0000883814107981 */ /* 0x000ee4000c1e1100 */
[----:B---3--:R-:W-:-:S05]  /*118c0*/  PRMT R5, R16, 0x8880, RZ ;  /* 0x0000888010057816 */ /* 0x008fca00000000ff */
[----:B------:R-:W-:-:S07]  /*118d0*/  IMAD R4, R5, R18, RZ ;  /* 0x0000001205047224 */ /* 0x000fce00078e02ff */
.L_x_427:
[----:B------:R-:W-:Y:S05]  /*118e0*/  BSYNC B1 ;  /* 0x0000000000017941 */ /* 0x000fea0003800000 */
.L_x_426:
        /* <DEDUP_REMOVED lines=10> */
.L_x_429:
[----:B------:R-:W-:Y:S05]  /*11990*/  BSYNC B1 ;  /* 0x0000000000017941 */ /* 0x000fea0003800000 */
.L_x_428:
        /* <DEDUP_REMOVED lines=8> */
.L_x_431:
[----:B------:R-:W-:Y:S05]  /*11a20*/  BSYNC B1 ;  /* 0x0000000000017941 */ /* 0x000fea0003800000 */
.L_x_430:
        /* <DEDUP_REMOVED lines=8> */
.L_x_433:
[----:B------:R-:W-:Y:S05]  /*11ab0*/  BSYNC B1 ;  /* 0x0000000000017941 */ /* 0x000fea0003800000 */
.L_x_432:
        /* <DEDUP_REMOVED lines=10> */
.L_x_435:
[----:B------:R-:W-:Y:S05]  /*11b60*/  BSYNC B1 ;  /* 0x0000000000017941 */ /* 0x000fea0003800000 */
.L_x_434:
        /* <DEDUP_REMOVED lines=10> */
.L_x_437:
[----:B------:R-:W-:Y:S05]  /*11c10*/  BSYNC B1 ;  /* 0x0000000000017941 */ /* 0x000fea0003800000 */
.L_x_436:
        /* <DEDUP_REMOVED lines=8> */
.L_x_439:
[----:B------:R-:W-:Y:S05]  /*11ca0*/  BSYNC B1 ;  /* 0x0000000000017941 */ /* 0x000fea0003800000 */
.L_x_438:
        /* <DEDUP_REMOVED lines=8> */
.L_x_441:
[----:B------:R-:W-:Y:S05]  /*11d30*/  BSYNC B1 ;  /* 0x0000000000017941 */ /* 0x000fea0003800000 */
.L_x_440:
        /* <DEDUP_REMOVED lines=10> */
.L_x_443:
[----:B------:R-:W-:Y:S05]  /*11de0*/  BSYNC B1 ;  /* 0x0000000000017941 */ /* 0x000fea0003800000 */
.L_x_442:
        /* <DEDUP_REMOVED lines=10> */
.L_x_445:
[----:B------:R-:W-:Y:S05]  /*11e90*/  BSYNC B1 ;  /* 0x0000000000017941 */ /* 0x000fea0003800000 */
.L_x_444:
        /* <DEDUP_REMOVED lines=9> */
.L_x_447:
[----:B------:R-:W-:Y:S05]  /*11f30*/  BSYNC B1 ;  /* 0x0000000000017941 */ /* 0x000fea0003800000 */
.L_x_446:
        /* <DEDUP_REMOVED lines=10> */
.L_x_449:
[----:B------:R-:W-:Y:S05]  /*11fe0*/  BSYNC B1 ;  /* 0x0000000000017941 */ /* 0x000fea0003800000 */
.L_x_448:
        /* <DEDUP_REMOVED lines=13> */
.L_x_451:
[----:B------:R-:W-:Y:S05]  /*120c0*/  BSYNC B1 ;  /* 0x0000000000017941 */ /* 0x000fea0003800000 */
.L_x_450:
        /* <DEDUP_REMOVED lines=11> */
.L_x_453:
[----:B------:R-:W-:Y:S05]  /*12180*/  BSYNC B1 ;  /* 0x0000000000017941 */ /* 0x000fea0003800000 */
.L_x_452:
        /* <DEDUP_REMOVED lines=9> */
.L_x_455:
[----:B------:R-:W-:Y:S05]  /*12220*/  BSYNC B1 ;  /* 0x0000000000017941 */ /* 0x000fea0003800000 */
.L_x_454:
        /* <DEDUP_REMOVED lines=10> */
.L_x_457:
[----:B------:R-:W-:Y:S05]  /*122d0*/  BSYNC B1 ;  /* 0x0000000000017941 */ /* 0x000fea0003800000 */
.L_x_456:
        /* <DEDUP_REMOVED lines=13> */
.L_x_459:
[----:B------:R-:W-:Y:S05]  /*123b0*/  BSYNC B1 ;  /* 0x0000000000017941 */ /* 0x000fea0003800000 */
.L_x_458:
        /* <DEDUP_REMOVED lines=11> */
.L_x_461:
[----:B------:R-:W-:Y:S05]  /*12470*/  BSYNC B1 ;  /* 0x0000000000017941 */ /* 0x000fea0003800000 */
.L_x_460:
        /* <DEDUP_REMOVED lines=9> */
.L_x_463:
[----:B------:R-:W-:Y:S05]  /*12510*/  BSYNC B1 ;  /* 0x0000000000017941 */ /* 0x000fea0003800000 */
.L_x_462:
        /* <DEDUP_REMOVED lines=10> */
.L_x_465:
[----:B------:R-:W-:Y:S05]  /*125c0*/  BSYNC B1 ;  /* 0x0000000000017941 */ /* 0x000fea0003800000 */
.L_x_464:
        /* <DEDUP_REMOVED lines=13> */
.L_x_467:
[----:B------:R-:W-:Y:S05]  /*126a0*/  BSYNC B1 ;  /* 0x0000000000017941 */ /* 0x000fea0003800000 */
.L_x_466:
        /* <DEDUP_REMOVED lines=11> */
.L_x_469:
[----:B------:R-:W-:Y:S05]  /*12760*/  BSYNC B1 ;  /* 0x0000000000017941 */ /* 0x000fea0003800000 */
.L_x_468:
        /* <DEDUP_REMOVED lines=9> */
.L_x_471:
[----:B------:R-:W-:Y:S05]  /*12800*/  BSYNC B1 ;  /* 0x0000000000017941 */ /* 0x000fea0003800000 */
.L_x_470:
        /* <DEDUP_REMOVED lines=10> */
.L_x_473:
[----:B------:R-:W-:Y:S05]  /*128b0*/  BSYNC B1 ;  /* 0x0000000000017941 */ /* 0x000fea0003800000 */
.L_x_472:
        /* <DEDUP_REMOVED lines=13> */
.L_x_475:
[----:B------:R-:W-:Y:S05]  /*12990*/  BSYNC B1 ;  /* 0x0000000000017941 */ /* 0x000fea0003800000 */
.L_x_474:
        /* <DEDUP_REMOVED lines=11> */
.L_x_477:
[----:B------:R-:W-:Y:S05]  /*12a50*/  BSYNC B1 ;  /* 0x0000000000017941 */ /* 0x000fea0003800000 */
.L_x_476:
        /* <DEDUP_REMOVED lines=9> */
.L_x_479:
[----:B------:R-:W-:Y:S05]  /*12af0*/  BSYNC B1 ;  /* 0x0000000000017941 */ /* 0x000fea0003800000 */
.L_x_478:
        /* <DEDUP_REMOVED lines=10> */
.L_x_481:
[----:B------:R-:W-:Y:S05]  /*12ba0*/  BSYNC B1 ;  /* 0x0000000000017941 */ /* 0x000fea0003800000 */
.L_x_480:
        /* <DEDUP_REMOVED lines=12> */
.L_x_483:
[----:B------:R-:W-:Y:S05]  /*12c70*/  BSYNC B1 ;  /* 0x0000000000017941 */ /* 0x000fea0003800000 */
.L_x_482:
        /* <DEDUP_REMOVED lines=10> */
.L_x_485:
[----:B------:R-:W-:Y:S05]  /*12d20*/  BSYNC B1 ;  /* 0x0000000000017941 */ /* 0x000fea0003800000 */
.L_x_484:
        /* <DEDUP_REMOVED lines=9> */
.L_x_487:
[----:B------:R-:W-:Y:S05]  /*12dc0*/  BSYNC B1 ;  /* 0x0000000000017941 */ /* 0x000fea0003800000 */
.L_x_486:
        /* <DEDUP_REMOVED lines=10> */
.L_x_489:
[----:B------:R-:W-:Y:S05]  /*12e70*/  BSYNC B1 ;  /* 0x0000000000017941 */ /* 0x000fea0003800000 */
.L_x_488:
        /* <DEDUP_REMOVED lines=12> */
.L_x_491:
[----:B------:R-:W-:Y:S05]  /*12f40*/  BSYNC B1 ;  /* 0x0000000000017941 */ /* 0x000fea0003800000 */
.L_x_490:
        /* <DEDUP_REMOVED lines=10> */
.L_x_493:
[----:B------:R-:W-:Y:S05]  /*12ff0*/  BSYNC B1 ;  /* 0x0000000000017941 */ /* 0x000fea0003800000 */
.L_x_492:
        /* <DEDUP_REMOVED lines=9> */
.L_x_495:
[----:B------:R-:W-:Y:S05]  /*13090*/  BSYNC B1 ;  /* 0x0000000000017941 */ /* 0x000fea0003800000 */
.L_x_494:
        /* <DEDUP_REMOVED lines=10> */
.L_x_497:
[----:B------:R-:W-:Y:S05]  /*13140*/  BSYNC B1 ;  /* 0x0000000000017941 */ /* 0x000fea0003800000 */
.L_x_496:
        /* <DEDUP_REMOVED lines=12> */
.L_x_499:
[----:B------:R-:W-:Y:S05]  /*13210*/  BSYNC B1 ;  /* 0x0000000000017941 */ /* 0x000fea0003800000 */
.L_x_498:
        /* <DEDUP_REMOVED lines=10> */
.L_x_501:
[----:B------:R-:W-:Y:S05]  /*132c0*/  BSYNC B1 ;  /* 0x0000000000017941 */ /* 0x000fea0003800000 */
.L_x_500:
        /* <DEDUP_REMOVED lines=9> */
.L_x_503:
[----:B------:R-:W-:Y:S05]  /*13360*/  BSYNC B1 ;  /* 0x0000000000017941 */ /* 0x000fea0003800000 */
.L_x_502:
        /* <DEDUP_REMOVED lines=10> */
.L_x_505:
[----:B------:R-:W-:Y:S05]  /*13410*/  BSYNC B1 ;  /* 0x0000000000017941 */ /* 0x000fea0003800000 */
.L_x_504:
        /* <DEDUP_REMOVED lines=12> */
.L_x_507:
[----:B------:R-:W-:Y:S05]  /*134e0*/  BSYNC B1 ;  /* 0x0000000000017941 */ /* 0x000fea0003800000 */
.L_x_506:
        /* <DEDUP_REMOVED lines=10> */
.L_x_509:
[----:B------:R-:W-:Y:S05]  /*13590*/  BSYNC B1 ;  /* 0x0000000000017941 */ /* 0x000fea0003800000 */
.L_x_508:
        /* <DEDUP_REMOVED lines=8> */
.L_x_511:
[----:B------:R-:W-:Y:S05]  /*13620*/  BSYNC B1 ;  /* 0x0000000000017941 */ /* 0x000fea0003800000 */
.L_x_510:
        /* <DEDUP_REMOVED lines=8> */
.L_x_513:
[----:B------:R-:W-:Y:S05]  /*136b0*/  BSYNC B1 ;  /* 0x0000000000017941 */ /* 0x000fea0003800000 */
.L_x_512:
        /* <DEDUP_REMOVED lines=10> */
.L_x_515:
[----:B------:R-:W-:Y:S05]  /*13760*/  BSYNC B1 ;  /* 0x0000000000017941 */ /* 0x000fea0003800000 */
.L_x_514:
        /* <DEDUP_REMOVED lines=10> */
.L_x_517:
[----:B------:R-:W-:Y:S05]  /*13810*/  BSYNC B1 ;  /* 0x0000000000017941 */ /* 0x000fea0003800000 */
.L_x_516:
        /* <DEDUP_REMOVED lines=8> */
.L_x_519:
[----:B------:R-:W-:Y:S05]  /*138a0*/  BSYNC B1 ;  /* 0x0000000000017941 */ /* 0x000fea0003800000 */
.L_x_518:
        /* <DEDUP_REMOVED lines=8> */
.L_x_521:
[----:B------:R-:W-:Y:S05]  /*13930*/  BSYNC B1 ;  /* 0x0000000000017941 */ /* 0x000fea0003800000 */
.L_x_520:
        /* <DEDUP_REMOVED lines=10> */
.L_x_523:
[----:B------:R-:W-:Y:S05]  /*139e0*/  BSYNC B1 ;  /* 0x0000000000017941 */ /* 0x000fea0003800000 */
.L_x_522:
        /* <DEDUP_REMOVED lines=10> */
.L_x_525:
[----:B------:R-:W-:Y:S05]  /*13a90*/  BSYNC B1 ;  /* 0x0000000000017941 */ /* 0x000fea0003800000 */
.L_x_524:
        /* <DEDUP_REMOVED lines=8> */
.L_x_527:
[----:B------:R-:W-:Y:S05]  /*13b20*/  BSYNC B1 ;  /* 0x0000000000017941 */ /* 0x000fea0003800000 */
.L_x_526:
        /* <DEDUP_REMOVED lines=8> */
.L_x_529:
[----:B------:R-:W-:Y:S05]  /*13bb0*/  BSYNC B1 ;  /* 0x0000000000017941 */ /* 0x000fea0003800000 */
.L_x_528:
        /* <DEDUP_REMOVED lines=10> */
.L_x_531:
[----:B------:R-:W-:Y:S05]  /*13c60*/  BSYNC B1 ;  /* 0x0000000000017941 */ /* 0x000fea0003800000 */
.L_x_530:
        /* <DEDUP_REMOVED lines=10> */
.L_x_533:
[----:B------:R-:W-:Y:S05]  /*13d10*/  BSYNC B1 ;  /* 0x0000000000017941 */ /* 0x000fea0003800000 */
.L_x_532:
        /* <DEDUP_REMOVED lines=8> */
.L_x_535:
[----:B------:R-:W-:Y:S05]  /*13da0*/  BSYNC B1 ;  /* 0x0000000000017941 */ /* 0x000fea0003800000 */
.L_x_534:
        /* <DEDUP_REMOVED lines=8> */
.L_x_537:
[----:B------:R-:W-:Y:S05]  /*13e30*/  BSYNC B1 ;  /* 0x0000000000017941 */ /* 0x000fea0003800000 */
.L_x_536:
        /* <DEDUP_REMOVED lines=10> */
.L_x_539:
[----:B------:R-:W-:Y:S05]  /*13ee0*/  BSYNC B1 ;  /* 0x0000000000017941 */ /* 0x000fea0003800000 */
.L_x_538:
        /* <DEDUP_REMOVED lines=10> */
.L_x_541:
[----:B------:R-:W-:Y:S05]  /*13f90*/  BSYNC B1 ;  /* 0x0000000000017941 */ /* 0x000fea0003800000 */
.L_x_540:
        /* <DEDUP_REMOVED lines=9> */
.L_x_543:
[----:B------:R-:W-:Y:S05]  /*14030*/  BSYNC B1 ;  /* 0x0000000000017941 */ /* 0x000fea0003800000 */
.L_x_542:
        /* <DEDUP_REMOVED lines=10> */
.L_x_545:
[----:B------:R-:W-:Y:S05]  /*140e0*/  BSYNC B1 ;  /* 0x0000000000017941 */ /* 0x000fea0003800000 */
.L_x_544:
        /* <DEDUP_REMOVED lines=13> */
.L_x_547:
[----:B------:R-:W-:Y:S05]  /*141c0*/  BSYNC B1 ;  /* 0x0000000000017941 */ /* 0x000fea0003800000 */
.L_x_546:
        /* <DEDUP_REMOVED lines=11> */
.L_x_549:
[----:B------:R-:W-:Y:S05]  /*14280*/  BSYNC B1 ;  /* 0x0000000000017941 */ /* 0x000fea0003800000 */
.L_x_548:
        /* <DEDUP_REMOVED lines=9> */
.L_x_551:
[----:B------:R-:W-:Y:S05]  /*14320*/  BSYNC B1 ;  /* 0x0000000000017941 */ /* 0x000fea0003800000 */
.L_x_550:
        /* <DEDUP_REMOVED lines=10> */
.L_x_553:
[----:B------:R-:W-:Y:S05]  /*143d0*/  BSYNC B1 ;  /* 0x0000000000017941 */ /* 0x000fea0003800000 */
.L_x_552:
        /* <DEDUP_REMOVED lines=13> */
.L_x_555:
[----:B------:R-:W-:Y:S05]  /*144b0*/  BSYNC B1 ;  /* 0x0000000000017941 */ /* 0x000fea0003800000 */
.L_x_554:
        /* <DEDUP_REMOVED lines=11> */
.L_x_557:
[----:B------:R-:W-:Y:S05]  /*14570*/  BSYNC B1 ;  /* 0x0000000000017941 */ /* 0x000fea0003800000 */
.L_x_556:
        /* <DEDUP_REMOVED lines=9> */
.L_x_559:
[----:B------:R-:W-:Y:S05]  /*14610*/  BSYNC B1 ;  /* 0x0000000000017941 */ /* 0x000fea0003800000 */
.L_x_558:
        /* <DEDUP_REMOVED lines=10> */
.L_x_561:
[----:B------:R-:W-:Y:S05]  /*146c0*/  BSYNC B1 ;  /* 0x0000000000017941 */ /* 0x000fea0003800000 */
.L_x_560:
        /* <DEDUP_REMOVED lines=13> */
.L_x_563:
[----:B------:R-:W-:Y:S05]  /*147a0*/  BSYNC B1 ;  /* 0x0000000000017941 */ /* 0x000fea0003800000 */
.L_x_562:
        /* <DEDUP_REMOVED lines=11> */
.L_x_565:
[----:B------:R-:W-:Y:S05]  /*14860*/  BSYNC B1 ;  /* 0x0000000000017941 */ /* 0x000fea0003800000 */
.L_x_564:
        /* <DEDUP_REMOVED lines=9> */
.L_x_567:
[----:B------:R-:W-:Y:S05]  /*14900*/  BSYNC B1 ;  /* 0x0000000000017941 */ /* 0x000fea0003800000 */
.L_x_566:
        /* <DEDUP_REMOVED lines=10> */
.L_x_569:
[----:B------:R-:W-:Y:S05]  /*149b0*/  BSYNC B1 ;  /* 0x0000000000017941 */ /* 0x000fea0003800000 */
.L_x_568:
        /* <DEDUP_REMOVED lines=13> */
.L_x_571:
[----:B------:R-:W-:Y:S05]  /*14a90*/  BSYNC B1 ;  /* 0x0000000000017941 */ /* 0x000fea0003800000 */
.L_x_570:
        /* <DEDUP_REMOVED lines=11> */
.L_x_573:
[----:B------:R-:W-:Y:S05]  /*14b50*/  BSYNC B1 ;  /* 0x0000000000017941 */ /* 0x000fea0003800000 */
.L_x_572:
        /* <DEDUP_REMOVED lines=9> */
.L_x_575:
[----:B------:R-:W-:Y:S05]  /*14bf0*/  BSYNC B1 ;  /* 0x0000000000017941 */ /* 0x000fea0003800000 */
.L_x_574:
        /* <DEDUP_REMOVED lines=10> */
.L_x_577:
[----:B------:R-:W-:Y:S05]  /*14ca0*/  BSYNC B1 ;  /* 0x0000000000017941 */ /* 0x000fea0003800000 */
.L_x_576:
        /* <DEDUP_REMOVED lines=12> */
.L_x_579:
[----:B------:R-:W-:Y:S05]  /*14d70*/  BSYNC B1 ;  /* 0x0000000000017941 */ /* 0x000fea0003800000 */
.L_x_578:
        /* <DEDUP_REMOVED lines=10> */
.L_x_581:
[----:B------:R-:W-:Y:S05]  /*14e20*/  BSYNC B1 ;  /* 0x0000000000017941 */ /* 0x000fea0003800000 */
.L_x_580:
        /* <DEDUP_REMOVED lines=9> */
.L_x_583:
[----:B------:R-:W-:Y:S05]  /*14ec0*/  BSYNC B1 ;  /* 0x0000000000017941 */ /* 0x000fea0003800000 */
.L_x_582:
        /* <DEDUP_REMOVED lines=10> */
.L_x_585:
[----:B------:R-:W-:Y:S05]  /*14f70*/  BSYNC B1 ;  /* 0x0000000000017941 */ /* 0x000fea0003800000 */
.L_x_584:
        /* <DEDUP_REMOVED lines=12> */
.L_x_587:
[----:B------:R-:W-:Y:S05]  /*15040*/  BSYNC B1 ;  /* 0x0000000000017941 */ /* 0x000fea0003800000 */
.L_x_586:
        /* <DEDUP_REMOVED lines=10> */
.L_x_589:
[----:B------:R-:W-:Y:S05]  /*150f0*/  BSYNC B1 ;  /* 0x0000000000017941 */ /* 0x000fea0003800000 */
.L_x_588:
        /* <DEDUP_REMOVED lines=9> */
.L_x_591:
[----:B------:R-:W-:Y:S05]  /*15190*/  BSYNC B1 ;  /* 0x0000000000017941 */ /* 0x000fea0003800000 */
.L_x_590:
        /* <DEDUP_REMOVED lines=10> */
.L_x_593:
[----:B------:R-:W-:Y:S05]  /*15240*/  BSYNC B1 ;  /* 0x0000000000017941 */ /* 0x000fea0003800000 */
.L_x_592:
        /* <DEDUP_REMOVED lines=12> */
.L_x_595:
[----:B------:R-:W-:Y:S05]  /*15310*/  BSYNC B1 ;  /* 0x0000000000017941 */ /* 0x000fea0003800000 */
.L_x_594:
        /* <DEDUP_REMOVED lines=10> */
.L_x_597:
[----:B------:R-:W-:Y:S05]  /*153c0*/  BSYNC B1 ;  /* 0x0000000000017941 */ /* 0x000fea0003800000 */
.L_x_596:
        /* <DEDUP_REMOVED lines=9> */
.L_x_599:
[----:B------:R-:W-:Y:S05]  /*15460*/  BSYNC B1 ;  /* 0x0000000000017941 */ /* 0x000fea0003800000 */
.L_x_598:
        /* <DEDUP_REMOVED lines=10> */
.L_x_601:
[----:B------:R-:W-:Y:S05]  /*15510*/  BSYNC B1 ;  /* 0x0000000000017941 */ /* 0x000fea0003800000 */
.L_x_600:
        /* <DEDUP_REMOVED lines=12> */
.L_x_603:
[----:B------:R-:W-:Y:S05]  /*155e0*/  BSYNC B1 ;  /* 0x0000000000017941 */ /* 0x000fea0003800000 */
.L_x_602:
        /* <DEDUP_REMOVED lines=10> */
.L_x_605:
[----:B------:R-:W-:Y:S05]  /*15690*/  BSYNC B1 ;  /* 0x0000000000017941 */ /* 0x000fea0003800000 */
.L_x_604:
        /* <DEDUP_REMOVED lines=8> */
.L_x_607:
[----:B------:R-:W-:Y:S05]  /*15720*/  BSYNC B1 ;  /* 0x0000000000017941 */ /* 0x000fea0003800000 */
.L_x_606:
        /* <DEDUP_REMOVED lines=8> */
.L_x_609:
[----:B------:R-:W-:Y:S05]  /*157b0*/  BSYNC B1 ;  /* 0x0000000000017941 */ /* 0x000fea0003800000 */
.L_x_608:
        /* <DEDUP_REMOVED lines=10> */
.L_x_611:
[----:B------:R-:W-:Y:S05]  /*15860*/  BSYNC B1 ;  /* 0x0000000000017941 */ /* 0x000fea0003800000 */
.L_x_610:
        /* <DEDUP_REMOVED lines=10> */
.L_x_613:
[----:B------:R-:W-:Y:S05]  /*15910*/  BSYNC B1 ;  /* 0x0000000000017941 */ /* 0x000fea0003800000 */
.L_x_612:
        /* <DEDUP_REMOVED lines=8> */
.L_x_615:
[----:B------:R-:W-:Y:S05]  /*159a0*/  BSYNC B1 ;  /* 0x0000000000017941 */ /* 0x000fea0003800000 */
.L_x_614:
        /* <DEDUP_REMOVED lines=8> */
.L_x_617:
[----:B------:R-:W-:Y:S05]  /*15a30*/  BSYNC B1 ;  /* 0x0000000000017941 */ /* 0x000fea0003800000 */
.L_x_616:
        /* <DEDUP_REMOVED lines=10> */
.L_x_619:
[----:B------:R-:W-:Y:S05]  /*15ae0*/  BSYNC B1 ;  /* 0x0000000000017941 */ /* 0x000fea0003800000 */
.L_x_618:
        /* <DEDUP_REMOVED lines=10> */
.L_x_621:
[----:B------:R-:W-:Y:S05]  /*15b90*/  BSYNC B1 ;  /* 0x0000000000017941 */ /* 0x000fea0003800000 */
.L_x_620:
        /* <DEDUP_REMOVED lines=8> */
.L_x_623:
[----:B------:R-:W-:Y:S05]  /*15c20*/  BSYNC B1 ;  /* 0x0000000000017941 */ /* 0x000fea0003800000 */
.L_x_622:
        /* <DEDUP_REMOVED lines=8> */
.L_x_625:
[----:B------:R-:W-:Y:S05]  /*15cb0*/  BSYNC B1 ;  /* 0x0000000000017941 */ /* 0x000fea0003800000 */
.L_x_624:
        /* <DEDUP_REMOVED lines=10> */
.L_x_627:
[----:B------:R-:W-:Y:S05]  /*15d60*/  BSYNC B1 ;  /* 0x0000000000017941 */ /* 0x000fea0003800000 */
.L_x_626:
        /* <DEDUP_REMOVED lines=10> */
.L_x_629:
[----:B------:R-:W-:Y:S05]  /*15e10*/  BSYNC B1 ;  /* 0x0000000000017941 */ /* 0x000fea0003800000 */
.L_x_628:
        /* <DEDUP_REMOVED lines=8> */
.L_x_631:
[----:B------:R-:W-:Y:S05]  /*15ea0*/  BSYNC B1 ;  /* 0x0000000000017941 */ /* 0x000fea0003800000 */
.L_x_630:
        /* <DEDUP_REMOVED lines=8> */
.L_x_633:
[----:B------:R-:W-:Y:S05]  /*15f30*/  BSYNC B1 ;  /* 0x0000000000017941 */ /* 0x000fea0003800000 */
.L_x_632:
[----:B------:R-:W-:Y:S01]  /*15f40*/  @!P1 IMAD R69, R69, R17, R4 ;  /* 0x0000001145459224 */ /* 0x000fe200078e0204 */
[----:B------:R-:W-:Y:S01]  /*15f50*/  ISETP.LT.OR P3, PT, R0, 0xd9, !P2 ;  /* 0x000000d90000780c */ /* 0x000fe20005761670 */
[----:B------:R-:W-:Y:S01]  /*15f60*/  BSSY B1, `(.L_x_634) ;  /* 0x0000008000017945 */ /* 0x000fe20003800000 */
[----:B------:R-:W-:Y:S02]  /*15f70*/  IMAD.U32 R61, RZ, RZ, UR40 ;  /* 0x00000028ff3d7e24 */ /* 0x000fe4000f8e00ff */
[----:B------:R3:W-:Y:S01]  /*15f80*/  @!P1 STG.E.U8 desc[UR56][R2.64+0xd9], R69 ;  /* 0x0000d94502009986 */ /* 0x0007e2000c101138 */
[----:B------:R-:W-:-:S08]  /*15f90*/  IMAD.U32 R57, RZ, RZ, UR39 ;  /* 0x00000027ff397e24 */ /* 0x000fd0000f8e00ff */
[----:B------:R-:W-:Y:S05]  /*15fa0*/  @P3 BRA `(.L_x_635) ;  /* 0x00000000000c3947 */ /* 0x000fea0003800000 */
[----:B------:R-:W1:Y:S02]  /*15fb0*/  LDG.E.U8 R16, desc[UR56][R20.64+0xd8] ;  /* 0x0000d83814107981 */ /* 0x000e64000c1e1100 */
[----:B-1----:R-:W-:-:S05]  /*15fc0*/  PRMT R5, R16, 0x8880, RZ ;  /* 0x0000888010057816 */ /* 0x002fca00000000ff */
[----:B------:R-:W-:-:S07]  /*15fd0*/  IMAD R4, R5, R18, RZ ;  /* 0x0000001205047224 */ /* 0x000fce00078e02ff */
.L_x_635:
[----:B------:R-:W-:Y:S05]  /*15fe0*/  BSYNC B1 ;  /* 0x0000000000017941 */ /* 0x000fea0003800000 */
.L_x_634:
[----:B------:R-:W-:Y:S01]  /*15ff0*/  LOP3.LUT P6, RZ, R19, 0x1, RZ, 0xc0, !PT ;  /* 0x0000000113ff7812 */ /* 0x000fe200078cc0ff */
[----:B-1----:R-:W-:Y:S01]  /*16000*/  @!P3 IMAD R5, R70, R17, R4 ;  /* 0x000000114605b224 */ /* 0x002fe200078e0204 */
[C---:B------:R-:W-:Y:S01]  /*16010*/  ISETP.LT.OR P2, PT, R0.reuse, 0xda, !P2 ;  /* 0x000000da0000780c */ /* 0x040fe20005741670 */
[----:B------:R-:W-:Y:S01]  /*16020*/  BSSY B1, `(.L_x_636) ;  /* 0x000000d000017945 */ /* 0x000fe20003800000 */
[----:B------:R-:W-:-:S13]  /*16030*/  ISETP.LT.OR P1, PT, R0, 0xc1, !P6 ;  /* 0x000000c10000780c */ /* 0x000fda0007721670 */
[----:B------:R-:W-:-:S04]  /*16040*/  @!P1 IADD3 R60, P4, P5, R61, UR38, R2 ;  /* 0x000000263d3c9c10 */ /* 0x000fc8000fd9e002 */
[----:B------:R-:W-:Y:S02]  /*16050*/  @!P1 IADD3.X R61, R57, UR37, R3, P4, P5 ;  /* 0x00000025393d9c10 */ /* 0x000fe4000a7ea403 */
[----:B------:R-:W-:-:S04]  /*16060*/  @!P3 IADD3 R56, P4, R2, UR40, RZ ;  /* 0x000000280238bc10 */ /* 0x000fc8000ff9e0ff */
[----:B------:R-:W-:Y:S02]  /*16070*/  @!P3 IADD3.X R57, R3, UR39, RZ, P4, !PT ;  /* 0x000000270339bc10 */ /* 0x000fe4000a7fe4ff */
[----:B0-----:R-:W-:-:S03]  /*16080*/  @!P2 IADD3 R58, P4, R2, UR40, RZ ;  /* 0x00000028023aac10 */ /* 0x001fc6000ff9e0ff */
[----:B------:R0:W-:Y:S01]  /*16090*/  @!P3 STG.E.U8 desc[UR56][R56.64+0xd8], R5 ;  /* 0x0000d8053800b986 */ /* 0x0001e2000c101138 */
[----:B------:R-:W-:Y:S01]  /*160a0*/  @!P2 IADD3.X R59, R3, UR39, RZ, P4, !PT ;  /* 0x00000027033bac10 */ /* 0x000fe2000a7fe4ff */
[----:B------:R-:W-:Y:S08]  /*160b0*/  @P2 BRA `(.L_x_637) ;  /* 0x00000000000c2947 */ /* 0x000ff00003800000 */
[----:B------:R-:W0:Y:S02]  /*160c0*/  LDG.E.U8 R16, desc[UR56][R20.64+0xd9] ;  /* 0x0000d93814107981 */ /* 0x000e24000c1e1100 */
[----:B0-----:R-:W-:-:S05]  /*160d0*/  PRMT R5, R16, 0x8880, RZ ;  /* 0x0000888010057816 */ /* 0x001fca00000000ff */
[----:B------:R-:W-:-:S07]  /*160e0*/  IMAD R4, R5, R18, RZ ;  /* 0x0000001205047224 */ /* 0x000fce00078e02ff */
.L_x_637:
[----:B------:R-:W-:Y:S05]  /*160f0*/  BSYNC B1 ;  /* 0x0000000000017941 */ /* 0x000fea0003800000 */
.L_x_636:
[----:B------:R-:W-:Y:S01]  /*16100*/  @!P2 IMAD R71, R71, R17, R4 ;  /* 0x000000114747a224 */ /* 0x000fe200078e0204 */
[----:B------:R-:W-:Y:S01]  /*16110*/  LOP3.LUT P3, RZ, R19, 0x4, RZ, 0xc0, !PT ;  /* 0x0000000413ff7812 */ /* 0x000fe2000786c0ff */
[----:B------:R-:W-:Y:S03]  /*16120*/  BSSY B1, `(.L_x_638) ;  /* 0x0000007000017945 */ /* 0x000fe60003800000 */
[----:B------:R1:W-:Y:S01]  /*16130*/  @!P2 STG.E.U8 desc[UR56][R58.64+0xd9], R71 ;  /* 0x0000d9473a00a986 */ /* 0x0003e2000c101138 */
[----:B------:R-:W-:-:S13]  /*16140*/  ISETP.LT.OR P2, PT, R0, 0xc1, !P3 ;  /* 0x000000c10000780c */ /* 0x000fda0005f41670 */
[----:B-1----:R-:W-:Y:S05]  /*16150*/  @P2 BRA `(.L_x_639) ;  /* 0x00000000000c2947 */ /* 0x002fea0003800000 */
[----:B------:R-:W0:Y:S02]  /*16160*/  LDG.E.U8 R16, desc[UR56][R14.64+0xc0] ;  /* 0x0000c0380e107981 */ /* 0x000e24000c1e1100 */
[----:B0-----:R-:W-:-:S05]  /*16170*/  PRMT R5, R16, 0x8880, RZ ;  /* 0x0000888010057816 */ /* 0x001fca00000000ff */
[----:B------:R-:W-:-:S07]  /*16180*/  IMAD R4, R5, R18, RZ ;  /* 0x0000001205047224 */ /* 0x000fce00078e02ff */
.L_x_639:
[----:B------:R-:W-:Y:S05]  /*16190*/  BSYNC B1 ;  /* 0x0000000000017941 */ /* 0x000fea0003800000 */
.L_x_638:
        /* <DEDUP_REMOVED lines=10> */
.L_x_641:
[----:B------:R-:W-:Y:S05]  /*16240*/  BSYNC B1 ;  /* 0x0000000000017941 */ /* 0x000fea0003800000 */
.L_x_640:
        /* <DEDUP_REMOVED lines=12> */
.L_x_643:
[----:B------:R-:W-:Y:S05]  /*16310*/  BSYNC B1 ;  /* 0x0000000000017941 */ /* 0x000fea0003800000 */
.L_x_642:
[----:B0-----:R-:W-:Y:S01]  /*16320*/  @!P1 IMAD R5, R42, R17, R4 ;  /* 0x000000112a059224 */ /* 0x001fe200078e0204 */
[----:B------:R-:W-:Y:S01]  /*16330*/  ISETP.LT.OR P3, PT, R0, 0xc9, !P6 ;  /* 0x000000c90000780c */ /* 0x000fe20007761670 */
[----:B------:R-:W-:Y:S03]  /*16340*/  BSSY B1, `(.L_x_644) ;  /* 0x0000008000017945 */ /* 0x000fe60003800000 */
[----:B------:R0:W-:Y:S09]  /*16350*/  @!P1 STG.E.U8 desc[UR56][R60.64+0xc0], R5 ;  /* 0x0000c0053c009986 */ /* 0x0001f2000c101138 */
[----:B------:R-:W-:-:S04]  /*16360*/  @!P3 IADD3 R40, P4, P5, R57, UR38, R2 ;  /* 0x000000263928bc10 */ /* 0x000fc8000fd9e002 */
[----:B------:R-:W-:Y:S01]  /*16370*/  @!P3 IADD3.X R41, R59, UR37, R3, P4, P5 ;  /* 0x000000253b29bc10 */ /* 0x000fe2000a7ea403 */
[----:B0-----:R-:W-:Y:S08]  /*16380*/  @P2 BRA `(.L_x_645) ;  /* 0x00000000000c2947 */ /* 0x001ff00003800000 */
[----:B------:R-:W5:Y:S02]  /*16390*/  LDG.E.U8 R16, desc[UR56][R12.64+0xc1] ;  /* 0x0000c1380c107981 */ /* 0x000f64000c1e1100 */
[----:B-----5:R-:W-:-:S05]  /*163a0*/  PRMT R5, R16, 0x8880, RZ ;  /* 0x0000888010057816 */ /* 0x020fca00000000ff */
[----:B------:R-:W-:-:S07]  /*163b0*/  IMAD R4, R5, R18, RZ ;  /* 0x0000001205047224 */ /* 0x000fce00078e02ff */
.L_x_645:
[----:B------:R-:W-:Y:S05]  /*163c0*/  BSYNC B1 ;  /* 0x0000000000017941 */ /* 0x000fea0003800000 */
.L_x_644:
[----:B------:R-:W-:Y:S01]  /*163d0*/  @!P2 IMAD R43, R43, R17, R4 ;  /* 0x000000112b2ba224 */ /* 0x000fe200078e0204 */
[----:B------:R-:W-:Y:S01]  /*163e0*/  LOP3.LUT P4, RZ, R19, 0x4, RZ, 0xc0, !PT ;  /* 0x0000000413ff7812 */ /* 0x000fe2000788c0ff */
[----:B------:R-:W-:Y:S03]  /*163f0*/  BSSY B1, `(.L_x_646) ;  /* 0x0000007000017945 */ /* 0x000fe60003800000 */
[----:B------:R0:W-:Y:S01]  /*16400*/  @!P2 STG.E.U8 desc[UR56][R20.64+0xc1], R43 ;  /* 0x0000c12b1400a986 */ /* 0x0001e2000c101138 */
[----:B------:R-:W-:-:S13]  /*16410*/  ISETP.LT.OR P1, PT, R0, 0xc9, !P4 ;  /* 0x000000c90000780c */ /* 0x000fda0006721670 */
[----:B0-----:R-:W-:Y:S05]  /*16420*/  @P1 BRA `(.L_x_647) ;  /* 0x00000000000c1947 */ /* 0x001fea0003800000 */
[----:B------:R-:W5:Y:S02]  /*16430*/  LDG.E.U8 R16, desc[UR56][R14.64+0xc8] ;  /* 0x0000c8380e107981 */ /* 0x000f64000c1e1100 */
[----:B-----5:R-:W-:-:S05]  /*16440*/  PRMT R5, R16, 0x8880, RZ ;  /* 0x0000888010057816 */ /* 0x020fca00000000ff */
[----:B------:R-:W-:-:S07]  /*16450*/  IMAD R4, R5, R18, RZ ;  /* 0x0000001205047224 */ /* 0x000fce00078e02ff */
.L_x_647:
[----:B------:R-:W-:Y:S05]  /*16460*/  BSYNC B1 ;  /* 0x0000000000017941 */ /* 0x000fea0003800000 */
.L_x_646:
[----:B------:R-:W-:Y:S01]  /*16470*/  @!P1 IMAD R5, R44, R17, R4 ;  /* 0x000000112c059224 */ /* 0x000fe200078e0204 */
[----:B------:R-:W-:Y:S01]  /*16480*/  BSSY B1, `(.L_x_648) ;  /* 0x0000009000017945 */ /* 0x000fe20003800000 */
[----:B------:R-:W-:Y:S02]  /*16490*/  IMAD.U32 R21, RZ, RZ, UR40 ;  /* 0x00000028ff157e24 */ /* 0x000fe4000f8e00ff */
[----:B------:R-:W-:Y:S01]  /*164a0*/  IMAD.U32 R43, RZ, RZ, UR39 ;  /* 0x00000027ff2b7e24 */ /* 0x000fe2000f8e00ff */
[----:B------:R0:W-:Y:S01]  /*164b0*/  @!P1 STG.E.U8 desc[UR56][R22.64+0xc8], R5 ;  /* 0x0000c80516009986 */ /* 0x0001e2000c101138 */
[----:B------:R-:W-:-:S13]  /*164c0*/  ISETP.LT.OR P1, PT, R0, 0xca, !P4 ;  /* 0x000000ca0000780c */ /* 0x000fda0006721670 */
[----:B0-----:R-:W-:Y:S05]  /*164d0*/  @P1 BRA `(.L_x_649) ;  /* 0x00000000000c1947 */ /* 0x001fea0003800000 */
[----:B------:R-:W5:Y:S02]  /*164e0*/  LDG.E.U8 R16, desc[UR56][R14.64+0xc9] ;  /* 0x0000c9380e107981 */ /* 0x000f64000c1e1100 */
[----:B-----5:R-:W-:-:S05]  /*164f0*/  PRMT R5, R16, 0x8880, RZ ;  /* 0x0000888010057816 */ /* 0x020fca00000000ff */
[----:B------:R-:W-:-:S07]  /*16500*/  IMAD R4, R5, R18, RZ ;  /* 0x0000001205047224 */ /* 0x000fce00078e02ff */
.L_x_649:
[----:B------:R-:W-:Y:S05]  /*16510*/  BSYNC B1 ;  /* 0x0000000000017941 */ /* 0x000fea0003800000 */
.L_x_648:
        /* <DEDUP_REMOVED lines=8> */
[----:B0-----:R-:W-:Y:S07]  /*165a0*/  @P3 BRA `(.L_x_651) ;  /* 0x00000000000c3947 */ /* 0x001fee0003800000 */
[----:B------:R-:W5:Y:S02]  /*165b0*/  LDG.E.U8 R16, desc[UR56][R12.64+0xc8] ;  /* 0x0000c8380c107981 */ /* 0x000f64000c1e1100 */
[----:B-----5:R-:W-:-:S05]  /*165c0*/  PRMT R5, R16, 0x8880, RZ ;  /* 0x0000888010057816 */ /* 0x020fca00000000ff */
[----:B------:R-:W-:-:S07]  /*165d0*/  IMAD R4, R5, R18, RZ ;  /* 0x0000001205047224 */ /* 0x000fce00078e02ff */
.L_x_651:
[----:B------:R-:W-:Y:S05]  /*165e0*/  BSYNC B1 ;  /* 0x0000000000017941 */ /* 0x000fea0003800000 */
.L_x_650:
[----:B------:R-:W-:Y:S01]  /*165f0*/  @!P3 IMAD R5, R46, R17, R4 ;  /* 0x000000112e05b224 */ /* 0x000fe200078e0204 */
        /* <DEDUP_REMOVED lines=9> */
.L_x_653:
[----:B------:R-:W-:Y:S05]  /*16690*/  BSYNC B1 ;  /* 0x0000000000017941 */ /* 0x000fea0003800000 */
.L_x_652:
        /* <DEDUP_REMOVED lines=9> */
.L_x_655:
[----:B------:R-:W-:Y:S05]  /*16730*/  BSYNC B1 ;  /* 0x0000000000017941 */ /* 0x000fea0003800000 */
.L_x_654:
        /* <DEDUP_REMOVED lines=10> */
.L_x_657:
[----:B------:R-:W-:Y:S05]  /*167e0*/  BSYNC B1 ;  /* 0x0000000000017941 */ /* 0x000fea0003800000 */
.L_x_656:
        /* <DEDUP_REMOVED lines=12> */
.L_x_659:
[----:B------:R-:W-:Y:S05]  /*168b0*/  BSYNC B1 ;  /* 0x0000000000017941 */ /* 0x000fea0003800000 */
.L_x_658:
[----:B------:R-:W-:Y:S01]  /*168c0*/  ISETP.LT.OR P3, PT, R0, 0xd9, !P6 ;  /* 0x000000d90000780c */ /* 0x000fe20007761670 */
[----:B------:R-:W-:Y:S01]  /*168d0*/  IMAD.U32 R5, RZ, RZ, UR39 ;  /* 0x00000027ff057e24 */ /* 0x000fe2000f8e00ff */
[----:B------:R-:W-:Y:S11]  /*168e0*/  BSSY B1, `(.L_x_660) ;  /* 0x000000d000017945 */ /* 0x000ff60003800000 */
[----:B------:R-:W-:-:S04]  /*168f0*/  @!P3 IADD3 R40, P2, P5, R41, UR38, R2 ;  /* 0x000000262928bc10 */ /* 0x000fc8000fd5e002 */
[----:B------:R-:W-:Y:S01]  /*16900*/  @!P3 IADD3.X R41, R45, UR37, R3, P2, P5 ;  /* 0x000000252d29bc10 */ /* 0x000fe200097ea403 */
[----:B------:R-:W-:Y:S01]  /*16910*/  IMAD.U32 R45, RZ, RZ, UR40 ;  /* 0x00000028ff2d7e24 */ /* 0x000fe2000f8e00ff */
[----:B------:R-:W-:-:S13]  /*16920*/  ISETP.LT.OR P2, PT, R0, 0xda, !P6 ;  /* 0x000000da0000780c */ /* 0x000fda0007741670 */
[----:B------:R-:W-:-:S04]  /*16930*/  @!P2 IADD3 R44, P5, P6, R45, UR38, R2 ;  /* 0x000000262d2cac10 */ /* 0x000fc8000febe002 */
[----:B------:R-:W-:Y:S01]  /*16940*/  @!P2 IADD3.X R45, R5, UR37, R3, P5, P6 ;  /* 0x00000025052dac10 */ /* 0x000fe2000afec403 */
[----:B------:R-:W-:-:S05]  /*16950*/  @!P1 IMAD R5, R50, R17, R4 ;  /* 0x0000001132059224 */ /* 0x000fca00078e0204 */
[----:B------:R0:W-:Y:S01]  /*16960*/  @!P1 STG.E.U8 desc[UR56][R42.64+0xd0], R5 ;  /* 0x0000d0052a009986 */ /* 0x0001e2000c101138 */
[----:B------:R-:W-:Y:S05]  /*16970*/  @P4 BRA `(.L_x_661) ;  /* 0x00000000000c4947 */ /* 0x000fea0003800000 */
[----:B------:R-:W0:Y:S02]  /*16980*/  LDG.E.U8 R16, desc[UR56][R12.64+0xd1] ;  /* 0x0000d1380c107981 */ /* 0x000e24000c1e1100 */
[----:B0-----:R-:W-:-:S05]  /*16990*/  PRMT R5, R16, 0x8880, RZ ;  /* 0x0000888010057816 */ /* 0x001fca00000000ff */
[----:B------:R-:W-:-:S07]  /*169a0*/  IMAD R4, R5, R18, RZ ;  /* 0x0000001205047224 */ /* 0x000fce00078e02ff */
.L_x_661:
[----:B------:R-:W-:Y:S05]  /*169b0*/  BSYNC B1 ;  /* 0x0000000000017941 */ /* 0x000fea0003800000 */
.L_x_660:
[----:B------:R-:W-:Y:S01]  /*169c0*/  @!P4 IMAD R51, R51, R17, R4 ;  /* 0x000000113333c224 */ /* 0x000fe200078e0204 */
[----:B------:R-:W-:Y:S01]  /*169d0*/  LOP3.LUT P1, RZ, R19, 0x4, RZ, 0xc0, !PT ;  /* 0x0000000413ff7812 */ /* 0x000fe2000782c0ff */
[----:B------:R-:W-:Y:S01]  /*169e0*/  BSSY B1, `(.L_x_662) ;  /* 0x0000009000017945 */ /* 0x000fe20003800000 */
[----:B0-----:R-:W-:Y:S02]  /*169f0*/  IMAD.U32 R43, RZ, RZ, UR40 ;  /* 0x00000028ff2b7e24 */ /* 0x001fe4000f8e00ff */
[----:B------:R0:W-:Y:S01]  /*16a00*/  @!P4 STG.E.U8 desc[UR56][R20.64+0xd1], R51 ;  /* 0x0000d1331400c986 */ /* 0x0001e2000c101138 */
[----:B------:R-:W-:Y:S01]  /*16a10*/  ISETP.LT.OR P1, PT, R0, 0xd9, !P1 ;  /* 0x000000d90000780c */ /* 0x000fe20004f21670 */
[----:B------:R-:W-:-:S12]  /*16a20*/  IMAD.U32 R47, RZ, RZ, UR39 ;  /* 0x00000027ff2f7e24 */ /* 0x000fd8000f8e00ff */
[----:B0-----:R-:W-:Y:S05]  /*16a30*/  @P1 BRA `(.L_x_663) ;  /* 0x00000000000c1947 */ /* 0x001fea0003800000 */
[----:B------:R-:W5:Y:S02]  /*16a40*/  LDG.E.U8 R16, desc[UR56][R14.64+0xd8] ;  /* 0x0000d8380e107981 */ /* 0x000f64000c1e1100 */
[----:B-----5:R-:W-:-:S05]  /*16a50*/  PRMT R5, R16, 0x8880, RZ ;  /* 0x0000888010057816 */ /* 0x020fca00000000ff */
[----:B------:R-:W-:-:S07]  /*16a60*/  IMAD R4, R5, R18, RZ ;  /* 0x0000001205047224 */ /* 0x000fce00078e02ff */
.L_x_663:
[----:B------:R-:W-:Y:S05]  /*16a70*/  BSYNC B1 ;  /* 0x0000000000017941 */ /* 0x000fea0003800000 */
.L_x_662:
[----:B------:R-:W-:Y:S01]  /*16a80*/  ISETP.LT.OR P5, PT, R0, 0xc1, !P0 ;  /* 0x000000c10000780c */ /* 0x000fe200047a1670 */
[----:B------:R-:W-:Y:S01]  /*16a90*/  @!P1 IMAD R5, R52, R17, R4 ;  /* 0x0000001134059224 */ /* 0x000fe200078e0204 */
[----:B------:R-:W-:Y:S04]  /*16aa0*/  BSSY B1, `(.L_x_664) ;  /* 0x000000a000017945 */ /* 0x000fe80003800000 */
[----:B------:R0:W-:Y:S07]  /*16ab0*/  @!P1 STG.E.U8 desc[UR56][R22.64+0xd8], R5 ;  /* 0x0000d80516009986 */ /* 0x0001ee000c101138 */
[----:B------:R-:W-:-:S04]  /*16ac0*/  @!P5 IADD3 R20, P4, P6, R43, UR42, R2 ;  /* 0x0000002a2b14dc10 */ /* 0x000fc8000fe9e002 */
[----:B------:R-:W-:Y:S02]  /*16ad0*/  @!P5 IADD3.X R21, R47, UR41, R3, P4, P6 ;  /* 0x000000292f15dc10 */ /* 0x000fe4000a7ec403 */
[----:B------:R-:W-:-:S04]  /*16ae0*/  LOP3.LUT P6, RZ, R19, 0x4, RZ, 0xc0, !PT ;  /* 0x0000000413ff7812 */ /* 0x000fc800078cc0ff */
[----:B------:R-:W-:-:S13]  /*16af0*/  ISETP.LT.OR P1, PT, R0, 0xda, !P6 ;  /* 0x000000da0000780c */ /* 0x000fda0007721670 */
[----:B0-----:R-:W-:Y:S05]  /*16b00*/  @P1 BRA `(.L_x_665) ;  /* 0x00000000000c1947 */ /* 0x001fea0003800000 */
[----:B------:R-:W5:Y:S02]  /*16b10*/  LDG.E.U8 R16, desc[UR56][R14.64+0xd9] ;  /* 0x0000d9380e107981 */ /* 0x000f64000c1e1100 */
[----:B-----5:R-:W-:-:S05]  /*16b20*/  PRMT R5, R16, 0x8880, RZ ;  /* 0x0000888010057816 */ /* 0x020fca00000000ff */
[----:B------:R-:W-:-:S07]  /*16b30*/  IMAD R4, R5, R18, RZ ;  /* 0x0000001205047224 */ /* 0x000fce00078e02ff */
.L_x_665:
[----:B------:R-:W-:Y:S05]  /*16b40*/  BSYNC B1 ;  /* 0x0000000000017941 */ /* 0x000fea0003800000 */
.L_x_664:
[----:B------:R-:W-:Y:S01]  /*16b50*/  @!P1 IMAD R53, R53, R17, R4 ;  /* 0x0000001135359224 */ /* 0x000fe200078e0204 */
[----:B------:R-:W-:Y:S01]  /*16b60*/  ISETP.LT.OR P4, PT, R0, 0xc2, !P0 ;  /* 0x000000c20000780c */ /* 0x000fe20004781670 */
[----:B------:R-:W-:Y:S01]  /*16b70*/  IMAD.U32 R15, RZ, RZ, UR40 ;  /* 0x00000028ff0f7e24 */ /* 0x000fe2000f8e00ff */
[----:B------:R-:W-:Y:S01]  /*16b80*/  P2R R42, PR, RZ, 0x4 ;  /* 0x00000004ff2a7803 */ /* 0x000fe20000000000 */
[----:B------:R-:W-:Y:S01]  /*16b90*/  IMAD.U32 R5, RZ, RZ, UR39 ;  /* 0x00000027ff057e24 */ /* 0x000fe2000f8e00ff */
[----:B------:R0:W-:Y:S01]  /*16ba0*/  @!P1 STG.E.U8 desc[UR56][R22.64+0xd9], R53 ;  /* 0x0000d93516009986 */ /* 0x0001e2000c101138 */
[----:B------:R-:W-:Y:S01]  /*16bb0*/  BSSY B1, `(.L_x_666) ;  /* 0x000000a000017945 */ /* 0x000fe20003800000 */
[----:B------:R-:W-:Y:S02]  /*16bc0*/  IMAD.U32 R43, RZ, RZ, UR40 ;  /* 0x00000028ff2b7e24 */ /* 0x000fe4000f8e00ff */
[----:B------:R-:W-:-:S05]  /*16bd0*/  IMAD.U32 R47, RZ, RZ, UR39 ;  /* 0x00000027ff2f7e24 */ /* 0x000fca000f8e00ff */
[----:B------:R-:W-:-:S04]  /*16be0*/  @!P4 IADD3 R14, P2, P6, R15, UR42, R2 ;  /* 0x0000002a0f0ecc10 */ /* 0x000fc8000fe5e002 */
[----:B------:R-:W-:Y:S02]  /*16bf0*/  @!P4 IADD3.X R15, R5, UR41, R3, P2, P6 ;  /* 0x00000029050fcc10 */ /* 0x000fe400097ec403 */
[----:B------:R-:W-:Y:S01]  /*16c00*/  ISETP.NE.AND P2, PT, R42, RZ, PT ;  /* 0x000000ff2a00720c */ /* 0x000fe20003f45270 */
[----:B0-----:R-:W-:-:S12]  /*16c10*/  @P3 BRA `(.L_x_667) ;  /* 0x00000000000c3947 */ /* 0x001fd80003800000 */
[----:B------:R-:W5:Y:S02]  /*16c20*/  LDG.E.U8 R16, desc[UR56][R12.64+0xd8] ;  /* 0x0000d8380c107981 */ /* 0x000f64000c1e1100 */
[----:B-----5:R-:W-:-:S05]  /*16c30*/  PRMT R5, R16, 0x8880, RZ ;  /* 0x0000888010057816 */ /* 0x020fca00000000ff */
[----:B------:R-:W-:-:S07]  /*16c40*/  IMAD R4, R5, R18, RZ ;  /* 0x0000001205047224 */ /* 0x000fce00078e02ff */
.L_x_667:
[----:B------:R-:W-:Y:S05]  /*16c50*/  BSYNC B1 ;  /* 0x0000000000017941 */ /* 0x000fea0003800000 */
.L_x_666:
[----:B------:R-:W-:Y:S01]  /*16c60*/  ISETP.LT.OR P1, PT, R0, 0xc9, !P0 ;  /* 0x000000c90000780c */ /* 0x000fe20004721670 */
[----:B------:R-:W-:Y:S01]  /*16c70*/  BSSY B1, `(.L_x_668) ;  /* 0x000000b000017945 */ /* 0x000fe20003800000 */
[----:B------:R-:W-:-:S11]  /*16c80*/  P2R R5, PR, RZ, 0x10 ;  /* 0x00000010ff057803 */ /* 0x000fd60000000000 */
[----:B------:R-:W-:-:S04]  /*16c90*/  @!P1 IADD3 R22, P4, P6, R43, UR42, R2 ;  /* 0x0000002a2b169c10 */ /* 0x000fc8000fe9e002 */
[----:B------:R-:W-:Y:S02]  /*16ca0*/  @!P1 IADD3.X R23, R47, UR41, R3, P4, P6 ;  /* 0x000000292f179c10 */ /* 0x000fe4000a7ec403 */
[----:B------:R-:W-:Y:S01]  /*16cb0*/  ISETP.NE.AND P4, PT, R5, RZ, PT ;  /* 0x000000ff0500720c */ /* 0x000fe20003f85270 */
[----:B------:R-:W-:-:S05]  /*16cc0*/  @!P3 IMAD R5, R54, R17, R4 ;  /* 0x000000113605b224 */ /* 0x000fca00078e0204 */
[----:B------:R0:W-:Y:S01]  /*16cd0*/  @!P3 STG.E.U8 desc[UR56][R40.64+0xd8], R5 ;  /* 0x0000d8052800b986 */ /* 0x0001e2000c101138 */
[----:B------:R-:W-:Y:S06]  /*16ce0*/  @P2 BRA `(.L_x_669) ;  /* 0x00000000000c2947 */ /* 0x000fec0003800000 */
[----:B------:R-:W0:Y:S02]  /*16cf0*/  LDG.E.U8 R16, desc[UR56][R12.64+0xd9] ;  /* 0x0000d9380c107981 */ /* 0x000e24000c1e1100 */
[----:B0-----:R-:W-:-:S05]  /*16d00*/  PRMT R5, R16, 0x8880, RZ ;  /* 0x0000888010057816 */ /* 0x001fca00000000ff */
[----:B------:R-:W-:-:S07]  /*16d10*/  IMAD R4, R5, R18, RZ ;  /* 0x0000001205047224 */ /* 0x000fce00078e02ff */
.L_x_669:
[----:B------:R-:W-:Y:S05]  /*16d20*/  BSYNC B1 ;  /* 0x0000000000017941 */ /* 0x000fea0003800000 */
.L_x_668:
        /* <DEDUP_REMOVED lines=9> */
.L_x_671:
[----:B------:R-:W-:Y:S05]  /*16dc0*/  BSYNC B1 ;  /* 0x0000000000017941 */ /* 0x000fea0003800000 */
.L_x_670:
        /* <DEDUP_REMOVED lines=10> */
.L_x_673:
[----:B------:R-:W-:Y:S05]  /*16e70*/  BSYNC B1 ;  /* 0x0000000000017941 */ /* 0x000fea0003800000 */
.L_x_672:
[----:B------:R-:W-:Y:S01]  /*16e80*/  @!P3 IMAD R25, R25, R17, R4 ;  /* 0x000000111919b224 */ /* 0x000fe200078e0204 */
[----:B------:R-:W-:Y:S01]  /*16e90*/  ISETP.LT.OR P2, PT, R0, 0xca, !P0 ;  /* 0x000000ca0000780c */ /* 0x000fe20004741670 */
[----:B------:R-:W-:Y:S01]  /*16ea0*/  BSSY B1, `(.L_x_674) ;  /* 0x000000c000017945 */ /* 0x000fe20003800000 */
[----:B0-----:R-:W-:Y:S01]  /*16eb0*/  P2R R5, PR, RZ, 0x2 ;  /* 0x00000002ff057803 */ /* 0x001fe20000000000 */
[----:B------:R-:W-:Y:S01]  /*16ec0*/  IMAD.U32 R43, RZ, RZ, UR39 ;  /* 0x00000027ff2b7e24 */ /* 0x000fe2000f8e00ff */
[----:B------:R0:W-:Y:S09]  /*16ed0*/  @!P3 STG.E.U8 desc[UR56][R8.64+0xc1], R25 ;  /* 0x0000c1190800b986 */ /* 0x0001f2000c101138 */
[----:B------:R-:W-:-:S04]  /*16ee0*/  @!P2 IADD3 R12, P1, P6, R13, UR42, R2 ;  /* 0x0000002a0d0cac10 */ /* 0x000fc8000fe3e002 */
[----:B------:R-:W-:Y:S01]  /*16ef0*/  @!P2 IADD3.X R13, R41, UR41, R3, P1, P6 ;  /* 0x00000029290dac10 */ /* 0x000fe20008fec403 */
[----:B------:R-:W-:Y:S01]  /*16f00*/  IMAD.U32 R41, RZ, RZ, UR40 ;  /* 0x00000028ff297e24 */ /* 0x000fe2000f8e00ff */
[----:B------:R-:W-:Y:S01]  /*16f10*/  ISETP.NE.AND P1, PT, R5, RZ, PT ;  /* 0x000000ff0500720c */ /* 0x000fe20003f25270 */
[----:B0-----:R-:W-:-:S12]  /*16f20*/  @P5 BRA `(.L_x_675) ;  /* 0x00000000000c5947 */ /* 0x001fd80003800000 */
[----:B------:R-:W5:Y:S02]  /*16f30*/  LDG.E.U8 R16, desc[UR56][R10.64+0xc0] ;  /* 0x0000c0380a107981 */ /* 0x000f64000c1e1100 */
[----:B-----5:R-:W-:-:S05]  /*16f40*/  PRMT R5, R16, 0x8880, RZ ;  /* 0x0000888010057816 */ /* 0x020fca00000000ff */
[----:B------:R-:W-:-:S07]  /*16f50*/  IMAD R4, R5, R18, RZ ;  /* 0x0000001205047224 */ /* 0x000fce00078e02ff */
.L_x_675:
[----:B------:R-:W-:Y:S05]  /*16f60*/  BSYNC B1 ;  /* 0x0000000000017941 */ /* 0x000fea0003800000 */
.L_x_674:
        /* <DEDUP_REMOVED lines=12> */
.L_x_677:
[----:B------:R-:W-:Y:S05]  /*17030*/  BSYNC B1 ;  /* 0x0000000000017941 */ /* 0x000fea0003800000 */
.L_x_676:
        /* <DEDUP_REMOVED lines=9> */
.L_x_679:
[----:B------:R-:W-:Y:S05]  /*170d0*/  BSYNC B1 ;  /* 0x0000000000017941 */ /* 0x000fea0003800000 */
.L_x_678:
        /* <DEDUP_REMOVED lines=10> */
.L_x_681:
[----:B------:R-:W-:Y:S05]  /*17180*/  BSYNC B1 ;  /* 0x0000000000017941 */ /* 0x000fea0003800000 */
.L_x_680:
[----:B------:R-:W-:Y:S01]  /*17190*/  @!P5 IMAD R29, R29, R17, R4 ;  /* 0x000000111d1dd224 */ /* 0x000fe200078e0204 */
[----:B------:R-:W-:Y:S01]  /*171a0*/  ISETP.LT.OR P4, PT, R0, 0xd2, !P0 ;  /* 0x000000d20000780c */ /* 0x000fe20004781670 */
[----:B------:R-:W-:Y:S01]  /*171b0*/  BSSY B1, `(.L_x_682) ;  /* 0x000000a000017945 */ /* 0x000fe20003800000 */
[----:B0-----:R-:W-:Y:S02]  /*171c0*/  P2R R5, PR, RZ, 0x4 ;  /* 0x00000004ff057803 */ /* 0x001fe40000000000 */
[----:B------:R0:W-:Y:S09]  /*171d0*/  @!P5 STG.E.U8 desc[UR56][R8.64+0xc9], R29 ;  /* 0x0000c91d0800d986 */ /* 0x0001f2000c101138 */
[----:B------:R-:W-:-:S04]  /*171e0*/  @!P4 IADD3 R14, P2, P6, R15, UR42, R2 ;  /* 0x0000002a0f0ecc10 */ /* 0x000fc8000fe5e002 */
[----:B------:R-:W-:Y:S02]  /*171f0*/  @!P4 IADD3.X R15, R21, UR41, R3, P2, P6 ;  /* 0x00000029150fcc10 */ /* 0x000fe400097ec403 */
[----:B------:R-:W-:Y:S01]  /*17200*/  ISETP.NE.AND P2, PT, R5, RZ, PT ;  /* 0x000000ff0500720c */ /* 0x000fe20003f45270 */
[----:B0-----:R-:W-:-:S12]  /*17210*/  @P1 BRA `(.L_x_683) ;  /* 0x00000000000c1947 */ /* 0x001fd80003800000 */
[----:B------:R-:W5:Y:S02]  /*17220*/  LDG.E.U8 R16, desc[UR56][R10.64+0xc8] ;  /* 0x0000c8380a107981 */ /* 0x000f64000c1e1100 */
[----:B-----5:R-:W-:-:S05]  /*17230*/  PRMT R5, R16, 0x8880, RZ ;  /* 0x0000888010057816 */ /* 0x020fca00000000ff */
[----:B------:R-:W-:-:S07]  /*17240*/  IMAD R4, R5, R18, RZ ;  /* 0x0000001205047224 */ /* 0x000fce00078e02ff */
.L_x_683:
[----:B------:R-:W-:Y:S05]  /*17250*/  BSYNC B1 ;  /* 0x0000000000017941 */ /* 0x000fea0003800000 */
.L_x_682:
[----:B------:R-:W-:Y:S01]  /*17260*/  @!P1 IMAD R5, R30, R17, R4 ;  /* 0x000000111e059224 */ /* 0x000fe200078e0204 */
[----:B------:R-:W-:Y:S01]  /*17270*/  LOP3.LUT P5, RZ, R19, 0x2, RZ, 0xc0, !PT ;  /* 0x0000000213ff7812 */ /* 0x000fe200078ac0ff */
[----:B------:R-:W-:Y:S03]  /*17280*/  BSSY B1, `(.L_x_684) ;  /* 0x0000007000017945 */ /* 0x000fe60003800000 */
[----:B------:R0:W-:Y:S01]  /*17290*/  @!P1 STG.E.U8 desc[UR56][R22.64+0xc8], R5 ;  /* 0x0000c80516009986 */ /* 0x0001e2000c101138 */
[----:B------:R-:W-:Y:S01]  /*172a0*/  ISETP.LT.OR P1, PT, R0, 0xd1, !P5 ;  /* 0x000000d10000780c */ /* 0x000fe20006f21670 */
[----:B------:R-:W-:-:S12]  /*172b0*/  @P2 BRA `(.L_x_685) ;  /* 0x00000000000c2947 */ /* 0x000fd80003800000 */
[----:B------:R-:W0:Y:S02]  /*172c0*/  LDG.E.U8 R16, desc[UR56][R10.64+0xc9] ;  /* 0x0000c9380a107981 */ /* 0x000e24000c1e1100 */
[----:B0-----:R-:W-:-:S05]  /*172d0*/  PRMT R5, R16, 0x8880, RZ ;  /* 0x0000888010057816 */ /* 0x001fca00000000ff */
[----:B------:R-:W-:-:S07]  /*172e0*/  IMAD R4, R5, R18, RZ ;  /* 0x0000001205047224 */ /* 0x000fce00078e02ff */
.L_x_685:
[----:B------:R-:W-:Y:S05]  /*172f0*/  BSYNC B1 ;  /* 0x0000000000017941 */ /* 0x000fea0003800000 */
.L_x_684:
[----:B------:R-:W-:Y:S01]  /*17300*/  @!P2 IMAD R31, R31, R17, R4 ;  /* 0x000000111f1fa224 */ /* 0x000fe200078e0204 */
[----:B------:R-:W-:Y:S04]  /*17310*/  BSSY B1, `(.L_x_686) ;  /* 0x0000006000017945 */ /* 0x000fe80003800000 */
[----:B------:R1:W-:Y:S01]  /*17320*/  @!P2 STG.E.U8 desc[UR56][R12.64+0xc9], R31 ;  /* 0x0000c91f0c00a986 */ /* 0x0003e2000c101138 */
[----:B------:R-:W-:Y:S05]  /*17330*/  @P1 BRA `(.L_x_687) ;  /* 0x00000000000c1947 */ /* 0x000fea0003800000 */
[----:B------:R-:W0:Y:S02]  /*17340*/  LDG.E.U8 R16, desc[UR56][R6.64+0xd0] ;  /* 0x0000d03806107981 */ /* 0x000e24000c1e1100 */
[----:B0-----:R-:W-:-:S05]  /*17350*/  PRMT R5, R16, 0x8880, RZ ;  /* 0x0000888010057816 */ /* 0x001fca00000000ff */
[----:B------:R-:W-:-:S07]  /*17360*/  IMAD R4, R5, R18, RZ ;  /* 0x0000001205047224 */ /* 0x000fce00078e02ff */
.L_x_687:
[----:B------:R-:W-:Y:S05]  /*17370*/  BSYNC B1 ;  /* 0x0000000000017941 */ /* 0x000fea0003800000 */
.L_x_686:
[----:B0-----:R-:W-:Y:S01]  /*17380*/  @!P1 IMAD R5, R32, R17, R4 ;  /* 0x0000001120059224 */ /* 0x001fe200078e0204 */
[----:B------:R-:W-:Y:S01]  /*17390*/  BSSY B1, `(.L_x_688) ;  /* 0x0000008000017945 */ /* 0x000fe20003800000 */
[----:B------:R-:W-:-:S03]  /*173a0*/  ISETP.LT.OR P2, PT, R0, 0xd9, !P0 ;  /* 0x000000d90000780c */ /* 0x000fc60004741670 */
[----:B------:R0:W-:Y:S01]  /*173b0*/  @!P1 STG.E.U8 desc[UR56][R8.64+0xd0], R5 ;  /* 0x0000d00508009986 */ /* 0x0001e2000c101138 */
[----:B------:R-:W-:-:S13]  /*173c0*/  ISETP.LT.OR P1, PT, R0, 0xd2, !P5 ;  /* 0x000000d20000780c */ /* 0x000fda0006f21670 */
[----:B0-----:R-:W-:Y:S05]  /*173d0*/  @P1 BRA `(.L_x_689) ;  /* 0x00000000000c1947 */ /* 0x001fea0003800000 */
[----:B------:R-:W5:Y:S02]  /*173e0*/  LDG.E.U8 R16, desc[UR56][R6.64+0xd1] ;  /* 0x0000d13806107981 */ /* 0x000f64000c1e1100 */
[----:B-----5:R-:W-:-:S05]  /*173f0*/  PRMT R5, R16, 0x8880, RZ ;  /* 0x0000888010057816 */ /* 0x020fca00000000ff */
[----:B------:R-:W-:-:S07]  /*17400*/  IMAD R4, R5, R18, RZ ;  /* 0x0000001205047224 */ /* 0x000fce00078e02ff */
.L_x_689:
[----:B------:R-:W-:Y:S05]  /*17410*/  BSYNC B1 ;  /* 0x0000000000017941 */ /* 0x000fea0003800000 */
.L_x_688:
[----:B------:R-:W-:Y:S01]  /*17420*/  @!P1 IMAD R33, R33, R17, R4 ;  /* 0x0000001121219224 */ /* 0x000fe200078e0204 */
[----:B------:R-:W-:Y:S04]  /*17430*/  BSSY B1, `(.L_x_690) ;  /* 0x0000006000017945 */ /* 0x000fe80003800000 */
[----:B------:R0:W-:Y:S01]  /*17440*/  @!P1 STG.E.U8 desc[UR56][R8.64+0xd1], R33 ;  /* 0x0000d12108009986 */ /* 0x0001e2000c101138 */
[----:B------:R-:W-:Y:S05]  /*17450*/  @P3 BRA `(.L_x_691) ;  /* 0x00000000000c3947 */ /* 0x000fea0003800000 */
[----:B------:R-:W5:Y:S02]  /*17460*/  LDG.E.U8 R16, desc[UR56][R10.64+0xd0] ;  /* 0x0000d0380a107981 */ /* 0x000f64000c1e1100 */
[----:B-----5:R-:W-:-:S05]  /*17470*/  PRMT R5, R16, 0x8880, RZ ;  /* 0x0000888010057816 */ /* 0x020fca00000000ff */
[----:B------:R-:W-:-:S07]  /*17480*/  IMAD R4, R5, R18, RZ ;  /* 0x0000001205047224 */ /* 0x000fce00078e02ff */
.L_x_691:
[----:B------:R-:W-:Y:S05]  /*17490*/  BSYNC B1 ;  /* 0x0000000000017941 */ /* 0x000fea0003800000 */
.L_x_690:
[----:B------:R-:W-:Y:S01]  /*174a0*/  @!P3 IMAD R5, R34, R17, R4 ;  /* 0x000000112205b224 */ /* 0x000fe200078e0204 */
[----:B------:R-:W-:Y:S04]  /*174b0*/  BSSY B1, `(.L_x_692) ;  /* 0x0000006000017945 */ /* 0x000fe80003800000 */
[----:B------:R0:W-:Y:S01]  /*174c0*/  @!P3 STG.E.U8 desc[UR56][R24.64+0xd0], R5 ;  /* 0x0000d0051800b986 */ /* 0x0001e2000c101138 */
[----:B------:R-:W-:Y:S05]  /*174d0*/  @P4 BRA `(.L_x_693) ;  /* 0x00000000000c4947 */ /* 0x000fea0003800000 */
[----:B------:R-:W0:Y:S02]  /*174e0*/  LDG.E.U8 R16, desc[UR56][R10.64+0xd1] ;  /* 0x0000d1380a107981 */ /* 0x000e24000c1e1100 */
[----:B0-----:R-:W-:-:S05]  /*174f0*/  PRMT R5, R16, 0x8880, RZ ;  /* 0x0000888010057816 */ /* 0x001fca00000000ff */
[----:B------:R-:W-:-:S07]  /*17500*/  IMAD R4, R5, R18, RZ ;  /* 0x0000001205047224 */ /* 0x000fce00078e02ff */
.L_x_693:
[----:B------:R-:W-:Y:S05]  /*17510*/  BSYNC B1 ;  /* 0x0000000000017941 */ /* 0x000fea0003800000 */
.L_x_692:
[C---:B------:R-:W-:Y:S01]  /*17520*/  ISETP.LT.OR P3, PT, R0.reuse, 0xd9, !P5 ;  /* 0x000000d90000780c */ /* 0x040fe20006f61670 */
[----:B------:R-:W-:Y:S01]  /*17530*/  @!P4 IMAD R35, R35, R17, R4 ;  /* 0x000000112323c224 */ /* 0x000fe200078e0204 */
[----:B------:R-:W-:Y:S01]  /*17540*/  BSSY B1, `(.L_x_694) ;  /* 0x0000009000017945 */ /* 0x000fe20003800000 */
[----:B-1----:R-:W-:Y:S01]  /*17550*/  IMAD.U32 R13, RZ, RZ, UR40 ;  /* 0x00000028ff0d7e24 */ /* 0x002fe2000f8e00ff */
[----:B------:R-:W-:Y:S02]  /*17560*/  ISETP.LT.OR P1, PT, R0, 0xda, !P5 ;  /* 0x000000da0000780c */ /* 0x000fe40006f21670 */
[----:B------:R1:W-:Y:S02]  /*17570*/  @!P4 STG.E.U8 desc[UR56][R14.64+0xd1], R35 ;  /* 0x0000d1230e00c986 */ /* 0x0003e4000c101138 */
[----:B------:R-:W-:-:S05]  /*17580*/  @!P2 IADD3 R12, P4, P5, R13, UR42, R2 ;  /* 0x0000002a0d0cac10 */ /* 0x000fca000fd9e002 */
[----:B------:R-:W-:Y:S08]  /*17590*/  @P3 BRA `(.L_x_695) ;  /* 0x00000000000c3947 */ /* 0x000ff00003800000 */
[----:B------:R-:W0:Y:S02]  /*175a0*/  LDG.E.U8 R16, desc[UR56][R6.64+0xd8] ;  /* 0x0000d83806107981 */ /* 0x000e24000c1e1100 */
[----:B0-----:R-:W-:-:S05]  /*175b0*/  PRMT R5, R16, 0x8880, RZ ;  /* 0x0000888010057816 */ /* 0x001fca00000000ff */
[----:B------:R-:W-:-:S07]  /*175c0*/  IMAD R4, R5, R18, RZ ;  /* 0x0000001205047224 */ /* 0x000fce00078e02ff */
.L_x_695:
[----:B------:R-:W-:Y:S05]  /*175d0*/  BSYNC B1 ;  /* 0x0000000000017941 */ /* 0x000fea0003800000 */
.L_x_694:
[----:B0-----:R-:W-:Y:S01]  /*175e0*/  @!P3 IMAD R5, R36, R17, R4 ;  /* 0x000000112405b224 */ /* 0x001fe200078e0204 */
[----:B------:R-:W-:Y:S01]  /*175f0*/  BSSY B1, `(.L_x_696) ;  /* 0x0000007000017945 */ /* 0x000fe20003800000 */
[----:B-1----:R-:W-:-:S03]  /*17600*/  IMAD.U32 R15, RZ, RZ, UR39 ;  /* 0x00000027ff0f7e24 */ /* 0x002fc6000f8e00ff */
[----:B------:R0:W-:Y:S01]  /*17610*/  @!P3 STG.E.U8 desc[UR56][R8.64+0xd8], R5 ;  /* 0x0000d8050800b986 */ /* 0x0001e2000c101138 */
[----:B------:R-:W-:Y:S05]  /*17620*/  @P1 BRA `(.L_x_697) ;  /* 0x00000000000c1947 */ /* 0x000fea0003800000 */
[----:B------:R-:W0:Y:S02]  /*17630*/  LDG.E.U8 R16, desc[UR56][R6.64+0xd9] ;  /* 0x0000d93806107981 */ /* 0x000e24000c1e1100 */
[----:B0-----:R-:W-:-:S05]  /*17640*/  PRMT R5, R16, 0x8880, RZ ;  /* 0x0000888010057816 */ /* 0x001fca00000000ff */
[----:B------:R-:W-:-:S07]  /*17650*/  IMAD R4, R5, R18, RZ ;  /* 0x0000001205047224 */ /* 0x000fce00078e02ff */
.L_x_697:
[----:B------:R-:W-:Y:S05]  /*17660*/  BSYNC B1 ;  /* 0x0000000000017941 */ /* 0x000fea0003800000 */
.L_x_696:
[----:B------:R-:W-:Y:S01]  /*17670*/  @!P1 IMAD R37, R37, R17, R4 ;  /* 0x0000001125259224 */ /* 0x000fe200078e0204 */
[----:B------:R-:W-:Y:S01]  /*17680*/  BSSY B1, `(.L_x_698) ;  /* 0x0000007000017945 */ /* 0x000fe20003800000 */
[----:B------:R-:W-:-:S03]  /*17690*/  @!P2 IADD3.X R13, R15, UR41, R3, P4, P5 ;  /* 0x000000290f0dac10 */ /* 0x000fc6000a7ea403 */
[----:B------:R1:W-:Y:S01]  /*176a0*/  @!P1 STG.E.U8 desc[UR56][R8.64+0xd9], R37 ;  /* 0x0000d92508009986 */ /* 0x0003e2000c101138 */
[----:B------:R-:W-:Y:S05]  /*176b0*/  @P2 BRA `(.L_x_699) ;  /* 0x00000000000c2947 */ /* 0x000fea0003800000 */
[----:B------:R-:W0:Y:S02]  /*176c0*/  LDG.E.U8 R16, desc[UR56][R10.64+0xd8] ;  /* 0x0000d8380a107981 */ /* 0x000e24000c1e1100 */
[----:B0-----:R-:W-:-:S05]  /*176d0*/  PRMT R5, R16, 0x8880, RZ ;  /* 0x0000888010057816 */ /* 0x001fca00000000ff */
[----:B------:R-:W-:-:S07]  /*176e0*/  IMAD R4, R5, R18, RZ ;  /* 0x0000001205047224 */ /* 0x000fce00078e02ff */
.L_x_699:
[----:B------:R-:W-:Y:S05]  /*176f0*/  BSYNC B1 ;  /* 0x0000000000017941 */ /* 0x000fea0003800000 */
.L_x_698:
[----:B0-----:R-:W-:Y:S01]  /*17700*/  @!P2 IMAD R5, R38, R17, R4 ;  /* 0x000000112605a224 */ /* 0x001fe200078e0204 */
[----:B------:R-:W-:Y:S01]  /*17710*/  ISETP.LT.OR P0, PT, R0, 0xda, !P0 ;  /* 0x000000da0000780c */ /* 0x000fe20004701670 */
[----:B------:R-:W-:Y:S03]  /*17720*/  BSSY B1, `(.L_x_700) ;  /* 0x0000006000017945 */ /* 0x000fe60003800000 */
[----:B------:R0:W-:Y:S09]  /*17730*/  @!P2 STG.E.U8 desc[UR56][R12.64+0xd8], R5 ;  /* 0x0000d8050c00a986 */ /* 0x0001f2000c101138 */
[----:B------:R-:W-:Y:S05]  /*17740*/  @P0 BRA `(.L_x_701) ;  /* 0x00000000000c0947 */ /* 0x000fea0003800000 */
[----:B------:R-:W0:Y:S02]  /*17750*/  LDG.E.U8 R16, desc[UR56][R10.64+0xd9] ;  /* 0x0000d9380a107981 */ /* 0x000e24000c1e1100 */
[----:B0-----:R-:W-:-:S05]  /*17760*/  PRMT R5, R16, 0x8880, RZ ;  /* 0x0000888010057816 */ /* 0x001fca00000000ff */
[----:B------:R-:W-:-:S07]  /*17770*/  IMAD R4, R5, R18, RZ ;  /* 0x0000001205047224 */ /* 0x000fce00078e02ff */
.L_x_701:
[----:B------:R-:W-:Y:S05]  /*17780*/  BSYNC B1 ;  /* 0x0000000000017941 */ /* 0x000fea0003800000 */
.L_x_700:
[----:B------:R-:W-:Y:S01]  /*17790*/  IMAD R39, R39, R17, R4 ;  /* 0x0000001127277224 */ /* 0x000fe200078e0204 */
[----:B------:R-:W-:Y:S06]  /*177a0*/  @P0 BRA `(.L_x_702) ;  /* 0x0000007c00c80947 */ /* 0x000fec0003800000 */
[----:B0-----:R-:W-:Y:S02]  /*177b0*/  IMAD.U32 R5, RZ, RZ, UR40 ;  /* 0x00000028ff057e24 */ /* 0x001fe4000f8e00ff */
[----:B------:R-:W-:-:S03]  /*177c0*/  IMAD.U32 R7, RZ, RZ, UR39 ;  /* 0x00000027ff077e24 */ /* 0x000fc6000f8e00ff */
[----:B---3--:R-:W-:-:S04]  /*177d0*/  IADD3 R2, P0, P1, R5, UR42, R2 ;  /* 0x0000002a05027c10 */ /* 0x008fc8000f91e002 */
[----:B------:R-:W-:-:S05]  /*177e0*/  IADD3.X R3, R7, UR41, R3, P0, P1 ;  /* 0x0000002907037c10 */ /* 0x000fca00087e2403 */
[----:B------:R0:W-:Y:S01]  /*177f0*/  STG.E.U8 desc[UR56][R2.64+0xd9], R39 ;  /* 0x0000d92702007986 */ /* 0x0001e2000c101138 */
[----:B------:R-:W-:Y:S05]  /*17800*/  BRA `(.L_x_702) ;  /* 0x0000007c00b07947 */ /* 0x000fea0003800000 */
.L_x_29:
[----:B------:R-:W2:Y:S01]  /*17810*/  LDL.LU R6, [R1+0x1c0] ;  /* 0x0001c00001067983 */ /* 0x000ea20000300800 */
[----:B------:R-:W-:-:S03]  /*17820*/  ULDC.64 UR4, c[0x0][0x5c0] ;  /* 0x0001700000047ab9 */ /* 0x000fc60000000a00 */
[----:B------:R-:W3:Y:S04]  /*17830*/  LDL.LU R7, [R1+0x1c4] ;  /* 0x0001c40001077983 */ /* 0x000ee80000300800 */
[----:B------:R-:W4:Y:S04]  /*17840*/  LDL.LU R8, [R1+0x1c8] ;  /* 0x0001c80001087983 */ /* 0x000f280000300800 */
        /* <DEDUP_REMOVED lines=13> */
[----:B------:R0:W-:Y:S04]  /*17920*/  STL.64 [R1+0x3e8], R144 ;  /* 0x0003e89001007387 */ /* 0x0001e80000100a00 */
[----:B0-----:R-:W3:Y:S04]  /*17930*/  LDL.LU R144, [R1+0x1e8] ;  /* 0x0001e80001907983 */ /* 0x001ee80000300800 */
[----:B------:R-:W3:Y:S04]  /*17940*/  LDL.LU R145, [R1+0x1f8] ;  /* 0x0001f80001917983 */ /* 0x000ee80000300800 */
        /* <DEDUP_REMOVED lines=60> */
[----:B------:R0:W-:Y:S04]  /*17d10*/  STL [R1+0x20c], R16 ;  /* 0x00020c1001007387 */ /* 0x0001e80000100800 */
[----:B0-----:R-:W3:Y:S01]  /*17d20*/  LDL.LU R16, [R1+0x200] ;  /* 0x0002000001107983 */ /* 0x001ee20000300800 */
[----:B------:R-:W-:-:S02]  /*17d30*/  ISETP.GE.AND P6, PT, R5, 0x1, PT ;  /* 0x000000010500780c */ /* 0x000fc40003fc6270 */
[----:B------:R-:W-:Y:S01]  /*17d40*/  IADD3 R2, P1, R2, UR4, RZ ;  /* 0x0000000402027c10 */ /* 0x000fe2000ff3e0ff */
[----:B------:R-:W3:Y:S01]  /*17d50*/  LDL.LU R126, [R1+0x18c] ;  /* 0x00018c00017e7983 */ /* 0x000ee20000300800 */
[C---:B------:R-:W-:Y:S02]  /*17d60*/  ISETP.LT.OR P0, PT, R0.reuse, 0x1, !P6 ;  /* 0x000000010000780c */ /* 0x040fe40007701670 */
[----:B------:R-:W-:Y:S01]  /*17d70*/  IADD3.X R3, R13, UR5, RZ, P1, !PT ;  /* 0x000000050d037c10 */ /* 0x000fe20008ffe4ff */
[----:B------:R-:W3:Y:S01]  /*17d80*/  LDL.LU R127, [R1+0x190] ;  /* 0x00019000017f7983 */ /* 0x000ee20000300800 */
[C---:B------:R-:W-:Y:S02]  /*17d90*/  ISETP.GE.AND P1, PT, R5.reuse, 0x9, PT ;  /* 0x000000090500780c */ /* 0x040fe40003f26270 */
[----:B------:R-:W-:Y:S01]  /*17da0*/  ISETP.GE.AND P4, PT, R5, 0x89, PT ;  /* 0x000000890500780c */ /* 0x000fe20003f86270 */
[----:B------:R-:W3:Y:S01]  /*17db0*/  LDL.LU R124, [R1+0x194] ;  /* 0x00019400017c7983 */ /* 0x000ee20000300800 */
[----:B------:R-:W-:-:S02]  /*17dc0*/  ISETP.LT.OR P2, PT, R0, 0x1, !P1 ;  /* 0x000000010000780c */ /* 0x000fc40004f41670 */
[----:B------:R-:W-:Y:S01]  /*17dd0*/  ISETP.LT.OR P5, PT, R0, 0x9, !P4 ;  /* 0x000000090000780c */ /* 0x000fe200067a1670 */
[----:B------:R-:W3:Y:S02]  /*17de0*/  LDL.LU R120, [R1+0x198] ;  /* 0x0001980001787983 */ /* 0x000ee40000300800 */
[-C--:B--2---:R-:W-:Y:S02]  /*17df0*/  @!P0 IMAD R6, R6, R17.reuse, RZ ;  /* 0x0000001106068224 */ /* 0x084fe400078e02ff */
[----:B------:R-:W2:Y:S04]  /*17e00*/  LDL.LU R121, [R1+0x19c] ;  /* 0x00019c0001797983 */ /* 0x000ea80000300800 */
[----:B------:R3:W-:Y:S01]  /*17e10*/  @!P0 STG.E.U8 desc[UR56][R2.64], R6 ;  /* 0x0000000602008986 */ /* 0x0007e2000c101138 */
[----:B------:R-:W-:Y:S01]  /*17e20*/  ISETP.LT.OR P0, PT, R0, 0x2, !P6 ;  /* 0x000000020000780c */ /* 0x000fe20007701670 */
[----:B----4-:R-:W-:-:S02]  /*17e30*/  @!P2 IMAD R8, R8, R17, RZ ;  /* 0x000000110808a224 */ /* 0x010fc400078e02ff */
[----:B------:R-:W4:Y:S04]  /*17e40*/  LDL.LU R150, [R1+0x1a0] ;  /* 0x0001a00001967983 */ /* 0x000f280000300800 */
[----:B------:R-:W4:Y:S04]  /*17e50*/  LDL.LU R151, [R1+0x1a4] ;  /* 0x0001a40001977983 */ /* 0x000f280000300800 */
[----:B------:R-:W4:Y:S02]  /*17e60*/  LDL.LU R148, [R1+0x1a8] ;  /* 0x0001a80001947983 */ /* 0x000f240000300800 */
[----:B---3--:R-:W-:-:S02]  /*17e70*/  @!P0 IMAD R6, R7, R17, RZ ;  /* 0x0000001107068224 */ /* 0x008fc400078e02ff */
[----:B------:R-:W3:Y:S04]  /*17e80*/  LDL.LU R149, [R1+0x1ac] ;  /* 0x0001ac0001957983 */ /* 0x000ee80000300800 */
[----:B------:R0:W-:Y:S01]  /*17e90*/  @!P0 STG.E.U8 desc[UR56][R2.64+0x1], R6 ;  /* 0x0000010602008986 */ /* 0x0001e2000c101138 */
[----:B------:R-:W-:-:S03]  /*17ea0*/  ISETP.LT.OR P0, PT, R0, 0x2, !P1 ;  /* 0x000000020000780c */ /* 0x000fc60004f01670 */
[----:B------:R-:W3:Y:S04]  /*17eb0*/  LDL.LU R146, [R1+0x1b0] ;  /* 0x0001b00001927983 */ /* 0x000ee80000300800 */
[----:B------:R-:W3:Y:S01]  /*17ec0*/  LDL.LU R147, [R1+0x1b4] ;  /* 0x0001b40001937983 */ /* 0x000ee20000300800 */
[----:B0-----:R-:W-:-:S04]  /*17ed0*/  @!P2 IADD3 R6, P3, R2, UR40, RZ ;  /* 0x000000280206ac10 */ /* 0x001fc8000ff7e0ff */
[----:B------:R-:W-:-:S05]  /*17ee0*/  @!P2 IADD3.X R7, R3, UR39, RZ, P3, !PT ;  /* 0x000000270307ac10 */ /* 0x000fca0009ffe4ff */
[----:B------:R0:W-:Y:S02]  /*17ef0*/  @!P2 STG.E.U8 desc[UR56][R6.64], R8 ;  /* 0x000000080600a986 */ /* 0x0001e4000c101138 */
[----:B0-----:R-:W-:Y:S01]  /*17f00*/  @!P0 IADD3 R6, P2, R2, UR40, RZ ;  /* 0x0000002802068c10 */ /* 0x001fe2000ff5e0ff */
[----:B------:R-:W-:Y:S02]  /*17f10*/  @!P0 IMAD R8, R234, R17, RZ ;  /* 0x00000011ea088224 */ /* 0x000fe400078e02ff */
[----:B------:R-:W-:Y:S01]  /*17f20*/  IMAD.U32 R234, RZ, RZ, UR40 ;  /* 0x00000028ffea7e24 */ /* 0x000fe2000f8e00ff */
[----:B------:R-:W-:-:S05]  /*17f30*/  @!P0 IADD3.X R7, R3, UR39, RZ, P2, !PT ;  /* 0x0000002703078c10 */ /* 0x000fca00097fe4ff */
[----:B------:R0:W-:Y:S01]  /*17f40*/  @!P0 STG.E.U8 desc[UR56][R6.64+0x1], R8 ;  /* 0x0000010806008986 */ /* 0x0001e2000c101138 */
[----:B------:R-:W-:Y:S01]  /*17f50*/  @!P5 IADD3 R234, P0, P2, R234, UR38, R2 ;  /* 0x00000026eaeadc10 */ /* 0x000fe2000fa1e002 */
[----:B0-----:R-:W-:-:S05]  /*17f60*/  IMAD.U32 R6, RZ, RZ, UR39 ;  /* 0x00000027ff067e24 */ /* 0x001fca000f8e00ff */
[----:B------:R-:W-:Y:S02]  /*17f70*/  @!P5 IADD3.X R235, R6, UR37, R3, P0, P2 ;  /* 0x0000002506ebdc10 */ /* 0x000fe400087e4403 */
[C---:B------:R-:W-:Y:S02]  /*17f80*/  ISETP.LT.OR P0, PT, R0.reuse, 0x9, !P6 ;  /* 0x000000090000780c */ /* 0x040fe40007701670 */
[----:B------:R-:W-:-:S11]  /*17f90*/  ISETP.LT.OR P2, PT, R0, 0xa, !P6 ;  /* 0x0000000a0000780c */ /* 0x000fd60007741670 */
[----:B------:R-:W-:-:S05]  /*17fa0*/  @!P0 IMAD R6, R233, R17, RZ ;  /* 0x00000011e9068224 */ /* 0x000fca00078e02ff */
[----:B------:R0:W-:Y:S01]  /*17fb0*/  @!P0 STG.E.U8 desc[UR56][R2.64+0x8], R6 ;  /* 0x0000080602008986 */ /* 0x0001e2000c101138 */
[----:B------:R-:W-:Y:S01]  /*17fc0*/  ISETP.LT.OR P0, PT, R0, 0xa, !P4 ;  /* 0x0000000a0000780c */ /* 0x000fe20006701670 */
[----:B0-----:R-:W-:Y:S02]  /*17fd0*/  @!P2 IMAD R6, R232, R17, RZ ;  /* 0x00000011e806a224 */ /* 0x001fe400078e02ff */
[----:B------:R-:W-:-:S03]  /*17fe0*/  IMAD.U32 R232, RZ, RZ, UR40 ;  /* 0x00000028ffe87e24 */ /* 0x000fc6000f8e00ff */
[----:B------:R0:W-:Y:S07]  /*17ff0*/  @!P2 STG.E.U8 desc[UR56][R2.64+0x9], R6 ;  /* 0x000009060200a986 */ /* 0x0001ee000c101138 */
[----:B------:R-:W-:Y:S01]  /*18000*/  @!P0 IADD3 R232, P2, P3, R232, UR38, R2 ;  /* 0x00000026e8e88c10 */ /* 0x000fe2000fb5e002 */
[----:B0-----:R-:W-:-:S05]  /*18010*/  IMAD.U32 R6, RZ, RZ, UR39 ;  /* 0x00000027ff067e24 */ /* 0x001fca000f8e00ff */
[----:B------:R-:W-:Y:S02]  /*18020*/  @!P0 IADD3.X R233, R6, UR37, R3, P2, P3 ;  /* 0x0000002506e98c10 */ /* 0x000fe400097e6403 */
[----:B------:R-:W-:-:S13]  /*18030*/  ISETP.LT.OR P2, PT, R0, 0x9, !P1 ;  /* 0x000000090000780c */ /* 0x000fda0004f41670 */
[----:B------:R-:W-:Y:S01]  /*18040*/  @!P2 IADD3 R6, P3, R2, UR40, RZ ;  /* 0x000000280206ac10 */ /* 0x000fe2000ff7e0ff */
[----:B------:R-:W-:-:S03]  /*18050*/  @!P2 IMAD R8, R23, R17, RZ ;  /* 0x000000111708a224 */ /* 0x000fc600078e02ff */
[----:B------:R-:W-:-:S05]  /*18060*/  @!P2 IADD3.X R7, R3, UR39, RZ, P3, !PT ;  /* 0x000000270307ac10 */ /* 0x000fca0009ffe4ff */
[----:B------:R0:W-:Y:S01]  /*18070*/  @!P2 STG.E.U8 desc[UR56][R6.64+0x8], R8 ;  /* 0x000008080600a986 */ /* 0x0001e2000c101138 */
[----:B------:R-:W-:-:S13]  /*18080*/  ISETP.LT.OR P2, PT, R0, 0xa, !P1 ;  /* 0x0000000a0000780c */ /* 0x000fda0004f41670 */
[----:B0-----:R-:W-:Y:S01]  /*18090*/  @!P2 IADD3 R6, P3, R2, UR40, RZ ;  /* 0x000000280206ac10 */ /* 0x001fe2000ff7e0ff */
[----:B------:R-:W-:Y:S02]  /*180a0*/  @!P2 IMAD R8, R22, R17, RZ ;  /* 0x000000111608a224 */ /* 0x000fe400078e02ff */
[----:B------:R-:W-:Y:S01]  /*180b0*/  IMAD.U32 R22, RZ, RZ, UR40 ;  /* 0x00000028ff167e24 */ /* 0x000fe2000f8e00ff */
[----:B------:R-:W-:-:S05]  /*180c0*/  @!P2 IADD3.X R7, R3, UR39, RZ, P3, !PT ;  /* 0x000000270307ac10 */ /* 0x000fca0009ffe4ff */
[----:B------:R0:W-:Y:S02]  /*180d0*/  @!P2 STG.E.U8 desc[UR56][R6.64+0x9], R8 ;  /* 0x000009080600a986 */ /* 0x0001e4000c101138 */
[----:B0-----:R-:W-:Y:S01]  /*180e0*/  IMAD.U32 R6, RZ, RZ, UR39 ;  /* 0x00000027ff067e24 */ /* 0x001fe2000f8e00ff */
[----:B------:R-:W-:-:S04]  /*180f0*/  LOP3.LUT R16, R16, 0xfeffffff, RZ, 0xc0, !PT ;  /* 0xfeffffff10107812 */ /* 0x000fc800078ec0ff */
[----:B------:R-:W-:Y:S02]  /*18100*/  @P5 LOP3.LUT R16, R16, 0x1000000, RZ, 0xfc, !PT ;  /* 0x0100000010105812 */ /* 0x000fe400078efcff */
[----:B------:R-:W-:Y:S02]  /*18110*/  ISETP.LT.OR P5, PT, R0, 0x11, !P4 ;  /* 0x000000110000780c */ /* 0x000fe400067a1670 */
[----:B------:R-:W-:-:S04]  /*18120*/  LOP3.LUT R16, R16, 0xffbfffff, RZ, 0xc0, !PT ;  /* 0xffbfffff10107812 */ /* 0x000fc800078ec0ff */
[----:B------:R-:W-:-:S07]  /*18130*/  @P1 LOP3.LUT R16, R16, 0x400000, RZ, 0xfc, !PT ;  /* 0x0040000010101812 */ /* 0x000fce00078efcff */
[----:B------:R-:W-:-:S04]  /*18140*/  @!P5 IADD3 R22, P2, P3, R22, UR38, R2 ;  /* 0x000000261616dc10 */ /* 0x000fc8000fb5e002 */
[----:B------:R-:W-:Y:S02]  /*18150*/  @!P5 IADD3.X R23, R6, UR37, R3, P2, P3 ;  /* 0x000000250617dc10 */ /* 0x000fe400097e6403 */
[C---:B------:R-:W-:Y:S02]  /*18160*/  ISETP.LT.OR P2, PT, R0.reuse, 0x11, !P6 ;  /* 0x000000110000780c */ /* 0x040fe40007741670 */
[----:B------:R-:W-:-:S11]  /*18170*/  ISETP.LT.OR P5, PT, R0, 0x12, !P4 ;  /* 0x000000120000780c */ /* 0x000fd600067a1670 */
[----:B------:R-:W-:-:S05]  /*18180*/  @!P2 IMAD R6, R15, R17, RZ ;  /* 0x000000110f06a224 */ /* 0x000fca00078e02ff */
[----:B------:R0:W-:Y:S01]  /*18190*/  @!P2 STG.E.U8 desc[UR56][R2.64+0x10], R6 ;  /* 0x000010060200a986 */ /* 0x0001e2000c101138 */
[----:B------:R-:W-:-:S13]  /*181a0*/  ISETP.LT.OR P2, PT, R0, 0x12, !P6 ;  /* 0x000000120000780c */ /* 0x000fda0007741670 */
[----:B0-----:R-:W-:Y:S02]  /*181b0*/  @!P2 IMAD R6, R14, R17, RZ ;  /* 0x000000110e06a224 */ /* 0x001fe400078e02ff */
[----:B------:R-:W-:-:S03]  /*181c0*/  IMAD.U32 R14, RZ, RZ, UR40 ;  /* 0x00000028ff0e7e24 */ /* 0x000fc6000f8e00ff */
[----:B------:R0:W-:Y:S02]  /*181d0*/  @!P2 STG.E.U8 desc[UR56][R2.64+0x11], R6 ;  /* 0x000011060200a986 */ /* 0x0001e4000c101138 */
[----:B------:R-:W-:Y:S01]  /*181e0*/  @!P5 IADD3 R14, P2, P3, R14, UR38, R2 ;  /* 0x000000260e0edc10 */ /* 0x000fe2000fb5e002 */
[----:B0-----:R-:W-:-:S05]  /*181f0*/  IMAD.U32 R6, RZ, RZ, UR39 ;  /* 0x00000027ff067e24 */ /* 0x001fca000f8e00ff */
[----:B------:R-:W-:Y:S02]  /*18200*/  @!P5 IADD3.X R15, R6, UR37, R3, P2, P3 ;  /* 0x00000025060fdc10 */ /* 0x000fe400097e6403 */
[C---:B------:R-:W-:Y:S02]  /*18210*/  ISETP.LT.OR P2, PT, R0.reuse, 0x11, !P1 ;  /* 0x000000110000780c */ /* 0x040fe40004f41670 */
[----:B------:R-:W-:-:S11]  /*18220*/  ISETP.LT.OR P5, PT, R0, 0x19, !P4 ;  /* 0x000000190000780c */ /* 0x000fd600067a1670 */
[----:B------:R-:W-:Y:S01]  /*18230*/  @!P2 IADD3 R6, P3, R2, UR40, RZ ;  /* 0x000000280206ac10 */ /* 0x000fe2000ff7e0ff */
[----:B------:R-:W-:Y:S02]  /*18240*/  @!P2 IMAD R8, R144, R17, RZ ;  /* 0x000000119008a224 */ /* 0x000fe400078e02ff */
[----:B------:R-:W3:Y:S01]  /*18250*/  LDL.LU R144, [R1+0x1b8] ;  /* 0x0001b80001907983 */ /* 0x000ee20000300800 */
[----:B------:R-:W-:-:S05]  /*18260*/  @!P2 IADD3.X R7, R3, UR39, RZ, P3, !PT ;  /* 0x000000270307ac10 */ /* 0x000fca0009ffe4ff */
[----:B------:R0:W-:Y:S01]  /*18270*/  @!P2 STG.E.U8 desc[UR56][R6.64+0x10], R8 ;  /* 0x000010080600a986 */ /* 0x0001e2000c101138 */
[----:B------:R-:W-:-:S13]  /*18280*/  ISETP.LT.OR P2, PT, R0, 0x12, !P1 ;  /* 0x000000120000780c */ /* 0x000fda0004f41670 */
        /* <DEDUP_REMOVED lines=19> */
[----:B------:R-:W-:-:S13]  /*183c0*/  ISETP.LT.OR P2, PT, R0, 0x19, !P1 ;  /* 0x000000190000780c */ /* 0x000fda0004f41670 */
[----:B------:R-:W-:Y:S01]  /*183d0*/  @!P2 IADD3 R6, P3, R2, UR40, RZ ;  /* 0x000000280206ac10 */ /* 0x000fe2000ff7e0ff */
[----:B------:R-:W-:Y:S02]  /*183e0*/  @!P2 IMAD R8, R145, R17, RZ ;  /* 0x000000119108a224 */ /* 0x000fe400078e02ff */
[----:B------:R-:W3:Y:S01]  /*183f0*/  LDL.LU R145, [R1+0x1bc] ;  /* 0x0001bc0001917983 */ /* 0x000ee20000300800 */
[----:B------:R-:W-:-:S03]  /*18400*/  @!P2 IADD3.X R7, R3, UR39, RZ, P3, !PT ;  /* 0x000000270307ac10 */ /* 0x000fc60009ffe4ff */
[----:B------:R-:W3:Y:S04]  /*18410*/  LDL.LU R125, [R1+0x140] ;  /* 0x00014000017d7983 */ /* 0x000ee80000300800 */
[----:B------:R0:W-:Y:S01]  /*18420*/  @!P2 STG.E.U8 desc[UR56][R6.64+0x18], R8 ;  /* 0x000018080600a986 */ /* 0x0001e2000c101138 */
[----:B------:R-:W-:-:S03]  /*18430*/  ISETP.LT.OR P2, PT, R0, 0x1a, !P1 ;  /* 0x0000001a0000780c */ /* 0x000fc60004f41670 */
[----:B------:R-:W3:Y:S04]  /*18440*/  LDL.LU R122, [R1+0x144] ;  /* 0x00014400017a7983 */ /* 0x000ee80000300800 */
[----:B------:R-:W3:Y:S06]  /*18450*/  LDL.LU R123, [R1+0x148] ;  /* 0x00014800017b7983 */ /* 0x000eec0000300800 */
[----:B0-----:R-:W-:Y:S01]  /*18460*/  @!P2 IADD3 R6, P3, R2, UR40, RZ ;  /* 0x000000280206ac10 */ /* 0x001fe2000ff7e0ff */
[----:B------:R-:W-:-:S03]  /*18470*/  @!P2 IMAD R8, R9, R17, RZ ;  /* 0x000000110908a224 */ /* 0x000fc600078e02ff */
[----:B------:R-:W-:Y:S02]  /*18480*/  @!P2 IADD3.X R7, R3, UR39, RZ, P3, !PT ;  /* 0x000000270307ac10 */ /* 0x000fe40009ffe4ff */
[----:B------:R-:W-:-:S03]  /*18490*/  ISETP.GE.AND P3, PT, R5, 0x81, PT ;  /* 0x000000810500780c */ /* 0x000fc60003f66270 */
[----:B------:R0:W-:Y:S02]  /*184a0*/  @!P2 STG.E.U8 desc[UR56][R6.64+0x19], R8 ;  /* 0x000019080600a986 */ /* 0x0001e4000c101138 */
[----:B0-----:R-:W-:-:S04]  /*184b0*/  IADD3 R8, P2, R2, UR38, RZ ;  /* 0x0000002602087c10 */ /* 0x001fc8000ff5e0ff */
[----:B------:R-:W-:Y:S02]  /*184c0*/  IADD3.X R9, R3, UR37, RZ, P2, !PT ;  /* 0x0000002503097c10 */ /* 0x000fe400097fe4ff */
[----:B------:R-:W-:-:S13]  /*184d0*/  ISETP.LT.OR P2, PT, R0, 0x1, !P3 ;  /* 0x000000010000780c */ /* 0x000fda0005f41670 */
[----:B------:R-:W-:-:S05]  /*184e0*/  @!P2 IMAD R6, R129, R17, RZ ;  /* 0x000000118106a224 */ /* 0x000fca00078e02ff */
[----:B------:R0:W-:Y:S01]  /*184f0*/  @!P2 STG.E.U8 desc[UR56][R8.64], R6 ;  /* 0x000000060800a986 */ /* 0x0001e2000c101138 */
[----:B------:R-:W-:-:S13]  /*18500*/  ISETP.LT.OR P2, PT, R0, 0x2, !P3 ;  /* 0x000000020000780c */ /* 0x000fda0005f41670 */
[----:B0-----:R-:W-:-:S05]  /*18510*/  @!P2 IMAD R6, R21, R17, RZ ;  /* 0x000000111506a224 */ /* 0x001fca00078e02ff */
[----:B------:R0:W-:Y:S01]  /*18520*/  @!P2 STG.E.U8 desc[UR56][R8.64+0x1], R6 ;  /* 0x000001060800a986 */ /* 0x0001e2000c101138 */
[----:B------:R-:W-:-:S13]  /*18530*/  ISETP.LT.OR P2, PT, R0, 0x1, !P4 ;  /* 0x000000010000780c */ /* 0x000fda0006741670 */
[----:B0-----:R-:W-:Y:S01]  /*18540*/  @!P2 IADD3 R6, P6, R8, UR40, RZ ;  /* 0x000000280806ac10 */ /* 0x001fe2000ffde0ff */
[----:B------:R-:W-:-:S03]  /*18550*/  @!P2 IMAD R20, R20, R17, RZ ;  /* 0x000000111414a224 */ /* 0x000fc600078e02ff */
[----:B------:R-:W-:-:S05]  /*18560*/  @!P2 IADD3.X R7, R9, UR39, RZ, P6, !PT ;  /* 0x000000270907ac10 */ /* 0x000fca000b7fe4ff */
[----:B------:R0:W-:Y:S01]  /*18570*/  @!P2 STG.E.U8 desc[UR56][R6.64], R20 ;  /* 0x000000140600a986 */ /* 0x0001e2000c101138 */
[----:B------:R-:W-:-:S04]  /*18580*/  ISETP.GE.AND P2, PT, R5, 0x109, PT ;  /* 0x000001090500780c */ /* 0x000fc80003f46270 */
[----:B------:R-:W-:Y:S01]  /*18590*/  ISETP.LT.OR P5, PT, R0, 0xa, !P2 ;  /* 0x0000000a0000780c */ /* 0x000fe200057a1670 */
[----:B0-----:R-:W-:Y:S02]  /*185a0*/  IMAD.U32 R20, RZ, RZ, UR40 ;  /* 0x00000028ff147e24 */ /* 0x001fe4000f8e00ff */
[----:B------:R-:W-:-:S10]  /*185b0*/  IMAD.U32 R6, RZ, RZ, UR39 ;  /* 0x00000027ff067e24 */ /* 0x000fd4000f8e00ff */
[----:B------:R-:W-:-:S04]  /*185c0*/  @!P5 IADD3 R20, P1, P6, R20, UR42, R2 ;  /* 0x0000002a1414dc10 */ /* 0x000fc8000fe3e002 */
[----:B------:R-:W-:Y:S02]  /*185d0*/  @!P5 IADD3.X R21, R6, UR41, R3, P1, P6 ;  /* 0x000000290615dc10 */ /* 0x000fe40008fec403 */
[C---:B------:R-:W-:Y:S02]  /*185e0*/  ISETP.LT.OR P6, PT, R0.reuse, 0x2, !P4 ;  /* 0x000000020000780c */ /* 0x040fe400067c1670 */
[----:B------:R-:W-:-:S11]  /*185f0*/  ISETP.LT.OR P5, PT, R0, 0x11, !P2 ;  /* 0x000000110000780c */ /* 0x000fd600057a1670 */
[----:B------:R-:W-:Y:S01]  /*18600*/  @!P6 IADD3 R6, P1, R8, UR40, RZ ;  /* 0x000000280806ec10 */ /* 0x000fe2000ff3e0ff */
[----:B------:R-:W-:-:S03]  /*18610*/  @!P6 IMAD R236, R126, R17, RZ ;  /* 0x000000117eece224 */ /* 0x000fc600078e02ff */
[----:B------:R-:W-:-:S05]  /*18620*/  @!P6 IADD3.X R7, R9, UR39, RZ, P1, !PT ;  /* 0x000000270907ec10 */ /* 0x000fca0008ffe4ff */
[----:B------:R0:W-:Y:S02]  /*18630*/  @!P6 STG.E.U8 desc[UR56][R6.64+0x1], R236 ;  /* 0x000001ec0600e986 */ /* 0x0001e4000c101138 */
[----:B0-----:R-:W-:Y:S02]  /*18640*/  IMAD.U32 R6, RZ, RZ, UR40 ;  /* 0x00000028ff067e24 */ /* 0x001fe4000f8e00ff */
[----:B------:R-:W-:-:S03]  /*18650*/  IMAD.U32 R7, RZ, RZ, UR39 ;  /* 0x00000027ff077e24 */ /* 0x000fc6000f8e00ff */
[----:B------:R-:W-:-:S04]  /*18660*/  @!P5 IADD3 R30, P1, P6, R6, UR42, R2 ;  /* 0x0000002a061edc10 */ /* 0x000fc8000fe3e002 */
[----:B------:R-:W-:Y:S02]  /*18670*/  @!P5 IADD3.X R31, R7, UR41, R3, P1, P6 ;  /* 0x00000029071fdc10 */ /* 0x000fe40008fec403 */
[----:B------:R-:W-:-:S13]  /*18680*/  ISETP.LT.OR P5, PT, R0, 0x12, !P2 ;  /* 0x000000120000780c */ /* 0x000fda00057a1670 */
[----:B------:R-:W-:-:S04]  /*18690*/  @!P5 IADD3 R26, P1, P6, R6, UR42, R2 ;  /* 0x0000002a061adc10 */ /* 0x000fc8000fe3e002 */
[----:B------:R-:W-:Y:S02]  /*186a0*/  @!P5 IADD3.X R27, R7, UR41, R3, P1, P6 ;  /* 0x00000029071bdc10 */ /* 0x000fe40008fec403 */
[----:B------:R-:W-:-:S13]  /*186b0*/  ISETP.LT.OR P6, PT, R0, 0x9, !P3 ;  /* 0x000000090000780c */ /* 0x000fda0005fc1670 */
[----:B------:R-:W-:-:S05]  /*186c0*/  @!P6 IMAD R6, R127, R17, RZ ;  /* 0x000000117f06e224 */ /* 0x000fca00078e02ff */
[----:B------:R0:W-:Y:S01]  /*186d0*/  @!P6 STG.E.U8 desc[UR56][R8.64+0x8], R6 ;  /* 0x000008060800e986 */ /* 0x0001e2000c101138 */
[C---:B------:R-:W-:Y:S02]  /*186e0*/  ISETP.LT.OR P6, PT, R0.reuse, 0xa, !P3 ;  /* 0x0000000a0000780c */ /* 0x040fe40005fc1670 */
[----:B------:R-:W-:-:S11]  /*186f0*/  ISETP.LT.OR P1, PT, R0, 0x19, !P2 ;  /* 0x000000190000780c */ /* 0x000fd60005721670 */
[----:B0-----:R-:W-:-:S05]  /*18700*/  @!P6 IMAD R6, R124, R17, RZ ;  /* 0x000000117c06e224 */ /* 0x001fca00078e02ff */
[----:B------:R0:W-:Y:S02]  /*18710*/  @!P6 STG.E.U8 desc[UR56][R8.64+0x9], R6 ;  /* 0x000009060800e986 */ /* 0x0001e4000c101138 */
[----:B0-----:R-:W-:-:S05]  /*18720*/  IMAD.U32 R6, RZ, RZ, UR40 ;  /* 0x00000028ff067e24 */ /* 0x001fca000f8e00ff */
[----:B------:R-:W-:-:S04]  /*18730*/  @!P1 IADD3 R28, P5, P6, R6, UR42, R2 ;  /* 0x0000002a061c9c10 */ /* 0x000fc8000febe002 */
[----:B------:R-:W-:Y:S02]  /*18740*/  @!P1 IADD3.X R29, R7, UR41, R3, P5, P6 ;  /* 0x00000029071d9c10 */ /* 0x000fe4000afec403 */
[C---:B------:R-:W-:Y:S02]  /*18750*/  LOP3.LUT P5, RZ, R16.reuse, 0x1000000, RZ, 0xc0, !PT ;  /* 0x0100000010ff7812 */ /* 0x040fe400078ac0ff */
[----:B------:R-:W-:-:S04]  /*18760*/  LOP3.LUT R16, R16, 0xff7fffff, RZ, 0xc0, !PT ;  /* 0xff7fffff10107812 */ /* 0x000fc800078ec0ff */
[----:B------:R-:W-:Y:S02]  /*18770*/  @P1 LOP3.LUT R16, R16, 0x800000, RZ, 0xfc, !PT ;  /* 0x0080000010101812 */ /* 0x000fe400078efcff */
[----:B------:R-:W-:-:S05]  /*18780*/  ISETP.LT.OR P1, PT, R0, 0x1a, !P2 ;  /* 0x0000001a0000780c */ /* 0x000fca0005721670 */
[----:B------:R-:W-:Y:S02]  /*18790*/  @!P5 IMAD R6, R120, R17, RZ ;  /* 0x000000117806d224 */ /* 0x000fe400078e02ff */
[----:B------:R-:W3:Y:S04]  /*187a0*/  LDL.LU R120, [R1+0x14c] ;  /* 0x00014c0001787983 */ /* 0x000ee80000300800 */
[----:B------:R0:W-:Y:S02]  /*187b0*/  @!P5 STG.E.U8 desc[UR56][R234.64+0x8], R6 ;  /* 0x00000806ea00d986 */ /* 0x0001e4000c101138 */
[----:B0-----:R-:W-:-:S05]  /*187c0*/  IMAD.U32 R6, RZ, RZ, UR40 ;  /* 0x00000028ff067e24 */ /* 0x001fca000f8e00ff */
[----:B------:R-:W-:Y:S01]  /*187d0*/  @!P1 IADD3 R24, P5, P6, R6, UR42, R2 ;  /* 0x0000002a06189c10 */ /* 0x000fe2000febe002 */
[----:B--2---:R-:W-:Y:S02]  /*187e0*/  @!P0 IMAD R6, R121, R17, RZ ;  /* 0x0000001179068224 */ /* 0x004fe400078e02ff */
[----:B------:R-:W2:Y:S01]  /*187f0*/  LDL.LU R121, [R1+0x150] ;  /* 0x0001500001797983 */ /* 0x000ea20000300800 */
[----:B------:R-:W-:Y:S02]  /*18800*/  @!P1 IADD3.X R25, R7, UR41, R3, P5, P6 ;  /* 0x0000002907199c10 */ /* 0x000fe4000afec403 */
[----:B------:R-:W-:Y:S01]  /*18810*/  ISETP.LT.OR P1, PT, R0, 0x21, !P4 ;  /* 0x000000210000780c */ /* 0x000fe20006721670 */
[----:B------:R0:W-:Y:S02]  /*18820*/  @!P0 STG.E.U8 desc[UR56][R232.64+0x9], R6 ;  /* 0x00000906e8008986 */ /* 0x0001e4000c101138 */
[----:B0-----:R-:W-:-:S10]  /*18830*/  IMAD.U32 R6, RZ, RZ, UR40 ;  /* 0x00000028ff067e24 */ /* 0x001fd4000f8e00ff */
[----:B------:R-:W-:-:S04]  /*18840*/  @!P1 IADD3 R58, P0, P5, R6, UR38, R2 ;  /* 0x00000026063a9c10 */ /* 0x000fc8000fd1e002 */
[----:B------:R-:W-:Y:S02]  /*18850*/  @!P1 IADD3.X R59, R7, UR37, R3, P0, P5 ;  /* 0x00000025073b9c10 */ /* 0x000fe400087ea403 */
[----:B------:R-:W-:-:S13]  /*18860*/  ISETP.LT.OR P1, PT, R0, 0x22, !P4 ;  /* 0x000000220000780c */ /* 0x000fda0006721670 */
[----:B------:R-:W-:-:S04]  /*18870*/  @!P1 IADD3 R56, P0, P5, R6, UR38, R2 ;  /* 0x0000002606389c10 */ /* 0x000fc8000fd1e002 */
[----:B------:R-:W-:Y:S02]  /*18880*/  @!P1 IADD3.X R57, R7, UR37, R3, P0, P5 ;  /* 0x0000002507399c10 */ /* 0x000fe400087ea403 */
[----:B------:R-:W-:-:S13]  /*18890*/  ISETP.LT.OR P0, PT, R0, 0x11, !P3 ;  /* 0x000000110000780c */ /* 0x000fda0005f01670 */
[----:B----4-:R-:W-:Y:S01]  /*188a0*/  @!P0 IMAD R6, R150, R17, RZ ;  /* 0x0000001196068224 */ /* 0x010fe200078e02ff */
[C---:B------:R-:W-:Y:S01]  /*188b0*/  ISETP.LT.OR P6, PT, R0.reuse, 0x29, !P4 ;  /* 0x000000290000780c */ /* 0x040fe200067c1670 */
[----:B------:R-:W4:Y:S04]  /*188c0*/  LDL.LU R150, [R1+0x154] ;  /* 0x0001540001967983 */ /* 0x000f280000300800 */
[----:B------:R0:W-:Y:S01]  /*188d0*/  @!P0 STG.E.U8 desc[UR56][R8.64+0x10], R6 ;  /* 0x0000100608008986 */ /* 0x0001e2000c101138 */
[C---:B------:R-:W-:Y:S02]  /*188e0*/  ISETP.LT.OR P0, PT, R0.reuse, 0x12, !P3 ;  /* 0x000000120000780c */ /* 0x040fe40005f01670 */
[----:B------:R-:W-:-:S11]  /*188f0*/  ISETP.LT.OR P1, PT, R0, 0x11, !P4 ;  /* 0x000000110000780c */ /* 0x000fd60006721670 */
[----:B0-----:R-:W-:Y:S02]  /*18900*/  @!P0 IMAD R6, R151, R17, RZ ;  /* 0x0000001197068224 */ /* 0x001fe400078e02ff */
[----:B------:R-:W4:Y:S04]  /*18910*/  LDL.LU R151, [R1+0x158] ;  /* 0x0001580001977983 */ /* 0x000f280000300800 */
[----:B------:R0:W-:Y:S02]  /*18920*/  @!P0 STG.E.U8 desc[UR56][R8.64+0x11], R6 ;  /* 0x0000110608008986 */ /* 0x0001e4000c101138 */
[----:B0-----:R-:W-:-:S05]  /*18930*/  IMAD.U32 R6, RZ, RZ, UR40 ;  /* 0x00000028ff067e24 */ /* 0x001fca000f8e00ff */
[----:B------:R-:W-:Y:S01]  /*18940*/  @!P6 IADD3 R54, P0, P5, R6, UR38, R2 ;  /* 0x000000260636ec10 */ /* 0x000fe2000fd1e002 */
[----:B------:R-:W-:Y:S02]  /*18950*/  @!P1 IMAD R6, R148, R17, RZ ;  /* 0x0000001194069224 */ /* 0x000fe400078e02ff */
[----:B------:R-:W4:Y:S01]  /*18960*/  LDL.LU R148, [R1+0x15c] ;  /* 0x00015c0001947983 */ /* 0x000f220000300800 */
[----:B------:R-:W-:Y:S02]  /*18970*/  @!P6 IADD3.X R55, R7, UR37, R3, P0, P5 ;  /* 0x000000250737ec10 */ /* 0x000fe400087ea403 */
[C---:B------:R-:W-:Y:S01]  /*18980*/  ISETP.LT.OR P6, PT, R0.reuse, 0x2a, !P4 ;  /* 0x0000002a0000780c */ /* 0x040fe200067c1670 */
[----:B------:R0:W-:Y:S01]  /*18990*/  @!P1 STG.E.U8 desc[UR56][R22.64+0x10], R6 ;  /* 0x0000100616009986 */ /* 0x0001e2000c101138 */
[----:B------:R-:W-:Y:S01]  /*189a0*/  ISETP.LT.OR P1, PT, R0, 0x12, !P4 ;  /* 0x000000120000780c */ /* 0x000fe20006721670 */
[----:B0-----:R-:W-:-:S10]  /*189b0*/  IMAD.U32 R6, RZ, RZ, UR40 ;  /* 0x00000028ff067e24 */ /* 0x001fd4000f8e00ff */
[----:B------:R-:W-:Y:S02]  /*189c0*/  @!P6 IADD3 R52, P0, P5, R6, UR38, R2 ;  /* 0x000000260634ec10 */ /* 0x000fe4000fd1e002 */
[----:B---3--:R-:W-:Y:S02]  /*189d0*/  @!P1 IMAD R6, R149, R17, RZ ;  /* 0x0000001195069224 */ /* 0x008fe400078e02ff */
[----:B------:R-:W3:Y:S04]  /*189e0*/  LDL.LU R149, [R1+0x160] ;  /* 0x0001600001957983 */ /* 0x000ee80000300800 */
[----:B------:R0:W-:Y:S01]  /*189f0*/  @!P1 STG.E.U8 desc[UR56][R14.64+0x11], R6 ;  /* 0x000011060e009986 */ /* 0x0001e2000c101138 */
[----:B------:R-:W-:Y:S02]  /*18a00*/  ISETP.LT.OR P1, PT, R0, 0x31, !P4 ;  /* 0x000000310000780c */ /* 0x000fe40006721670 */
[----:B------:R-:W-:Y:S01]  /*18a10*/  @!P6 IADD3.X R53, R7, UR37, R3, P0, P5 ;  /* 0x000000250735ec10 */ /* 0x000fe200087ea403 */
[----:B0-----:R-:W-:-:S10]  /*18a20*/  IMAD.U32 R6, RZ, RZ, UR40 ;  /* 0x00000028ff067e24 */ /* 0x001fd4000f8e00ff */
        /* <DEDUP_REMOVED lines=9> */
[C---:B------:R-:W-:Y:S02]  /*18ac0*/  ISETP.LT.OR P6, PT, R0.reuse, 0x39, !P4 ;  /* 0x000000390000780c */ /* 0x040fe400067c1670 */
[----:B------:R-:W-:-:S09]  /*18ad0*/  ISETP.LT.OR P1, PT, R0, 0x19, !P4 ;  /* 0x000000190000780c */ /* 0x000fd20006721670 */
[----:B0-----:R-:W-:Y:S02]  /*18ae0*/  @!P0 IMAD R6, R147, R17, RZ ;  /* 0x0000001193068224 */ /* 0x001fe400078e02ff */
[----:B------:R-:W3:Y:S04]  /*18af0*/  LDL.LU R147, [R1+0x164] ;  /* 0x0001640001937983 */ /* 0x000ee80000300800 */
[----:B------:R0:W-:Y:S02]  /*18b00*/  @!P0 STG.E.U8 desc[UR56][R8.64+0x19], R6 ;  /* 0x0000190608008986 */ /* 0x0001e4000c101138 */
[----:B0-----:R-:W-:-:S05]  /*18b10*/  IMAD.U32 R6, RZ, RZ, UR40 ;  /* 0x00000028ff067e24 */ /* 0x001fca000f8e00ff */
[----:B------:R-:W-:Y:S01]  /*18b20*/  @!P6 IADD3 R46, P0, P5, R6, UR38, R2 ;  /* 0x00000026062eec10 */ /* 0x000fe2000fd1e002 */
[----:B------:R-:W-:Y:S02]  /*18b30*/  @!P1 IMAD R6, R144, R17, RZ ;  /* 0x0000001190069224 */ /* 0x000fe400078e02ff */
[----:B------:R-:W3:Y:S01]  /*18b40*/  LDL.LU R144, [R1+0x168] ;  /* 0x0001680001907983 */ /* 0x000ee20000300800 */
[----:B------:R-:W-:-:S03]  /*18b50*/  LOP3.LUT R16, R16, 0xffdfffff, RZ, 0xc0, !PT ;  /* 0xffdfffff10107812 */ /* 0x000fc600078ec0ff */
[----:B------:R0:W-:Y:S01]  /*18b60*/  @!P1 STG.E.U8 desc[UR56][R12.64+0x18], R6 ;  /* 0x000018060c009986 */ /* 0x0001e2000c101138 */
[----:B------:R-:W-:Y:S02]  /*18b70*/  @P3 LOP3.LUT R16, R16, 0x200000, RZ, 0xfc, !PT ;  /* 0x0020000010103812 */ /* 0x000fe400078efcff */
[C---:B------:R-:W-:Y:S02]  /*18b80*/  ISETP.LT.OR P3, PT, R0.reuse, 0x3a, !P4 ;  /* 0x0000003a0000780c */ /* 0x040fe40006761670 */
[----:B------:R-:W-:Y:S02]  /*18b90*/  ISETP.LT.OR P1, PT, R0, 0x1a, !P4 ;  /* 0x0000001a0000780c */ /* 0x000fe40006721670 */
[----:B------:R-:W-:Y:S01]  /*18ba0*/  @!P6 IADD3.X R47, R7, UR37, R3, P0, P5 ;  /* 0x00000025072fec10 */ /* 0x000fe200087ea403 */
[----:B0-----:R-:W-:-:S08]  /*18bb0*/  IMAD.U32 R6, RZ, RZ, UR40 ;  /* 0x00000028ff067e24 */ /* 0x001fd0000f8e00ff */
[----:B------:R-:W-:Y:S02]  /*18bc0*/  @!P3 IADD3 R42, P0, P5, R6, UR38, R2 ;  /* 0x00000026062abc10 */ /* 0x000fe4000fd1e002 */
[----:B------:R-:W-:Y:S02]  /*18bd0*/  @!P1 IMAD R6, R145, R17, RZ ;  /* 0x0000001191069224 */ /* 0x000fe400078e02ff */
[----:B------:R-:W3:Y:S01]  /*18be0*/  LDL.LU R145, [R1+0x16c] ;  /* 0x00016c0001917983 */ /* 0x000ee20000300800 */
[----:B------:R-:W-:-:S03]  /*18bf0*/  @!P3 IADD3.X R43, R7, UR37, R3, P0, P5 ;  /* 0x00000025072bbc10 */ /* 0x000fc600087ea403 */
[----:B------:R0:W-:Y:S01]  /*18c00*/  @!P1 STG.E.U8 desc[UR56][R10.64+0x19], R6 ;  /* 0x000019060a009986 */ /* 0x0001e2000c101138 */
[----:B------:R-:W-:Y:S02]  /*18c10*/  IMAD.U32 R236, RZ, RZ, UR40 ;  /* 0x00000028ffec7e24 */ /* 0x000fe4000f8e00ff */
[----:B------:R-:W-:Y:S01]  /*18c20*/  IMAD.U32 R234, RZ, RZ, UR40 ;  /* 0x00000028ffea7e24 */ /* 0x000fe2000f8e00ff */
[----:B------:R-:W3:Y:S01]  /*18c30*/  LDL.LU R146, [R1+0x170] ;  /* 0x0001700001927983 */ /* 0x000ee20000300800 */
[----:B0-----:R-:W-:-:S04]  /*18c40*/  IADD3 R6, P0, R2, UR42, RZ ;  /* 0x0000002a02067c10 */ /* 0x001fc8000ff1e0ff */
[----:B------:R-:W-:Y:S02]  /*18c50*/  IADD3.X R7, R3, UR41, RZ, P0, !PT ;  /* 0x0000002903077c10 */ /* 0x000fe400087fe4ff */
[----:B------:R-:W-:-:S04]  /*18c60*/  ISETP.GE.AND P0, PT, R5, 0x101, PT ;  /* 0x000001010500780c */ /* 0x000fc80003f06270 */
[----:B------:R-:W-:-:S13]  /*18c70*/  ISETP.LT.OR P5, PT, R0, 0x1, !P0 ;  /* 0x000000010000780c */ /* 0x000fda00047a1670 */
[----:B------:R-:W-:-:S05]  /*18c80*/  @!P5 IMAD R10, R125, R17, RZ ;  /* 0x000000117d0ad224 */ /* 0x000fca00078e02ff */
[----:B------:R0:W-:Y:S01]  /*18c90*/  @!P5 STG.E.U8 desc[UR56][R6.64], R10 ;  /* 0x0000000a0600d986 */ /* 0x0001e2000c101138 */
[----:B------:R-:W-:-:S13]  /*18ca0*/  ISETP.LT.OR P5, PT, R0, 0x2, !P0 ;  /* 0x000000020000780c */ /* 0x000fda00047a1670 */
[----:B0-----:R-:W-:-:S05]  /*18cb0*/  @!P5 IMAD R10, R122, R17, RZ ;  /* 0x000000117a0ad224 */ /* 0x001fca00078e02ff */
[----:B------:R0:W-:Y:S01]  /*18cc0*/  @!P5 STG.E.U8 desc[UR56][R6.64+0x1], R10 ;  /* 0x0000010a0600d986 */ /* 0x0001e2000c101138 */
[C---:B------:R-:W-:Y:S02]  /*18cd0*/  ISETP.LT.OR P5, PT, R0.reuse, 0x1, !P2 ;  /* 0x000000010000780c */ /* 0x040fe400057a1670 */
[----:B------:R-:W-:-:S11]  /*18ce0*/  ISETP.LT.OR P1, PT, R0, 0x21, !P2 ;  /* 0x000000210000780c */ /* 0x000fd60005721670 */
[----:B0-----:R-:W-:Y:S01]  /*18cf0*/  @!P5 IADD3 R10, P6, R6, UR40, RZ ;  /* 0x00000028060adc10 */ /* 0x001fe2000ffde0ff */
[----:B------:R-:W-:-:S03]  /*18d00*/  @!P5 IMAD R12, R123, R17, RZ ;  /* 0x000000117b0cd224 */ /* 0x000fc600078e02ff */
[----:B------:R-:W-:-:S05]  /*18d10*/  @!P5 IADD3.X R11, R7, UR39, RZ, P6, !PT ;  /* 0x00000027070bdc10 */ /* 0x000fca000b7fe4ff */
[----:B------:R0:W-:Y:S02]  /*18d20*/  @!P5 STG.E.U8 desc[UR56][R10.64], R12 ;  /* 0x0000000c0a00d986 */ /* 0x0001e4000c101138 */
[----:B0-----:R-:W-:Y:S02]  /*18d30*/  IMAD.U32 R10, RZ, RZ, UR40 ;  /* 0x00000028ff0a7e24 */ /* 0x001fe4000f8e00ff */
[----:B------:R-:W-:-:S03]  /*18d40*/  IMAD.U32 R11, RZ, RZ, UR39 ;  /* 0x00000027ff0b7e24 */ /* 0x000fc6000f8e00ff */
[----:B------:R-:W-:-:S04]  /*18d50*/  @!P1 IADD3 R40, P5, P6, R10, UR42, R2 ;  /* 0x0000002a0a289c10 */ /* 0x000fc8000febe002 */
[----:B------:R-:W-:Y:S02]  /*18d60*/  @!P1 IADD3.X R41, R11, UR41, R3, P5, P6 ;  /* 0x000000290b299c10 */ /* 0x000fe4000afec403 */
[C---:B------:R-:W-:Y:S02]  /*18d70*/  ISETP.LT.OR P5, PT, R0.reuse, 0x2, !P2 ;  /* 0x000000020000780c */ /* 0x040fe400057a1670 */
[----:B------:R-:W-:-:S11]  /*18d80*/  ISETP.LT.OR P1, PT, R0, 0x22, !P2 ;  /* 0x000000220000780c */ /* 0x000fd60005721670 */
[----:B------:R-:W-:Y:S01]  /*18d90*/  @!P5 IADD3 R10, P6, R6, UR40, RZ ;  /* 0x00000028060adc10 */ /* 0x000fe2000ffde0ff */
[----:B------:R-:W-:-:S03]  /*18da0*/  @!P5 IMAD R12, R120, R17, RZ ;  /* 0x00000011780cd224 */ /* 0x000fc600078e02ff */
[----:B------:R-:W-:-:S05]  /*18db0*/  @!P5 IADD3.X R11, R7, UR39, RZ, P6, !PT ;  /* 0x00000027070bdc10 */ /* 0x000fca000b7fe4ff */
[----:B------:R0:W-:Y:S01]  /*18dc0*/  @!P5 STG.E.U8 desc[UR56][R10.64+0x1], R12 ;  /* 0x0000010c0a00d986 */ /* 0x0001e2000c101138 */
[----:B------:R-:W-:Y:S01]  /*18dd0*/  @!P1 IADD3 R236, P5, P6, R236, UR42, R2 ;  /* 0x0000002aecec9c10 */ /* 0x000fe2000febe002 */
[----:B0-----:R-:W-:-:S05]  /*18de0*/  IMAD.U32 R10, RZ, RZ, UR39 ;  /* 0x00000027ff0a7e24 */ /* 0x001fca000f8e00ff */
[----:B------:R-:W-:Y:S02]  /*18df0*/  @!P1 IADD3.X R237, R10, UR41, R3, P5, P6 ;  /* 0x000000290aed9c10 */ /* 0x000fe4000afec403 */
[C---:B------:R-:W-:Y:S02]  /*18e00*/  ISETP.LT.OR P5, PT, R0.reuse, 0x9, !P0 ;  /* 0x000000090000780c */ /* 0x040fe400047a1670 */
[----:B------:R-:W-:-:S11]  /*18e10*/  ISETP.LT.OR P1, PT, R0, 0x29, !P2 ;  /* 0x000000290000780c */ /* 0x000fd60005721670 */
[----:B--2---:R-:W-:-:S05]  /*18e20*/  @!P5 IMAD R10, R121, R17, RZ ;  /* 0x00000011790ad224 */ /* 0x004fca00078e02ff */
[----:B------:R0:W-:Y:S01]  /*18e30*/  @!P5 STG.E.U8 desc[UR56][R6.64+0x8], R10 ;  /* 0x0000080a0600d986 */ /* 0x0001e2000c101138 */
[----:B------:R-:W-:Y:S01]  /*18e40*/  @!P1 IADD3 R234, P5, P6, R234, UR42, R2 ;  /* 0x0000002aeaea9c10 */ /* 0x000fe2000febe002 */
[----:B0-----:R-:W-:-:S05]  /*18e50*/  IMAD.U32 R10, RZ, RZ, UR39 ;  /* 0x00000027ff0a7e24 */ /* 0x001fca000f8e00ff */
[----:B------:R-:W-:Y:S02]  /*18e60*/  @!P1 IADD3.X R235, R10, UR41, R3, P5, P6 ;  /* 0x000000290aeb9c10 */ /* 0x000fe4000afec403 */
[----:B------:R-:W-:-:S13]  /*18e70*/  ISETP.LT.OR P5, PT, R0, 0xa, !P0 ;  /* 0x0000000a0000780c */ /* 0x000fda00047a1670 */
[----:B----4-:R-:W-:-:S05]  /*18e80*/  @!P5 IMAD R10, R150, R17, RZ ;  /* 0x00000011960ad224 */ /* 0x010fca00078e02ff */
[----:B------:R0:W-:Y:S01]  /*18e90*/  @!P5 STG.E.U8 desc[UR56][R6.64+0x9], R10 ;  /* 0x0000090a0600d986 */ /* 0x0001e2000c101138 */
[C---:B------:R-:W-:Y:S02]  /*18ea0*/  ISETP.LT.OR P5, PT, R0.reuse, 0x9, !P2 ;  /* 0x000000090000780c */ /* 0x040fe400057a1670 */
[----:B------:R-:W-:Y:S01]  /*18eb0*/  ISETP.LT.OR P1, PT, R0, 0x2a, !P2 ;  /* 0x0000002a0000780c */ /* 0x000fe20005721670 */
[----:B------:R-:W-:-:S10]  /*18ec0*/  IMAD.U32 R232, RZ, RZ, UR40 ;  /* 0x00000028ffe87e24 */ /* 0x000fd4000f8e00ff */
[----:B0-----:R-:W-:Y:S01]  /*18ed0*/  @!P5 IADD3 R10, P6, R6, UR40, RZ ;  /* 0x00000028060adc10 */ /* 0x001fe2000ffde0ff */
[----:B------:R-:W-:-:S03]  /*18ee0*/  @!P5 IMAD R12, R151, R17, RZ ;  /* 0x00000011970cd224 */ /* 0x000fc600078e02ff */
[----:B------:R-:W-:Y:S02]  /*18ef0*/  @!P5 IADD3.X R11, R7, UR39, RZ, P6, !PT ;  /* 0x00000027070bdc10 */ /* 0x000fe4000b7fe4ff */
[----:B------:R-:W-:-:S03]  /*18f00*/  ISETP.LT.OR P3, PT, R0, 0x31, !P2 ;  /* 0x000000310000780c */ /* 0x000fc60005761670 */
[----:B------:R0:W-:Y:S01]  /*18f10*/  @!P5 STG.E.U8 desc[UR56][R10.64+0x8], R12 ;  /* 0x0000080c0a00d986 */ /* 0x0001e2000c101138 */
[----:B------:R-:W-:Y:S01]  /*18f20*/  @!P1 IADD3 R232, P5, P6, R232, UR42, R2 ;  /* 0x0000002ae8e89c10 */ /* 0x000fe2000febe002 */
[----:B------:R-:W-:Y:S02]  /*18f30*/  IMAD.U32 R22, RZ, RZ, UR40 ;  /* 0x00000028ff167e24 */ /* 0x000fe4000f8e00ff */
[----:B0-----:R-:W-:-:S05]  /*18f40*/  IMAD.U32 R10, RZ, RZ, UR39 ;  /* 0x00000027ff0a7e24 */ /* 0x001fca000f8e00ff */
[----:B------:R-:W-:Y:S02]  /*18f50*/  @!P1 IADD3.X R233, R10, UR41, R3, P5, P6 ;  /* 0x000000290ae99c10 */ /* 0x000fe4000afec403 */
[----:B------:R-:W-:Y:S02]  /*18f60*/  ISETP.LT.OR P1, PT, R0, 0xa, !P2 ;  /* 0x0000000a0000780c */ /* 0x000fe40005721670 */
[----:B------:R-:W-:-:S04]  /*18f70*/  @!P3 IADD3 R22, P5, P6, R22, UR42, R2 ;  /* 0x0000002a1616bc10 */ /* 0x000fc8000febe002 */
[----:B------:R-:W-:-:S07]  /*18f80*/  @!P3 IADD3.X R23, R10, UR41, R3, P5, P6 ;  /* 0x000000290a17bc10 */ /* 0x000fce000afec403 */
[----:B------:R-:W-:-:S05]  /*18f90*/  @!P1 IMAD R10, R148, R17, RZ ;  /* 0x00000011940a9224 */ /* 0x000fca00078e02ff */
[----:B------:R0:W-:Y:S01]  /*18fa0*/  @!P1 STG.E.U8 desc[UR56][R20.64+0x9], R10 ;  /* 0x0000090a14009986 */ /* 0x0001e2000c101138 */
[----:B------:R-:W-:Y:S01]  /*18fb0*/  ISETP.LT.OR P1, PT, R0, 0x32, !P2 ;  /* 0x000000320000780c */ /* 0x000fe20005721670 */
[----:B0-----:R-:W-:Y:S02]  /*18fc0*/  IMAD.U32 R20, RZ, RZ, UR40 ;  /* 0x00000028ff147e24 */ /* 0x001fe4000f8e00ff */
[----:B------:R-:W-:-:S10]  /*18fd0*/  IMAD.U32 R10, RZ, RZ, UR39 ;  /* 0x00000027ff0a7e24 */ /* 0x000fd4000f8e00ff */
[----:B------:R-:W-:-:S04]  /*18fe0*/  @!P1 IADD3 R20, P5, P6, R20, UR42, R2 ;  /* 0x0000002a14149c10 */ /* 0x000fc8000febe002 */
[----:B------:R-:W-:Y:S02]  /*18ff0*/  @!P1 IADD3.X R21, R10, UR41, R3, P5, P6 ;  /* 0x000000290a159c10 */ /* 0x000fe4000afec403 */
[C---:B------:R-:W-:Y:S02]  /*19000*/  ISETP.LT.OR P5, PT, R0.reuse, 0x11, !P0 ;  /* 0x000000110000780c */ /* 0x040fe400047a1670 */
[----:B------:R-:W-:Y:S01]  /*19010*/  ISETP.LT.OR P1, PT, R0, 0x39, !P2 ;  /* 0x000000390000780c */ /* 0x000fe20005721670 */
[----:B------:R-:W-:-:S10]  /*19020*/  IMAD.U32 R14, RZ, RZ, UR40 ;  /* 0x00000028ff0e7e24 */ /* 0x000fd4000f8e00ff */
[----:B---3--:R-:W-:-:S05]  /*19030*/  @!P5 IMAD R10, R149, R17, RZ ;  /* 0x00000011950ad224 */ /* 0x008fca00078e02ff */
[----:B------:R0:W-:Y:S01]  /*19040*/  @!P5 STG.E.U8 desc[UR56][R6.64+0x10], R10 ;  /* 0x0000100a0600d986 */ /* 0x0001e2000c101138 */
[----:B------:R-:W-:Y:S01]  /*19050*/  @!P1 IADD3 R14, P5, P6, R14, UR42, R2 ;  /* 0x0000002a0e0e9c10 */ /* 0x000fe2000febe002 */
[----:B0-----:R-:W-:-:S05]  /*19060*/  IMAD.U32 R10, RZ, RZ, UR39 ;  /* 0x00000027ff0a7e24 */ /* 0x001fca000f8e00ff */
[----:B------:R-:W-:Y:S02]  /*19070*/  @!P1 IADD3.X R15, R10, UR41, R3, P5, P6 ;  /* 0x000000290a0f9c10 */ /* 0x000fe4000afec403 */
[C---:B------:R-:W-:Y:S02]  /*19080*/  ISETP.LT.OR P5, PT, R0.reuse, 0x12, !P0 ;  /* 0x000000120000780c */ /* 0x040fe400047a1670 */
[----:B------:R-:W-:-:S11]  /*19090*/  ISETP.LT.OR P1, PT, R0, 0x11, !P2 ;  /* 0x000000110000780c */ /* 0x000fd60005721670 */
[-C--:B------:R-:W-:Y:S02]  /*190a0*/  @!P5 IMAD R10, R147, R17.reuse, RZ ;  /* 0x00000011930ad224 */ /* 0x080fe400078e02ff */
[----:B------:R-:W2:Y:S04]  /*190b0*/  LDL.LU R147, [R1+0x174] ;  /* 0x0001740001937983 */ /* 0x000ea80000300800 */
[----:B------:R0:W-:Y:S02]  /*190c0*/  @!P5 STG.E.U8 desc[UR56][R6.64+0x11], R10 ;  /* 0x0000110a0600d986 */ /* 0x0001e4000c101138 */
[----:B0-----:R-:W-:Y:S02]  /*190d0*/  @!P1 IMAD R10, R144, R17, RZ ;  /* 0x00000011900a9224 */ /* 0x001fe400078e02ff */
[----:B------:R-:W3:Y:S04]  /*190e0*/  LDL.LU R144, [R1+0x178] ;  /* 0x0001780001907983 */ /* 0x000ee80000300800 */
[----:B------:R0:W-:Y:S01]  /*190f0*/  @!P1 STG.E.U8 desc[UR56][R30.64+0x10], R10 ;  /* 0x0000100a1e009986 */ /* 0x0001e2000c101138 */
[C---:B------:R-:W-:Y:S01]  /*19100*/  ISETP.LT.OR P1, PT, R0.reuse, 0x3a, !P2 ;  /* 0x0000003a0000780c */ /* 0x040fe20005721670 */
[----:B------:R-:W-:Y:S01]  /*19110*/  IMAD.U32 R12, RZ, RZ, UR40 ;  /* 0x00000028ff0c7e24 */ /* 0x000fe2000f8e00ff */
[----:B------:R-:W-:Y:S01]  /*19120*/  ISETP.LT.OR P3, PT, R0, 0x12, !P2 ;  /* 0x000000120000780c */ /* 0x000fe20005761670 */
[----:B0-----:R-:W-:-:S10]  /*19130*/  IMAD.U32 R10, RZ, RZ, UR39 ;  /* 0x00000027ff0a7e24 */ /* 0x001fd4000f8e00ff */
[----:B------:R-:W-:-:S04]  /*19140*/  @!P1 IADD3 R12, P5, P6, R12, UR42, R2 ;  /* 0x0000002a0c0c9c10 */ /* 0x000fc8000febe002 */
[----:B------:R-:W-:Y:S02]  /*19150*/  @!P1 IADD3.X R13, R10, UR41, R3, P5, P6 ;  /* 0x000000290a0d9c10 */ /* 0x000fe4000afec403 */
[----:B------:R-:W-:Y:S01]  /*19160*/  ISETP.LT.OR P1, PT, R0, 0x41, !P4 ;  /* 0x000000410000780c */ /* 0x000fe20006721670 */
[----:B------:R-:W-:-:S12]  /*19170*/  IMAD.U32 R10, RZ, RZ, UR40 ;  /* 0x00000028ff0a7e24 */ /* 0x000fd8000f8e00ff */
[----:B------:R-:W-:Y:S01]  /*19180*/  @!P1 IADD3 R44, P5, P6, R10, UR38, R2 ;  /* 0x000000260a2c9c10 */ /* 0x000fe2000febe002 */
[----:B------:R-:W-:Y:S02]  /*19190*/  @!P3 IMAD R10, R145, R17, RZ ;  /* 0x00000011910ab224 */ /* 0x000fe400078e02ff */
[----:B------:R-:W4:Y:S04]  /*191a0*/  LDL.LU R145, [R1+0x17c] ;  /* 0x00017c0001917983 */ /* 0x000f280000300800 */
[----:B------:R0:W-:Y:S01]  /*191b0*/  @!P3 STG.E.U8 desc[UR56][R26.64+0x11], R10 ;  /* 0x0000110a1a00b986 */ /* 0x0001e2000c101138 */
[----:B------:R-:W-:Y:S01]  /*191c0*/  ISETP.LT.OR P3, PT, R0, 0x42, !P4 ;  /* 0x000000420000780c */ /* 0x000fe20006761670 */
[----:B------:R-:W-:Y:S02]  /*191d0*/  IMAD.U32 R11, RZ, RZ, UR39 ;  /* 0x00000027ff0b7e24 */ /* 0x000fe4000f8e00ff */
[----:B------:R-:W4:Y:S03]  /*191e0*/  LDL.LU R151, [R1+0x100] ;  /* 0x0001000001977983 */ /* 0x000f260000300800 */
[----:B------:R-:W-:Y:S01]  /*191f0*/  @!P1 IADD3.X R45, R11, UR37, R3, P5, P6 ;  /* 0x000000250b2d9c10 */ /* 0x000fe2000afec403 */
[----:B0-----:R-:W-:-:S06]  /*19200*/  IMAD.U32 R10, RZ, RZ, UR40 ;  /* 0x00000028ff0a7e24 */ /* 0x001fcc000f8e00ff */
[----:B------:R-:W-:-:S04]  /*19210*/  @!P3 IADD3 R26, P5, P6, R10, UR38, R2 ;  /* 0x000000260a1abc10 */ /* 0x000fc8000febe002 */
[----:B------:R-:W-:Y:S02]  /*19220*/  @!P3 IADD3.X R27, R11, UR37, R3, P5, P6 ;  /* 0x000000250b1bbc10 */ /* 0x000fe4000afec403 */
[C---:B------:R-:W-:Y:S02]  /*19230*/  ISETP.LT.OR P5, PT, R0.reuse, 0x19, !P0 ;  /* 0x000000190000780c */ /* 0x040fe400047a1670 */
[----:B------:R-:W-:-:S11]  /*19240*/  ISETP.LT.OR P3, PT, R0, 0x49, !P4 ;  /* 0x000000490000780c */ /* 0x000fd60006761670 */
[----:B------:R-:W-:Y:S02]  /*19250*/  @!P5 IMAD R10, R146, R17, RZ ;  /* 0x00000011920ad224 */ /* 0x000fe400078e02ff */
[----:B------:R-:W4:Y:S04]  /*19260*/  LDL.LU R146, [R1+0x104] ;  /* 0x0001040001927983 */ /* 0x000f280000300800 */
[----:B------:R0:W-:Y:S02]  /*19270*/  @!P5 STG.E.U8 desc[UR56][R6.64+0x18], R10 ;  /* 0x0000180a0600d986 */ /* 0x0001e4000c101138 */
[----:B0-----:R-:W-:-:S05]  /*19280*/  IMAD.U32 R10, RZ, RZ, UR40 ;  /* 0x00000028ff0a7e24 */ /* 0x001fca000f8e00ff */
[----:B------:R-:W-:-:S04]  /*19290*/  @!P3 IADD3 R30, P5, P6, R10, UR38, R2 ;  /* 0x000000260a1ebc10 */ /* 0x000fc8000febe002 */
[----:B------:R-:W-:Y:S02]  /*192a0*/  @!P3 IADD3.X R31, R11, UR37, R3, P5, P6 ;  /* 0x000000250b1fbc10 */ /* 0x000fe4000afec403 */
[----:B------:R-:W-:Y:S02]  /*192b0*/  ISETP.LT.OR P5, PT, R0, 0x1a, !P0 ;  /* 0x0000001a0000780c */ /* 0x000fe400047a1670 */
[C---:B------:R-:W-:Y:S02]  /*192c0*/  LOP3.LUT P1, RZ, R16.reuse, 0x800000, RZ, 0xc0, !PT ;  /* 0x0080000010ff7812 */ /* 0x040fe4000782c0ff */
[----:B------:R-:W-:-:S04]  /*192d0*/  LOP3.LUT R16, R16, 0xffefffff, RZ, 0xc0, !PT ;  /* 0xffefffff10107812 */ /* 0x000fc800078ec0ff */
[----:B------:R-:W-:Y:S02]  /*192e0*/  @P0 LOP3.LUT R16, R16, 0x100000, RZ, 0xfc, !PT ;  /* 0x0010000010100812 */ /* 0x000fe400078efcff */
[C---:B------:R-:W-:Y:S02]  /*192f0*/  ISETP.LT.OR P0, PT, R0.reuse, 0x4a, !P4 ;  /* 0x0000004a0000780c */ /* 0x040fe40006701670 */
[----:B------:R-:W-:Y:S01]  /*19300*/  ISETP.LT.OR P3, PT, R0, 0x1a, !P2 ;  /* 0x0000001a0000780c */ /* 0x000fe20005761670 */
[----:B--2---:R-:W-:-:S05]  /*19310*/  @!P5 IMAD R10, R147, R17, RZ ;  /* 0x00000011930ad224 */ /* 0x004fca00078e02ff */
[----:B------:R3:W-:Y:S02]  /*19320*/  @!P5 STG.E.U8 desc[UR56][R6.64+0x19], R10 ;  /* 0x0000190a0600d986 */ /* 0x0007e4000c101138 */
[----:B---3--:R-:W-:Y:S02]  /*19330*/  @!P1 IMAD R10, R144, R17, RZ ;  /* 0x00000011900a9224 */ /* 0x008fe400078e02ff */
[----:B------:R-:W2:Y:S04]  /*19340*/  LDL.LU R144, [R1+0x108] ;  /* 0x0001080001907983 */ /* 0x000ea80000300800 */
[----:B------:R0:W-:Y:S01]  /*19350*/  @!P1 STG.E.U8 desc[UR56][R28.64+0x18], R10 ;  /* 0x0000180a1c009986 */ /* 0x0001e2000c101138 */
[----:B------:R-:W-:Y:S01]  /*19360*/  ISETP.LT.OR P1, PT, R0, 0x51, !P4 ;  /* 0x000000510000780c */ /* 0x000fe20006721670 */
[----:B0-----:R-:W-:-:S05]  /*19370*/  IMAD.U32 R10, RZ, RZ, UR40 ;  /* 0x00000028ff0a7e24 */ /* 0x001fca000f8e00ff */
[----:B------:R-:W-:-:S04]  /*19380*/  @!P0 IADD3 R34, P5, P6, R10, UR38, R2 ;  /* 0x000000260a228c10 */ /* 0x000fc8000febe002 */
[----:B------:R-:W-:-:S03]  /*19390*/  @!P0 IADD3.X R35, R11, UR37, R3, P5, P6 ;  /* 0x000000250b238c10 */ /* 0x000fc6000afec403 */
[----:B------:R-:W-:Y:S01]  /*193a0*/  @!P1 IADD3 R28, P5, P6, R10, UR38, R2 ;  /* 0x000000260a1c9c10 */ /* 0x000fe2000febe002 */
[----:B----4-:R-:W-:Y:S02]  /*193b0*/  @!P3 IMAD R10, R145, R17, RZ ;  /* 0x00000011910ab224 */ /* 0x010fe400078e02ff */
[----:B------:R-:W3:Y:S04]  /*193c0*/  LDL.LU R145, [R1+0x10c] ;  /* 0x00010c0001917983 */ /* 0x000ee80000300800 */
[----:B------:R-:W4:Y:S04]  /*193d0*/  LDL.LU R148, [R1+0x110] ;  /* 0x0001100001947983 */ /* 0x000f280000300800 */
[----:B------:R-:W4:Y:S04]  /*193e0*/  LDL.LU R149, [R1+0x114] ;  /* 0x0001140001957983 */ /* 0x000f280000300800 */
[----:B------:R-:W4:Y:S01]  /*193f0*/  LDL.LU R147, [R1+0x118] ;  /* 0x0001180001937983 */ /* 0x000f220000300800 */
[----:B------:R-:W-:-:S02]  /*19400*/  ISETP.GE.AND P0, PT, R5, 0x1, PT ;  /* 0x000000010500780c */ /* 0x000fc40003f06270 */
[----:B------:R-:W-:Y:S02]  /*19410*/  @!P1 IADD3.X R29, R11, UR37, R3, P5, P6 ;  /* 0x000000250b1d9c10 */ /* 0x000fe4000afec403 */
[C---:B------:R-:W-:Y:S01]  /*19420*/  ISETP.LT.OR P5, PT, R0.reuse, 0x21, !P0 ;  /* 0x000000210000780c */ /* 0x040fe200047a1670 */
[----:B------:R0:W-:Y:S01]  /*19430*/  @!P3 STG.E.U8 desc[UR56][R24.64+0x19], R10 ;  /* 0x0000190a1800b986 */ /* 0x0001e2000c101138 */
[----:B------:R-:W-:-:S11]  /*19440*/  ISETP.LT.OR P3, PT, R0, 0x52, !P4 ;  /* 0x000000520000780c */ /* 0x000fd60006761670 */
[----:B0-----:R-:W-:-:S05]  /*19450*/  @!P5 IMAD R10, R151, R17, RZ ;  /* 0x00000011970ad224 */ /* 0x001fca00078e02ff */
[----:B------:R0:W-:Y:S02]  /*19460*/  @!P5 STG.E.U8 desc[UR56][R2.64+0x20], R10 ;  /* 0x0000200a0200d986 */ /* 0x0001e4000c101138 */
[----:B0-----:R-:W-:-:S05]  /*19470*/  IMAD.U32 R10, RZ, RZ, UR40 ;  /* 0x00000028ff0a7e24 */ /* 0x001fca000f8e00ff */
[----:B------:R-:W-:-:S04]  /*19480*/  @!P3 IADD3 R24, P5, P6, R10, UR38, R2 ;  /* 0x000000260a18bc10 */ /* 0x000fc8000febe002 */
[----:B------:R-:W-:Y:S02]  /*19490*/  @!P3 IADD3.X R25, R11, UR37, R3, P5, P6 ;  /* 0x000000250b19bc10 */ /* 0x000fe4000afec403 */
[----:B------:R-:W-:Y:S02]  /*194a0*/  ISETP.LT.OR P5, PT, R0, 0x22, !P0 ;  /* 0x000000220000780c */ /* 0x000fe400047a1670 */
[----:B------:R-:W-:-:S11]  /*194b0*/  LOP3.LUT P1, RZ, R16, 0x400000, RZ, 0xc0, !PT ;  /* 0x0040000010ff7812 */ /* 0x000fd6000782c0ff */
[----:B------:R-:W-:-:S05]  /*194c0*/  @!P5 IMAD R10, R146, R17, RZ ;  /* 0x00000011920ad224 */ /* 0x000fca00078e02ff */
[----:B------:R0:W-:Y:S01]  /*194d0*/  @!P5 STG.E.U8 desc[UR56][R2.64+0x21], R10 ;  /* 0x0000210a0200d986 */ /* 0x0001e2000c101138 */
[C---:B------:R-:W-:Y:S02]  /*194e0*/  ISETP.LT.OR P5, PT, R0.reuse, 0x21, !P1 ;  /* 0x000000210000780c */ /* 0x040fe40004fa1670 */
[----:B------:R-:W-:-:S11]  /*194f0*/  ISETP.LT.OR P3, PT, R0, 0x59, !P4 ;  /* 0x000000590000780c */ /* 0x000fd60006761670 */
[----:B0-----:R-:W-:-:S04]  /*19500*/  @!P5 IADD3 R10, P6, R2, UR40, RZ ;  /* 0x00000028020adc10 */ /* 0x001fc8000ffde0ff */
[----:B------:R-:W-:Y:S01]  /*19510*/  @!P5 IADD3.X R11, R3, UR39, RZ, P6, !PT ;  /* 0x00000027030bdc10 */ /* 0x000fe2000b7fe4ff */
[----:B--2---:R-:W-:Y:S02]  /*19520*/  @!P5 IMAD R32, R144, R17, RZ ;  /* 0x000000119020d224 */ /* 0x004fe400078e02ff */
[----:B------:R-:W2:Y:S04]  /*19530*/  LDL.LU R144, [R1+0x11c] ;  /* 0x00011c0001907983 */ /* 0x000ea80000300800 */
[----:B------:R0:W-:Y:S02]  /*19540*/  @!P5 STG.E.U8 desc[UR56][R10.64+0x20], R32 ;  /* 0x000020200a00d986 */ /* 0x0001e4000c101138 */
[----:B0-----:R-:W-:Y:S02]  /*19550*/  IMAD.U32 R10, RZ, RZ, UR40 ;  /* 0x00000028ff0a7e24 */ /* 0x001fe4000f8e00ff */
[----:B------:R-:W-:-:S03]  /*19560*/  IMAD.U32 R11, RZ, RZ, UR39 ;  /* 0x00000027ff0b7e24 */ /* 0x000fc6000f8e00ff */
[----:B------:R-:W-:-:S04]  /*19570*/  @!P3 IADD3 R38, P5, P6, R10, UR38, R2 ;  /* 0x000000260a26bc10 */ /* 0x000fc8000febe002 */
[----:B------:R-:W-:Y:S02]  /*19580*/  @!P3 IADD3.X R39, R11, UR37, R3, P5, P6 ;  /* 0x000000250b27bc10 */ /* 0x000fe4000afec403 */
[----:B------:R-:W-:-:S13]  /*19590*/  ISETP.LT.OR P5, PT, R0, 0x22, !P1 ;  /* 0x000000220000780c */ /* 0x000fda0004fa1670 */
[----:B------:R-:W-:Y:S01]  /*195a0*/  @!P5 IADD3 R10, P6, R2, UR40, RZ ;  /* 0x00000028020adc10 */ /* 0x000fe2000ffde0ff */
[----:B---3--:R-:W-:Y:S01]  /*195b0*/  @!P5 IMAD R32, R145, R17, RZ ;  /* 0x000000119120d224 */ /* 0x008fe200078e02ff */
[----:B------:R-:W-:Y:S01]  /*195c0*/  ISETP.LT.OR P3, PT, R0, 0x5a, !P4 ;  /* 0x0000005a0000780c */ /* 0x000fe20006761670 */
[----:B------:R-:W3:Y:S01]  /*195d0*/  LDL.LU R145, [R1+0x120] ;  /* 0x0001200001917983 */ /* 0x000ee20000300800 */
[----:B------:R-:W-:-:S03]  /*195e0*/  @!P5 IADD3.X R11, R3, UR39, RZ, P6, !PT ;  /* 0x00000027030bdc10 */ /* 0x000fc6000b7fe4ff */
[----:B------:R-:W3:Y:S04]  /*195f0*/  LDL.LU R146, [R1+0x124] ;  /* 0x0001240001927983 */ /* 0x000ee80000300800 */
[----:B------:R4:W-:Y:S01]  /*19600*/  @!P5 STG.E.U8 desc[UR56][R10.64+0x21], R32 ;  /* 0x000021200a00d986 */ /* 0x0009e2000c101138 */
[----:B------:R-:W-:-:S13]  /*19610*/  ISETP.LT.OR P5, PT, R0, 0x29, !P0 ;  /* 0x000000290000780c */ /* 0x000fda00047a1670 */
[----:B----4-:R-:W-:-:S05]  /*19620*/  @!P5 IMAD R10, R148, R17, RZ ;  /* 0x00000011940ad224 */ /* 0x010fca00078e02ff */
[----:B------:R0:W-:Y:S01]  /*19630*/  @!P5 STG.E.U8 desc[UR56][R2.64+0x28], R10 ;  /* 0x0000280a0200d986 */ /* 0x0001e2000c101138 */
[----:B------:R-:W-:Y:S02]  /*19640*/  IMAD.U32 R11, RZ, RZ, UR39 ;  /* 0x00000027ff0b7e24 */ /* 0x000fe4000f8e00ff */
[----:B0-----:R-:W-:-:S05]  /*19650*/  IMAD.U32 R10, RZ, RZ, UR40 ;  /* 0x00000028ff0a7e24 */ /* 0x001fca000f8e00ff */
[----:B------:R-:W-:-:S04]  /*19660*/  @!P3 IADD3 R32, P5, P6, R10, UR38, R2 ;  /* 0x000000260a20bc10 */ /* 0x000fc8000febe002 */
[----:B------:R-:W-:Y:S02]  /*19670*/  @!P3 IADD3.X R33, R11, UR37, R3, P5, P6 ;  /* 0x000000250b21bc10 */ /* 0x000fe4000afec403 */
[----:B------:R-:W-:-:S13]  /*19680*/  ISETP.LT.OR P5, PT, R0, 0x2a, !P0 ;  /* 0x0000002a0000780c */ /* 0x000fda00047a1670 */
[----:B------:R-:W-:-:S05]  /*19690*/  @!P5 IMAD R10, R149, R17, RZ ;  /* 0x00000011950ad224 */ /* 0x000fca00078e02ff */
[----:B------:R0:W-:Y:S01]  /*196a0*/  @!P5 STG.E.U8 desc[UR56][R2.64+0x29], R10 ;  /* 0x0000290a0200d986 */ /* 0x0001e2000c101138 */
[----:B------:R-:W-:-:S13]  /*196b0*/  ISETP.LT.OR P5, PT, R0, 0x29, !P1 ;  /* 0x000000290000780c */ /* 0x000fda0004fa1670 */
[----:B------:R-:W-:Y:S02]  /*196c0*/  @!P5 IMAD R36, R147, R17, RZ ;  /* 0x000000119324d224 */ /* 0x000fe400078e02ff */
[----:B------:R-:W4:Y:S04]  /*196d0*/  LDL.LU R147, [R1+0x128] ;  /* 0x0001280001937983 */ /* 0x000f280000300800 */
[----:B------:R-:W4:Y:S04]  /*196e0*/  LDL.LU R148, [R1+0x12c] ;  /* 0x00012c0001947983 */ /* 0x000f280000300800 */
[----:B------:R-:W4:Y:S04]  /*196f0*/  LDL.LU R149, [R1+0x130] ;  /* 0x0001300001957983 */ /* 0x000f280000300800 */
[----:B------:R-:W4:Y:S04]  /*19700*/  LDL.LU R150, [R1+0x134] ;  /* 0x0001340001967983 */ /* 0x000f280000300800 */
[----:B------:R-:W4:Y:S04]  /*19710*/  LDL.LU R151, [R1+0x138] ;  /* 0x0001380001977983 */ /* 0x000f280000300800 */
[----:B------:R-:W4:Y:S04]  /*19720*/  LDL.LU R121, [R1+0x13c] ;  /* 0x00013c0001797983 */ /* 0x000f280000300800 */
[----:B------:R-:W4:Y:S01]  /*19730*/  LDL.LU R123, [R1+0xc0] ;  /* 0x0000c000017b7983 */ /* 0x000f220000300800 */
[----:B0-----:R-:W-:-:S02]  /*19740*/  @!P5 IADD3 R10, P6, R2, UR40, RZ ;  /* 0x00000028020adc10 */ /* 0x001fc4000ffde0ff */
[----:B------:R-:W-:Y:S01]  /*19750*/  ISETP.LT.OR P3, PT, R0, 0x41, !P2 ;  /* 0x000000410000780c */ /* 0x000fe20005761670 */
[----:B------:R-:W4:Y:S01]  /*19760*/  LDL.LU R124, [R1+0xc4] ;  /* 0x0000c400017c7983 */ /* 0x000f220000300800 */
[----:B------:R-:W-:-:S03]  /*19770*/  @!P5 IADD3.X R11, R3, UR39, RZ, P6, !PT ;  /* 0x00000027030bdc10 */ /* 0x000fc6000b7fe4ff */
[----:B------:R-:W4:Y:S04]  /*19780*/  LDL.LU R125, [R1+0xc8] ;  /* 0x0000c800017d7983 */ /* 0x000f280000300800 */
[----:B------:R0:W-:Y:S04]  /*19790*/  @!P5 STG.E.U8 desc[UR56][R10.64+0x28], R36 ;  /* 0x000028240a00d986 */ /* 0x0001e8000c101138 */
[----:B------:R-:W4:Y:S04]  /*197a0*/  LDL.LU R129, [R1+0xcc] ;  /* 0x0000cc0001817983 */ /* 0x000f280000300800 */
[----:B------:R-:W4:Y:S01]  /*197b0*/  LDL.LU R131, [R1+0xd0] ;  /* 0x0000d00001837983 */ /* 0x000f220000300800 */
[----:B0-----:R-:W-:-:S03]  /*197c0*/  IMAD.U32 R10, RZ, RZ, UR40 ;  /* 0x00000028ff0a7e24 */ /* 0x001fc6000f8e00ff */
[----:B------:R-:W4:Y:S01]  /*197d0*/  LDL.LU R132, [R1+0xd4] ;  /* 0x0000d40001847983 */ /* 0x000f220000300800 */
[----:B------:R-:W-:Y:S01]  /*197e0*/  IMAD.U32 R11, RZ, RZ, UR39 ;  /* 0x00000027ff0b7e24 */ /* 0x000fe2000f8e00ff */
[----:B------:R-:W-:Y:S02]  /*197f0*/  @!P3 IADD3 R36, P5, P6, R10, UR42, R2 ;  /* 0x0000002a0a24bc10 */ /* 0x000fe4000febe002 */
[----:B------:R-:W4:Y:S02]  /*19800*/  LDL.LU R133, [R1+0xd8] ;  /* 0x0000d80001857983 */ /* 0x000f240000300800 */
[----:B------:R-:W-:Y:S02]  /*19810*/  @!P3 IADD3.X R37, R11, UR41, R3, P5, P6 ;  /* 0x000000290b25bc10 */ /* 0x000fe4000afec403 */
[----:B------:R-:W4:Y:S01]  /*19820*/  LDL.LU R105, [R1+0xdc] ;  /* 0x0000dc0001697983 */ /* 0x000f220000300800 */
[C---:B------:R-:W-:Y:S02]  /*19830*/  ISETP.LT.OR P5, PT, R0.reuse, 0x2a, !P1 ;  /* 0x0000002a0000780c */ /* 0x040fe40004fa1670 */
[----:B------:R-:W-:Y:S01]  /*19840*/  ISETP.LT.OR P3, PT, R0, 0x42, !P2 ;  /* 0x000000420000780c */ /* 0x000fe20005761670 */
[----:B------:R-:W4:Y:S04]  /*19850*/  LDL.LU R107, [R1+0xe0] ;  /* 0x0000e000016b7983 */ /* 0x000f280000300800 */
[----:B------:R-:W4:Y:S04]  /*19860*/  LDL.LU R108, [R1+0xe4] ;  /* 0x0000e400016c7983 */ /* 0x000f280000300800 */
[----:B------:R-:W4:Y:S02]  /*19870*/  LDL.LU R109, [R1+0xe8] ;  /* 0x0000e800016d7983 */ /* 0x000f240000300800 */
[----:B------:R-:W-:-:S02]  /*19880*/  @!P5 IADD3 R10, P6, R2, UR40, RZ ;  /* 0x00000028020adc10 */ /* 0x000fc4000ffde0ff */
[----:B------:R-:W4:Y:S02]  /*19890*/  LDL.LU R113, [R1+0xec] ;  /* 0x0000ec0001717983 */ /* 0x000f240000300800 */
[----:B------:R-:W-:Y:S02]  /*198a0*/  @!P5 IADD3.X R11, R3, UR39, RZ, P6, !PT ;  /* 0x00000027030bdc10 */ /* 0x000fe4000b7fe4ff */
[----:B------:R-:W-:Y:S01]  /*198b0*/  LOP3.LUT R4, R4, 0xfdffffff, RZ, 0xc0, !PT ;  /* 0xfdffffff04047812 */ /* 0x000fe200078ec0ff */
[----:B------:R-:W4:Y:S04]  /*198c0*/  LDL.LU R115, [R1+0xf0] ;  /* 0x0000f00001737983 */ /* 0x000f280000300800 */
        /* <DEDUP_REMOVED lines=17> */
[----:B------:R-:W4:Y:S01]  /*199e0*/  LDL.LU R85, [R1+0xb8] ;  /* 0x0000b80001557983 */ /* 0x000f220000300800 */
[----:B--2---:R-:W-:-:S05]  /*199f0*/  @!P5 IMAD R60, R144, R17, RZ ;  /* 0x00000011903cd224 */ /* 0x004fca00078e02ff */
[----:B------:R0:W-:Y:S01]  /*19a00*/  @!P5 STG.E.U8 desc[UR56][R10.64+0x29], R60 ;  /* 0x0000293c0a00d986 */ /* 0x0001e2000c101138 */
[----:B------:R-:W-:Y:S01]  /*19a10*/  ISETP.LT.OR P5, PT, R0, 0x31, !P0 ;  /* 0x000000310000780c */ /* 0x000fe200047a1670 */
[----:B0-----:R-:W-:-:S12]  /*19a20*/  IMAD.U32 R11, RZ, RZ, UR39 ;  /* 0x00000027ff0b7e24 */ /* 0x001fd8000f8e00ff */
[----:B---3--:R-:W-:-:S05]  /*19a30*/  @!P5 IMAD R10, R145, R17, RZ ;  /* 0x00000011910ad224 */ /* 0x008fca00078e02ff */
[----:B------:R0:W-:Y:S02]  /*19a40*/  @!P5 STG.E.U8 desc[UR56][R2.64+0x30], R10 ;  /* 0x0000300a0200d986 */ /* 0x0001e4000c101138 */
[----:B0-----:R-:W-:-:S05]  /*19a50*/  IMAD.U32 R10, RZ, RZ, UR40 ;  /* 0x00000028ff0a7e24 */ /* 0x001fca000f8e00ff */
[----:B------:R-:W-:-:S04]  /*19a60*/  @!P3 IADD3 R144, P5, P6, R10, UR42, R2 ;  /* 0x0000002a0a90bc10 */ /* 0x000fc8000febe002 */
[----:B------:R-:W-:Y:S02]  /*19a70*/  @!P3 IADD3.X R145, R11, UR41, R3, P5, P6 ;  /* 0x000000290b91bc10 */ /* 0x000fe4000afec403 */
[----:B------:R-:W-:-:S13]  /*19a80*/  ISETP.LT.OR P5, PT, R0, 0x32, !P0 ;  /* 0x000000320000780c */ /* 0x000fda00047a1670 */
[----:B------:R-:W-:-:S05]  /*19a90*/  @!P5 IMAD R10, R146, R17, RZ ;  /* 0x00000011920ad224 */ /* 0x000fca00078e02ff */
[----:B------:R0:W-:Y:S01]  /*19aa0*/  @!P5 STG.E.U8 desc[UR56][R2.64+0x31], R10 ;  /* 0x0000310a0200d986 */ /* 0x0001e2000c101138 */
[C---:B------:R-:W-:Y:S02]  /*19ab0*/  ISETP.LT.OR P5, PT, R0.reuse, 0x31, !P1 ;  /* 0x000000310000780c */ /* 0x040fe40004fa1670 */
[----:B------:R-:W-:-:S11]  /*19ac0*/  ISETP.LT.OR P3, PT, R0, 0x49, !P2 ;  /* 0x000000490000780c */ /* 0x000fd60005761670 */
[----:B0-----:R-:W-:-:S04]  /*19ad0*/  @!P5 IADD3 R10, P6, R2, UR40, RZ ;  /* 0x00000028020adc10 */ /* 0x001fc8000ffde0ff */
[----:B------:R-:W-:Y:S01]  /*19ae0*/  @!P5 IADD3.X R11, R3, UR39, RZ, P6, !PT ;  /* 0x00000027030bdc10 */ /* 0x000fe2000b7fe4ff */
[----:B----4-:R-:W-:-:S05]  /*19af0*/  @!P5 IMAD R60, R147, R17, RZ ;  /* 0x00000011933cd224 */ /* 0x010fca00078e02ff */
[----:B------:R0:W-:Y:S02]  /*19b00*/  @!P5 STG.E.U8 desc[UR56][R10.64+0x30], R60 ;  /* 0x0000303c0a00d986 */ /* 0x0001e4000c101138 */
[----:B0-----:R-:W-:Y:S02]  /*19b10*/  IMAD.U32 R10, RZ, RZ, UR40 ;  /* 0x00000028ff0a7e24 */ /* 0x001fe4000f8e00ff */
[----:B------:R-:W-:-:S03]  /*19b20*/  IMAD.U32 R11, RZ, RZ, UR39 ;  /* 0x00000027ff0b7e24 */ /* 0x000fc6000f8e00ff */
[----:B------:R-:W-:-:S04]  /*19b30*/  @!P3 IADD3 R146, P5, P6, R10, UR42, R2 ;  /* 0x0000002a0a92bc10 */ /* 0x000fc8000febe002 */
[----:B------:R-:W-:Y:S02]  /*19b40*/  @!P3 IADD3.X R147, R11, UR41, R3, P5, P6 ;  /* 0x000000290b93bc10 */ /* 0x000fe4000afec403 */
[----:B------:R-:W-:-:S13]  /*19b50*/  ISETP.LT.OR P5, PT, R0, 0x32, !P1 ;  /* 0x000000320000780c */ /* 0x000fda0004fa1670 */
[----:B------:R-:W-:Y:S01]  /*19b60*/  @!P5 IADD3 R10, P6, R2, UR40, RZ ;  /* 0x00000028020adc10 */ /* 0x000fe2000ffde0ff */
[----:B------:R-:W-:-:S03]  /*19b70*/  @!P5 IMAD R60, R148, R17, RZ ;  /* 0x00000011943cd224 */ /* 0x000fc600078e02ff */
[----:B------:R-:W-:-:S05]  /*19b80*/  @!P5 IADD3.X R11, R3, UR39, RZ, P6, !PT ;  /* 0x00000027030bdc10 */ /* 0x000fca000b7fe4ff */
[----:B------:R0:W-:Y:S01]  /*19b90*/  @!P5 STG.E.U8 desc[UR56][R10.64+0x31], R60 ;  /* 0x0000313c0a00d986 */ /* 0x0001e2000c101138 */
[C---:B------:R-:W-:Y:S02]  /*19ba0*/  ISETP.LT.OR P5, PT, R0.reuse, 0x39, !P0 ;  /* 0x000000390000780c */ /* 0x040fe400047a1670 */
[----:B------:R-:W-:-:S11]  /*19bb0*/  ISETP.LT.OR P3, PT, R0, 0x4a, !P2 ;  /* 0x0000004a0000780c */ /* 0x000fd60005761670 */
[----:B0-----:R-:W-:-:S05]  /*19bc0*/  @!P5 IMAD R10, R149, R17, RZ ;  /* 0x00000011950ad224 */ /* 0x001fca00078e02ff */
        /* <DEDUP_REMOVED lines=24> */
[----:B------:R-:W-:Y:S01]  /*19d50*/  LOP3.LUT P3, RZ, R16, 0x200000, RZ, 0xc0, !PT ;  /* 0x0020000010ff7812 */ /* 0x000fe2000786c0ff */
[----:B0-----:R-:W-:Y:S02]  /*19d60*/  IMAD.U32 R10, RZ, RZ, UR40 ;  /* 0x00000028ff0a7e24 */ /* 0x001fe4000f8e00ff */
[----:B------:R-:W-:-:S03]  /*19d70*/  IMAD.U32 R11, RZ, RZ, UR39 ;  /* 0x00000027ff0b7e24 */ /* 0x000fc6000f8e00ff */
[----:B------:R-:W-:-:S04]  /*19d80*/  @!P0 IADD3 R120, P5, P6, R10, UR42, R2 ;  /* 0x0000002a0a788c10 */ /* 0x000fc8000febe002 */
[----:B------:R-:W-:Y:S02]  /*19d90*/  @!P0 IADD3.X R121, R11, UR41, R3, P5, P6 ;  /* 0x000000290b798c10 */ /* 0x000fe4000afec403 */
[----:B------:R-:W-:Y:S02]  /*19da0*/  ISETP.LT.OR P5, PT, R0, 0x21, !P3 ;  /* 0x000000210000780c */ /* 0x000fe40005fa1670 */
[----:B------:R-:W-:Y:S02]  /*19db0*/  @P0 LOP3.LUT R4, R4, 0x2000000, RZ, 0xfc, !PT ;  /* 0x0200000004040812 */ /* 0x000fe400078efcff */
[----:B------:R-:W-:-:S09]  /*19dc0*/  ISETP.LT.OR P0, PT, R0, 0x59, !P2 ;  /* 0x000000590000780c */ /* 0x000fd20005701670 */
[----:B------:R-:W-:-:S05]  /*19dd0*/  @!P5 IMAD R10, R123, R17, RZ ;  /* 0x000000117b0ad224 */ /* 0x000fca00078e02ff */
[----:B------:R0:W-:Y:S01]  /*19de0*/  @!P5 STG.E.U8 desc[UR56][R8.64+0x20], R10 ;  /* 0x0000200a0800d986 */ /* 0x0001e2000c101138 */
[----:B------:R-:W-:Y:S01]  /*19df0*/  LOP3.LUT R4, R4, 0xffbfffff, RZ, 0xc0, !PT ;  /* 0xffbfffff04047812 */ /* 0x000fe200078ec0ff */
[----:B0-----:R-:W-:-:S05]  /*19e00*/  IMAD.U32 R10, RZ, RZ, UR40 ;  /* 0x00000028ff0a7e24 */ /* 0x001fca000f8e00ff */
[----:B------:R-:W-:-:S04]  /*19e10*/  @!P0 IADD3 R122, P5, P6, R10, UR42, R2 ;  /* 0x0000002a0a7a8c10 */ /* 0x000fc8000febe002 */
[----:B------:R-:W-:Y:S02]  /*19e20*/  @!P0 IADD3.X R123, R11, UR41, R3, P5, P6 ;  /* 0x000000290b7b8c10 */ /* 0x000fe4000afec403 */
[----:B------:R-:W-:Y:S02]  /*19e30*/  ISETP.LT.OR P5, PT, R0, 0x22, !P3 ;  /* 0x000000220000780c */ /* 0x000fe40005fa1670 */
[----:B------:R-:W-:Y:S02]  /*19e40*/  @P0 LOP3.LUT R4, R4, 0x400000, RZ, 0xfc, !PT ;  /* 0x0040000004040812 */ /* 0x000fe400078efcff */
[----:B------:R-:W-:-:S09]  /*19e50*/  ISETP.LT.OR P0, PT, R0, 0x21, !P4 ;  /* 0x000000210000780c */ /* 0x000fd20006701670 */
[----:B------:R-:W-:-:S05]  /*19e60*/  @!P5 IMAD R10, R124, R17, RZ ;  /* 0x000000117c0ad224 */ /* 0x000fca00078e02ff */
[----:B------:R0:W-:Y:S02]  /*19e70*/  @!P5 STG.E.U8 desc[UR56][R8.64+0x21], R10 ;  /* 0x0000210a0800d986 */ /* 0x0001e4000c101138 */
[----:B0-----:R-:W-:-:S05]  /*19e80*/  @!P0 IMAD R10, R125, R17, RZ ;  /* 0x000000117d0a8224 */ /* 0x001fca00078e02ff */
[----:B------:R0:W-:Y:S01]  /*19e90*/  @!P0 STG.E.U8 desc[UR56][R58.64+0x20], R10 ;  /* 0x0000200a3a008986 */ /* 0x0001e2000c101138 */
[----:B------:R-:W-:Y:S02]  /*19ea0*/  ISETP.LT.OR P0, PT, R0, 0x5a, !P2 ;  /* 0x0000005a0000780c */ /* 0x000fe40005701670 */
[----:B------:R-:W-:Y:S02]  /*19eb0*/  LOP3.LUT R16, R16, 0xfff7ffff, RZ, 0xc0, !PT ;  /* 0xfff7ffff10107812 */ /* 0x000fe400078ec0ff */
[----:B------:R-:W-:Y:S01]  /*19ec0*/  LOP3.LUT R4, R4, 0xfffeffff, RZ, 0xc0, !PT ;  /* 0xfffeffff04047812 */ /* 0x000fe200078ec0ff */
[----:B0-----:R-:W-:Y:S01]  /*19ed0*/  IMAD.U32 R10, RZ, RZ, UR40 ;  /* 0x00000028ff0a7e24 */ /* 0x001fe2000f8e00ff */
[----:B------:R-:W-:-:S07]  /*19ee0*/  @P1 LOP3.LUT R16, R16, 0x80000, RZ, 0xfc, !PT ;  /* 0x0008000010101812 */ /* 0x000fce00078efcff */
[----:B------:R-:W-:Y:S02]  /*19ef0*/  @!P0 IADD3 R124, P5, P6, R10, UR42, R2 ;  /* 0x0000002a0a7c8c10 */ /* 0x000fe4000febe002 */
[----:B------:R-:W-:Y:S02]  /*19f00*/  @P0 LOP3.LUT R4, R4, 0x10000, RZ, 0xfc, !PT ;  /* 0x0001000004040812 */ /* 0x000fe400078efcff */
[----:B------:R-:W-:Y:S02]  /*19f10*/  @!P0 IADD3.X R125, R11, UR41, R3, P5, P6 ;  /* 0x000000290b7d8c10 */ /* 0x000fe4000afec403 */
[C---:B------:R-:W-:Y:S02]  /*19f20*/  ISETP.LT.OR P1, PT, R0.reuse, 0x61, !P4 ;  /* 0x000000610000780c */ /* 0x040fe40006721670 */
[----:B------:R-:W-:-:S11]  /*19f30*/  ISETP.LT.OR P0, PT, R0, 0x22, !P4 ;  /* 0x000000220000780c */ /* 0x000fd60006701670 */
[----:B------:R-:W-:Y:S02]  /*19f40*/  @!P1 IADD3 R126, P5, P6, R10, UR38, R2 ;  /* 0x000000260a7e9c10 */ /* 0x000fe4000febe002 */
[----:B------:R-:W-:-:S05]  /*19f50*/  @!P0 IMAD R10, R129, R17, RZ ;  /* 0x00000011810a8224 */ /* 0x000fca00078e02ff */
[----:B------:R0:W-:Y:S01]  /*19f60*/  @!P0 STG.E.U8 desc[UR56][R56.64+0x21], R10 ;  /* 0x0000210a38008986 */ /* 0x0001e2000c101138 */
[----:B------:R-:W-:Y:S02]  /*19f70*/  ISETP.LT.OR P0, PT, R0, 0x62, !P4 ;  /* 0x000000620000780c */ /* 0x000fe40006701670 */
[C-C-:B------:R-:W-:Y:S01]  /*19f80*/  @!P1 IADD3.X R127, R11.reuse, UR37, R3.reuse, P5, P6 ;  /* 0x000000250b7f9c10 */ /* 0x140fe2000afec403 */
[----:B0-----:R-:W-:Y:S01]  /*19f90*/  IMAD.U32 R10, RZ, RZ, UR40 ;  /* 0x00000028ff0a7e24 */ /* 0x001fe2000f8e00ff */
[----:B------:R-:W-:Y:S01]  /*19fa0*/  LOP3.LUT R16, R16, 0xfffffeff, RZ, 0xc0, !PT ;  /* 0xfffffeff10107812 */ /* 0x000fe200078ec0ff */
[----:B------:R-:W2:Y:S08]  /*19fb0*/  LDL.LU R56, [R1+0xbc] ;  /* 0x0000bc0001387983 */ /* 0x000eb00000300800 */
[----:B------:R-:W-:Y:S01]  /*19fc0*/  @!P0 IADD3 R128, P5, P6, R10, UR38, R2 ;  /* 0x000000260a808c10 */ /* 0x000fe2000febe002 */
[----:B------:R-:W3:Y:S03]  /*19fd0*/  LDL.LU R57, [R1+0x40] ;  /* 0x0000400001397983 */ /* 0x000ee60000300800 */
[----:B------:R-:W-:Y:S01]  /*19fe0*/  @!P0 IADD3.X R129, R11, UR37, R3, P5, P6 ;  /* 0x000000250b818c10 */ /* 0x000fe2000afec403 */
[----:B------:R-:W4:Y:S01]  /*19ff0*/  LDL.LU R58, [R1+0x44] ;  /* 0x00004400013a7983 */ /* 0x000f220000300800 */
[----:B------:R-:W-:-:S02]  /*1a000*/  ISETP.LT.OR P5, PT, R0, 0x29, !P3 ;  /* 0x000000290000780c */ /* 0x000fc40005fa1670 */
[----:B------:R-:W-:Y:S01]  /*1a010*/  @P1 LOP3.LUT R16, R16, 0x100, RZ, 0xfc, !PT ;  /* 0x0000010010101812 */ /* 0x000fe200078efcff */
[----:B------:R-:W4:Y:S03]  /*1a020*/  LDL.LU R59, [R1+0x48] ;  /* 0x00004800013b7983 */ /* 0x000f260000300800 */
[----:B------:R-:W-:Y:S01]  /*1a030*/  LOP3.LUT R16, R16, 0xffffff7f, RZ, 0xc0, !PT ;  /* 0xffffff7f10107812 */ /* 0x000fe200078ec0ff */
[----:B------:R-:W4:Y:S03]  /*1a040*/  LDL.LU R60, [R1+0x4c] ;  /* 0x00004c00013c7983 */ /* 0x000f260000300800 */
[----:B------:R-:W-:Y:S01]  /*1a050*/  @P0 LOP3.LUT R16, R16, 0x80, RZ, 0xfc, !PT ;  /* 0x0000008010100812 */ /* 0x000fe200078efcff */
[----:B------:R-:W4:Y:S01]  /*1a060*/  LDL.LU R61, [R1+0x50] ;  /* 0x00005000013d7983 */ /* 0x000f220000300800 */
[----:B------:R-:W-:Y:S01]  /*1a070*/  ISETP.LT.OR P0, PT, R0, 0x69, !P4 ;  /* 0x000000690000780c */ /* 0x000fe20006701670 */
[----:B------:R-:W-:Y:S01]  /*1a080*/  @!P5 IMAD R10, R131, R17, RZ ;  /* 0x00000011830ad224 */ /* 0x000fe200078e02ff */
[----:B------:R-:W-:Y:S01]  /*1a090*/  LOP3.LUT R16, R16, 0xffffffbf, RZ, 0xc0, !PT ;  /* 0xffffffbf10107812 */ /* 0x000fe200078ec0ff */
[----:B------:R-:W4:Y:S04]  /*1a0a0*/  LDL.LU R62, [R1+0x54] ;  /* 0x00005400013e7983 */ /* 0x000f280000300800 */
[----:B------:R0:W-:Y:S01]  /*1a0b0*/  @!P5 STG.E.U8 desc[UR56][R8.64+0x28], R10 ;  /* 0x0000280a0800d986 */ /* 0x0001e2000c101138 */
[----:B------:R-:W-:-:S02]  /*1a0c0*/  ISETP.LT.OR P1, PT, R0, 0x71, !P4 ;  /* 0x000000710000780c */ /* 0x000fc40006721670 */
[----:B------:R-:W-:Y:S01]  /*1a0d0*/  LOP3.LUT R4, R4, 0xbfffffff, RZ, 0xc0, !PT ;  /* 0xbfffffff04047812 */ /* 0x000fe200078ec0ff */
[----:B------:R-:W4:Y:S02]  /*1a0e0*/  LDL.LU R63, [R1+0x58] ;  /* 0x00005800013f7983 */ /* 0x000f240000300800 */
[----:B------:R-:W-:Y:S02]  /*1a0f0*/  @P0 LOP3.LUT R16, R16, 0x40, RZ, 0xfc, !PT ;  /* 0x0000004010100812 */ /* 0x000fe400078efcff */
[----:B------:R-:W4:Y:S01]  /*1a100*/  LDL.LU R64, [R1+0x5c] ;  /* 0x00005c0001407983 */ /* 0x000f220000300800 */
[----:B0-----:R-:W-:Y:S01]  /*1a110*/  IMAD.U32 R10, RZ, RZ, UR40 ;  /* 0x00000028ff0a7e24 */ /* 0x001fe2000f8e00ff */
[----:B------:R-:W-:Y:S02]  /*1a120*/  LOP3.LUT R16, R16, 0xffffffdf, RZ, 0xc0, !PT ;  /* 0xffffffdf10107812 */ /* 0x000fe400078ec0ff */
[----:B------:R-:W4:Y:S02]  /*1a130*/  LDL.LU R65, [R1+0x60] ;  /* 0x0000600001417983 */ /* 0x000f240000300800 */
[----:B------:R-:W-:-:S02]  /*1a140*/  @!P0 IADD3 R130, P5, P6, R10, UR38, R2 ;  /* 0x000000260a828c10 */ /* 0x000fc4000febe002 */
[----:B------:R-:W4:Y:S02]  /*1a150*/  LDL.LU R66, [R1+0x64] ;  /* 0x0000640001427983 */ /* 0x000f240000300800 */
[----:B------:R-:W-:Y:S02]  /*1a160*/  @!P0 IADD3.X R131, R11, UR37, R3, P5, P6 ;  /* 0x000000250b838c10 */ /* 0x000fe4000afec403 */
[----:B------:R-:W4:Y:S01]  /*1a170*/  LDL.LU R67, [R1+0x68] ;  /* 0x0000680001437983 */ /* 0x000f220000300800 */
[C---:B------:R-:W-:Y:S02]  /*1a180*/  ISETP.LT.OR P5, PT, R0.reuse, 0x2a, !P3 ;  /* 0x0000002a0000780c */ /* 0x040fe40005fa1670 */
[----:B------:R-:W-:Y:S01]  /*1a190*/  ISETP.LT.OR P0, PT, R0, 0x29, !P4 ;  /* 0x000000290000780c */ /* 0x000fe20006701670 */
[----:B------:R-:W4:Y:S04]  /*1a1a0*/  LDL.LU R68, [R1+0x6c] ;  /* 0x00006c0001447983 */ /* 0x000f280000300800 */
[----:B------:R-:W4:Y:S01]  /*1a1b0*/  LDL.LU R69, [R1+0x70] ;  /* 0x0000700001457983 */ /* 0x000f220000300800 */
[----:B------:R-:W-:-:S03]  /*1a1c0*/  LOP3.LUT R19, R19, 0x7fffffff, RZ, 0xc0, !PT ;  /* 0x7fffffff13137812 */ /* 0x000fc600078ec0ff */
[----:B------:R-:W4:Y:S02]  /*1a1d0*/  LDL.LU R70, [R1+0x74] ;  /* 0x0000740001467983 */ /* 0x000f240000300800 */
[-C--:B------:R-:W-:Y:S02]  /*1a1e0*/  @!P5 IMAD R10, R132, R17.reuse, RZ ;  /* 0x00000011840ad224 */ /* 0x080fe400078e02ff */
[----:B------:R-:W4:Y:S04]  /*1a1f0*/  LDL.LU R71, [R1+0x78] ;  /* 0x0000780001477983 */ /* 0x000f280000300800 */
[----:B------:R0:W-:Y:S02]  /*1a200*/  @!P5 STG.E.U8 desc[UR56][R8.64+0x29], R10 ;  /* 0x0000290a0800d986 */ /* 0x0001e4000c101138 */
[----:B0-----:R-:W-:-:S05]  /*1a210*/  @!P0 IMAD R10, R133, R17, RZ ;  /* 0x00000011850a8224 */ /* 0x001fca00078e02ff */
[----:B------:R0:W-:Y:S01]  /*1a220*/  @!P0 STG.E.U8 desc[UR56][R54.64+0x28], R10 ;  /* 0x0000280a36008986 */ /* 0x0001e2000c101138 */
[----:B------:R-:W-:Y:S01]  /*1a230*/  ISETP.LT.OR P0, PT, R0, 0x6a, !P4 ;  /* 0x0000006a0000780c */ /* 0x000fe20006701670 */
[----:B0-----:R-:W-:-:S12]  /*1a240*/  IMAD.U32 R10, RZ, RZ, UR40 ;  /* 0x00000028ff0a7e24 */ /* 0x001fd8000f8e00ff */
[--C-:B------:R-:W-:Y:S02]  /*1a250*/  @!P0 IADD3 R132, P5, P6, R10, UR38, R2.reuse ;  /* 0x000000260a848c10 */ /* 0x100fe4000febe002 */
[----:B------:R-:W-:Y:S02]  /*1a260*/  @P0 LOP3.LUT R16, R16, 0x20, RZ, 0xfc, !PT ;  /* 0x0000002010100812 */ /* 0x000fe400078efcff */
[----:B------:R-:W-:Y:S02]  /*1a270*/  @!P0 IADD3.X R133, R11, UR37, R3, P5, P6 ;  /* 0x000000250b858c10 */ /* 0x000fe4000afec403 */
[----:B------:R-:W-:Y:S02]  /*1a280*/  ISETP.LT.OR P0, PT, R0, 0x2a, !P4 ;  /* 0x0000002a0000780c */ /* 0x000fe40006701670 */
[----:B------:R-:W-:-:S11]  /*1a290*/  @!P1 IADD3 R134, P5, P6, R10, UR38, R2 ;  /* 0x000000260a869c10 */ /* 0x000fd6000febe002 */
[----:B------:R-:W-:-:S05]  /*1a2a0*/  @!P0 IMAD R10, R105, R17, RZ ;  /* 0x00000011690a8224 */ /* 0x000fca00078e02ff */
[----:B------:R0:W-:Y:S01]  /*1a2b0*/  @!P0 STG.E.U8 desc[UR56][R52.64+0x29], R10 ;  /* 0x0000290a34008986 */ /* 0x0001e2000c101138 */
[----:B------:R-:W-:Y:S02]  /*1a2c0*/  ISETP.LT.OR P0, PT, R0, 0x72, !P4 ;  /* 0x000000720000780c */ /* 0x000fe40006701670 */
[----:B------:R-:W-:Y:S01]  /*1a2d0*/  @!P1 IADD3.X R135, R11, UR37, R3, P5, P6 ;  /* 0x000000250b879c10 */ /* 0x000fe2000afec403 */
[----:B0-----:R-:W-:Y:S01]  /*1a2e0*/  IMAD.U32 R10, RZ, RZ, UR40 ;  /* 0x00000028ff0a7e24 */ /* 0x001fe2000f8e00ff */
[----:B------:R-:W-:-:S09]  /*1a2f0*/  LOP3.LUT R16, R16, 0xffffffef, RZ, 0xc0, !PT ;  /* 0xffffffef10107812 */ /* 0x000fd200078ec0ff */
[----:B------:R-:W-:-:S04]  /*1a300*/  @!P0 IADD3 R104, P5, P6, R10, UR38, R2 ;  /* 0x000000260a688c10 */ /* 0x000fc8000febe002 */
[----:B------:R-:W-:Y:S02]  /*1a310*/  @!P0 IADD3.X R105, R11, UR37, R3, P5, P6 ;  /* 0x000000250b698c10 */ /* 0x000fe4000afec403 */
[----:B------:R-:W-:Y:S02]  /*1a320*/  ISETP.LT.OR P5, PT, R0, 0x31, !P3 ;  /* 0x000000310000780c */ /* 0x000fe40005fa1670 */
[----:B------:R-:W-:-:S04]  /*1a330*/  @P1 LOP3.LUT R16, R16, 0x10, RZ, 0xfc, !PT ;  /* 0x0000001010101812 */ /* 0x000fc800078efcff */
[----:B------:R-:W-:-:S04]  /*1a340*/  LOP3.LUT R16, R16, 0xfffffffb, RZ, 0xc0, !PT ;  /* 0xfffffffb10107812 */ /* 0x000fc800078ec0ff */
[----:B------:R-:W-:Y:S02]  /*1a350*/  @P0 LOP3.LUT R16, R16, 0x4, RZ, 0xfc, !PT ;  /* 0x0000000410100812 */ /* 0x000fe400078efcff */
[----:B------:R-:W-:Y:S01]  /*1a360*/  ISETP.LT.OR P0, PT, R0, 0x79, !P4 ;  /* 0x000000790000780c */ /* 0x000fe20006701670 */
        /* <DEDUP_REMOVED lines=13> */
[----:B------:R-:W-:Y:S01]  /*1a440*/  ISETP.LT.OR P0, PT, R0, 0x7a, !P4 ;  /* 0x0000007a0000780c */ /* 0x000fe20006701670 */
[----:B0-----:R-:W-:-:S12]  /*1a450*/  IMAD.U32 R10, RZ, RZ, UR40 ;  /* 0x00000028ff0a7e24 */ /* 0x001fd8000f8e00ff */
        /* <DEDUP_REMOVED lines=33> */
[C---:B------:R-:W-:Y:S02]  /*1a670*/  LOP3.LUT P0, RZ, R16.reuse, 0x100000, RZ, 0xc0, !PT ;  /* 0x0010000010ff7812 */ /* 0x040fe4000780c0ff */
[----:B------:R-:W-:Y:S02]  /*1a680*/  LOP3.LUT R16, R16, 0xfffbffff, RZ, 0xc0, !PT ;  /* 0xfffbffff10107812 */ /* 0x000fe400078ec0ff */
[----:B------:R-:W-:Y:S01]  /*1a690*/  LOP3.LUT R4, R4, 0xffff7fff, RZ, 0xc0, !PT ;  /* 0xffff7fff04047812 */ /* 0x000fe200078ec0ff */
[----:B0-----:R-:W-:Y:S01]  /*1a6a0*/  IMAD.U32 R10, RZ, RZ, UR40 ;  /* 0x00000028ff0a7e24 */ /* 0x001fe2000f8e00ff */
[----:B------:R-:W-:-:S05]  /*1a6b0*/  @P3 LOP3.LUT R16, R16, 0x40000, RZ, 0xfc, !PT ;  /* 0x0004000010103812 */ /* 0x000fca00078efcff */
        /* <DEDUP_REMOVED lines=33> */
[----:B------:R-:W-:Y:S01]  /*1a8d0*/  LOP3.LUT R4, R4, 0xfffffffd, RZ, 0xc0, !PT ;  /* 0xfffffffd04047812 */ /* 0x000fe200078ec0ff */
[----:B0-----:R-:W-:Y:S01]  /*1a8e0*/  IMAD.U32 R10, RZ, RZ, UR40 ;  /* 0x00000028ff0a7e24 */ /* 0x001fe2000f8e00ff */
[----:B------:R-:W-:Y:S01]  /*1a8f0*/  ISETP.LT.OR P3, PT, R0, 0x81, !P4 ;  /* 0x000000810000780c */ /* 0x000fe20006761670 */
[----:B------:R-:W4:Y:S08]  /*1a900*/  LDL.LU R41, [R1+0x7c] ;  /* 0x00007c0001297983 */ /* 0x000f300000300800 */
[----:B------:R-:W-:Y:S01]  /*1a910*/  @!P1 IADD3 R92, P5, P6, R10, UR42, R2 ;  /* 0x0000002a0a5c9c10 */ /* 0x000fe2000febe002 */
[----:B------:R-:W4:Y:S01]  /*1a920*/  LDL.LU R43, [R1] ;  /* 0x00000000012b7983 */ /* 0x000f220000300800 */
[----:B------:R-:W-:-:S02]  /*1a930*/  @P1 LOP3.LUT R4, R4, 0x2, RZ, 0xfc, !PT ;  /* 0x0000000204041812 */ /* 0x000fc400078efcff */
[--C-:B------:R-:W-:Y:S01]  /*1a940*/  @!P1 IADD3.X R93, R11, UR41, R3.reuse, P5, P6 ;  /* 0x000000290b5d9c10 */ /* 0x100fe2000afec403 */
[----:B------:R-:W4:Y:S01]  /*1a950*/  LDL.LU R46, [R1+0x4] ;  /* 0x00000400012e7983 */ /* 0x000f220000300800 */
[----:B------:R-:W-:Y:S02]  /*1a960*/  ISETP.LT.OR P1, PT, R0, 0x22, !P2 ;  /* 0x000000220000780c */ /* 0x000fe40005721670 */
[----:B------:R-:W-:Y:S01]  /*1a970*/  @!P3 IADD3 R94, P5, P6, R10, UR38, R2 ;  /* 0x000000260a5ebc10 */ /* 0x000fe2000febe002 */
[----:B------:R-:W4:Y:S10]  /*1a980*/  LDL.LU R47, [R1+0x8] ;  /* 0x00000800012f7983 */ /* 0x000f340000300800 */
[----:B------:R-:W-:Y:S01]  /*1a990*/  @!P1 IMAD R10, R97, R17, RZ ;  /* 0x00000011610a9224 */ /* 0x000fe200078e02ff */
[----:B------:R-:W-:Y:S01]  /*1a9a0*/  @!P3 IADD3.X R95, R11, UR37, R3, P5, P6 ;  /* 0x000000250b5fbc10 */ /* 0x000fe2000afec403 */
[----:B------:R-:W4:Y:S04]  /*1a9b0*/  LDL.LU R49, [R1+0xc] ;  /* 0x00000c0001317983 */ /* 0x000f280000300800 */
[----:B------:R0:W-:Y:S01]  /*1a9c0*/  @!P1 STG.E.U8 desc[UR56][R236.64+0x21], R10 ;  /* 0x0000210aec009986 */ /* 0x0001e2000c101138 */
[----:B------:R-:W-:-:S02]  /*1a9d0*/  ISETP.LT.OR P1, PT, R0, 0x82, !P4 ;  /* 0x000000820000780c */ /* 0x000fc40006721670 */
[----:B------:R-:W-:Y:S01]  /*1a9e0*/  LOP3.LUT R16, R16, 0xfffffff7, RZ, 0xc0, !PT ;  /* 0xfffffff710107812 */ /* 0x000fe200078ec0ff */
[----:B------:R-:W4:Y:S01]  /*1a9f0*/  LDL.LU R51, [R1+0x10] ;  /* 0x0000100001337983 */ /* 0x000f220000300800 */
[----:B0-----:R-:W-:Y:S02]  /*1aa00*/  IMAD.U32 R10, RZ, RZ, UR40 ;  /* 0x00000028ff0a7e24 */ /* 0x001fe4000f8e00ff */
[----:B------:R-:W-:Y:S01]  /*1aa10*/  @P3 LOP3.LUT R16, R16, 0x8, RZ, 0xfc, !PT ;  /* 0x0000000810103812 */ /* 0x000fe200078efcff */
[----:B------:R-:W4:Y:S06]  /*1aa20*/  LDL.LU R52, [R1+0x14] ;  /* 0x0000140001347983 */ /* 0x000f2c0000300800 */
[----:B------:R-:W-:Y:S01]  /*1aa30*/  @!P1 IADD3 R96, P5, P6, R10, UR38, R2 ;  /* 0x000000260a609c10 */ /* 0x000fe2000febe002 */
[----:B------:R-:W4:Y:S03]  /*1aa40*/  LDL.LU R53, [R1+0x18] ;  /* 0x0000180001357983 */ /* 0x000f260000300800 */
[----:B------:R-:W-:-:S02]  /*1aa50*/  @!P1 IADD3.X R97, R11, UR37, R3, P5, P6 ;  /* 0x000000250b619c10 */ /* 0x000fc4000afec403 */
[----:B------:R-:W-:Y:S02]  /*1aa60*/  ISETP.LT.OR P5, PT, R0, 0x29, !P0 ;  /* 0x000000290000780c */ /* 0x000fe400047a1670 */
[----:B------:R-:W-:-:S04]  /*1aa70*/  LOP3.LUT R16, R16, 0xfffffffd, RZ, 0xc0, !PT ;  /* 0xfffffffd10107812 */ /* 0x000fc800078ec0ff */
[----:B------:R-:W-:Y:S02]  /*1aa80*/  @P1 LOP3.LUT R16, R16, 0x2, RZ, 0xfc, !PT ;  /* 0x0000000210101812 */ /* 0x000fe400078efcff */
[----:B------:R-:W-:-:S05]  /*1aa90*/  ISETP.LT.OR P1, PT, R0, 0x89, !P4 ;  /* 0x000000890000780c */ /* 0x000fca0006721670 */
        /* <DEDUP_REMOVED lines=16> */
[----:B------:R-:W-:-:S09]  /*1aba0*/  ISETP.LT.OR P3, PT, R0, 0x91, !P4 ;  /* 0x000000910000780c */ /* 0x000fd20006761670 */
        /* <DEDUP_REMOVED lines=61> */
[----:B------:R-:W-:Y:S02]  /*1af80*/  ISETP.LT.OR P1, PT, R0, 0x39, !P2 ;  /* 0x000000390000780c */ /* 0x000fe40005721670 */
[----:B------:R-:W-:-:S07]  /*1af90*/  LOP3.LUT R16, R16, 0xfffdffff, RZ, 0xc0, !PT ;  /* 0xfffdffff10107812 */ /* 0x000fce00078ec0ff */
[-C--:B------:R-:W-:Y:S01]  /*1afa0*/  @!P5 IMAD R10, R84, R17.reuse, RZ ;  /* 0x00000011540ad224 */ /* 0x080fe200078e02ff */
[----:B------:R-:W-:Y:S02]  /*1afb0*/  @P0 LOP3.LUT R16, R16, 0x20000, RZ, 0xfc, !PT ;  /* 0x0002000010100812 */ /* 0x000fe400078efcff */
[----:B------:R-:W-:Y:S02]  /*1afc0*/  ISETP.LT.OR P0, PT, R0, 0x8a, !P2 ;  /* 0x0000008a0000780c */ /* 0x000fe40005701670 */
[----:B------:R0:W-:Y:S02]  /*1afd0*/  @!P5 STG.E.U8 desc[UR56][R6.64+0x39], R10 ;  /* 0x0000390a0600d986 */ /* 0x0001e4000c101138 */
[----:B0-----:R-:W-:-:S05]  /*1afe0*/  @!P1 IMAD R10, R85, R17, RZ ;  /* 0x00000011550a9224 */ /* 0x001fca00078e02ff */
[----:B------:R0:W-:Y:S01]  /*1aff0*/  @!P1 STG.E.U8 desc[UR56][R14.64+0x38], R10 ;  /* 0x0000380a0e009986 */ /* 0x0001e2000c101138 */
[----:B------:R-:W-:Y:S02]  /*1b000*/  ISETP.LT.OR P1, PT, R0, 0x91, !P2 ;  /* 0x000000910000780c */ /* 0x000fe40005721670 */
[----:B------:R-:W-:Y:S02]  /*1b010*/  LOP3.LUT R4, R4, 0xfffffffe, RZ, 0xc0, !PT ;  /* 0xfffffffe04047812 */ /* 0x000fe400078ec0ff */
[----:B------:R-:W-:Y:S01]  /*1b020*/  ISETP.LT.OR P3, PT, R0, 0x3a, !P2 ;  /* 0x0000003a0000780c */ /* 0x000fe20005761670 */
[----:B0-----:R-:W-:-:S05]  /*1b030*/  IMAD.U32 R10, RZ, RZ, UR40 ;  /* 0x00000028ff0a7e24 */ /* 0x001fca000f8e00ff */
[--C-:B------:R-:W-:Y:S02]  /*1b040*/  @!P0 IADD3 R84, P5, P6, R10, UR42, R2.reuse ;  /* 0x0000002a0a548c10 */ /* 0x100fe4000febe002 */
[----:B------:R-:W-:Y:S02]  /*1b050*/  @P0 LOP3.LUT R4, R4, 0x1, RZ, 0xfc, !PT ;  /* 0x0000000104040812 */ /* 0x000fe400078efcff */
[--C-:B------:R-:W-:Y:S02]  /*1b060*/  @!P0 IADD3.X R85, R11, UR41, R3.reuse, P5, P6 ;  /* 0x000000290b558c10 */ /* 0x100fe4000afec403 */
[----:B------:R-:W-:Y:S02]  /*1b070*/  @!P1 IADD3 R86, P5, P6, R10, UR42, R2 ;  /* 0x0000002a0a569c10 */ /* 0x000fe4000febe002 */
[----:B------:R-:W-:Y:S02]  /*1b080*/  ISETP.GE.AND P0, PT, R5, 0x1, PT ;  /* 0x000000010500780c */ /* 0x000fe40003f06270 */
[----:B------:R-:W-:-:S02]  /*1b090*/  @!P1 IADD3.X R87, R11, UR41, R3, P5, P6 ;  /* 0x000000290b579c10 */ /* 0x000fc4000afec403 */
[----:B------:R-:W-:Y:S01]  /*1b0a0*/  ISETP.LT.OR P5, PT, R0, 0x41, !P0 ;  /* 0x000000410000780c */ /* 0x000fe200047a1670 */
[----:B--2---:R-:W-:-:S05]  /*1b0b0*/  @!P3 IMAD R10, R56, R17, RZ ;  /* 0x00000011380ab224 */ /* 0x004fca00078e02ff */
[----:B------:R3:W-:Y:S01]  /*1b0c0*/  @!P3 STG.E.U8 desc[UR56][R12.64+0x39], R10 ;  /* 0x0000390a0c00b986 */ /* 0x0007e2000c101138 */
[----:B------:R-:W-:-:S06]  /*1b0d0*/  ISETP.LT.OR P3, PT, R0, 0x92, !P2 ;  /* 0x000000920000780c */ /* 0x000fcc0005761670 */
[----:B---3--:R-:W-:-:S05]  /*1b0e0*/  @!P5 IMAD R10, R57, R17, RZ ;  /* 0x00000011390ad224 */ /* 0x008fca00078e02ff */
[----:B------:R0:W-:Y:S02]  /*1b0f0*/  @!P5 STG.E.U8 desc[UR56][R2.64+0x40], R10 ;  /* 0x0000400a0200d986 */ /* 0x0001e4000c101138 */
[----:B0-----:R-:W-:-:S05]  /*1b100*/  IMAD.U32 R10, RZ, RZ, UR40 ;  /* 0x00000028ff0a7e24 */ /* 0x001fca000f8e00ff */
[----:B------:R-:W-:-:S04]  /*1b110*/  @!P3 IADD3 R56, P5, P6, R10, UR42, R2 ;  /* 0x0000002a0a38bc10 */ /* 0x000fc8000febe002 */
[----:B------:R-:W-:Y:S02]  /*1b120*/  @!P3 IADD3.X R57, R11, UR41, R3, P5, P6 ;  /* 0x000000290b39bc10 */ /* 0x000fe4000afec403 */
[----:B------:R-:W-:Y:S02]  /*1b130*/  ISETP.LT.OR P5, PT, R0, 0x42, !P0 ;  /* 0x000000420000780c */ /* 0x000fe400047a1670 */
[----:B------:R-:W-:Y:S02]  /*1b140*/  @P1 LOP3.LUT R19, R19, 0x80000000, RZ, 0xfc, !PT ;  /* 0x8000000013131812 */ /* 0x000fe400078efcff */
[----:B------:R-:W-:-:S09]  /*1b150*/  LOP3.LUT P1, RZ, R16, 0x80000, RZ, 0xc0, !PT ;  /* 0x0008000010ff7812 */ /* 0x000fd2000782c0ff */
[----:B----4-:R-:W-:-:S05]  /*1b160*/  @!P5 IMAD R10, R58, R17, RZ ;  /* 0x000000113a0ad224 */ /* 0x010fca00078e02ff */
[----:B------:R0:W-:Y:S01]  /*1b170*/  @!P5 STG.E.U8 desc[UR56][R2.64+0x41], R10 ;  /* 0x0000410a0200d986 */ /* 0x0001e2000c101138 */
[----:B------:R-:W-:Y:S02]  /*1b180*/  ISETP.LT.OR P5, PT, R0, 0x41, !P1 ;  /* 0x000000410000780c */ /* 0x000fe40004fa1670 */
[----:B------:R-:W-:-:S04]  /*1b190*/  LOP3.LUT R19, R19, 0xbfffffff, RZ, 0xc0, !PT ;  /* 0xbfffffff13137812 */ /* 0x000fc800078ec0ff */
[----:B------:R-:W-:Y:S02]  /*1b1a0*/  @P3 LOP3.LUT R19, R19, 0x40000000, RZ, 0xfc, !PT ;  /* 0x4000000013133812 */ /* 0x000fe400078efcff */
[----:B------:R-:W-:-:S05]  /*1b1b0*/  ISETP.LT.OR P3, PT, R0, 0x99, !P2 ;  /* 0x000000990000780c */ /* 0x000fca0005761670 */
        /* <DEDUP_REMOVED lines=13> */
[----:B------:R-:W-:Y:S02]  /*1b290*/  ISETP.LT.OR P5, PT, R0, 0x49, !P0 ;  /* 0x000000490000780c */ /* 0x000fe400047a1670 */
[----:B------:R-:W-:-:S04]  /*1b2a0*/  LOP3.LUT R19, R19, 0xefffffff, RZ, 0xc0, !PT ;  /* 0xefffffff13137812 */ /* 0x000fc800078ec0ff */
[----:B------:R-:W-:Y:S02]  /*1b2b0*/  @P3 LOP3.LUT R19, R19, 0x10000000, RZ, 0xfc, !PT ;  /* 0x1000000013133812 */ /* 0x000fe400078efcff */
[----:B------:R-:W-:-:S05]  /*1b2c0*/  ISETP.LT.OR P3, PT, R0, 0x9a, !P2 ;  /* 0x0000009a0000780c */ /* 0x000fca0005761670 */
        /* <DEDUP_REMOVED lines=79> */
[----:B------:R-:W-:Y:S02]  /*1b7c0*/  ISETP.LT.OR P5, PT, R0, 0x5a, !P1 ;  /* 0x0000005a0000780c */ /* 0x000fe40004fa1670 */
[----:B------:R-:W-:-:S04]  /*1b7d0*/  LOP3.LUT R19, R19, 0xdfffffff, RZ, 0xc0, !PT ;  /* 0xdfffffff13137812 */ /* 0x000fc800078ec0ff */
[----:B------:R-:W-:-:S04]  /*1b7e0*/  @P3 LOP3.LUT R19, R19, 0x20000000, RZ, 0xfc, !PT ;  /* 0x2000000013133812 */ /* 0x000fc800078efcff */
[----:B------:R-:W-:-:S03]  /*1b7f0*/  LOP3.LUT R19, R19, 0xf7ffffff, RZ, 0xc0, !PT ;  /* 0xf7ffffff13137812 */ /* 0x000fc600078ec0ff */
[----:B------:R-:W-:Y:S02]  /*1b800*/  @!P5 IADD3 R10, P6, R2, UR40, RZ ;  /* 0x00000028020adc10 */ /* 0x000fe4000ffde0ff */
[----:B------:R-:W-:Y:S02]  /*1b810*/  @P0 LOP3.LUT R19, R19, 0x8000000, RZ, 0xfc, !PT ;  /* 0x0800000013130812 */ /* 0x000fe400078efcff */
[----:B------:R-:W-:Y:S01]  /*1b820*/  ISETP.LT.OR P0, PT, R0, 0xb2, !P4 ;  /* 0x000000b20000780c */ /* 0x000fe20006701670 */
[----:B------:R-:W-:Y:S01]  /*1b830*/  @!P5 IMAD R12, R41, R17, RZ ;  /* 0x00000011290cd224 */ /* 0x000fe200078e02ff */
        /* <DEDUP_REMOVED lines=17> */
[C---:B------:R-:W-:Y:S02]  /*1b950*/  ISETP.LT.OR P5, PT, R0.reuse, 0x42, !P3 ;  /* 0x000000420000780c */ /* 0x040fe40005fa1670 */
        /* <DEDUP_REMOVED lines=18> */
[----:B------:R0:W-:Y:S04]  /*1ba80*/  @!P0 STG.E.U8 desc[UR56][R26.64+0x41], R10 ;  /* 0x0000410a1a008986 */ /* 0x0001e8000c101138 */
[----:B0-----:R-:W2:Y:S01]  /*1ba90*/  LDL.LU R26, [R1+0x1c] ;  /* 0x00001c00011a7983 */ /* 0x001ea20000300800 */
[----:B------:R-:W-:Y:S01]  /*1baa0*/  ISETP.LT.OR P0, PT, R0, 0xa2, !P2 ;  /* 0x000000a20000780c */ /* 0x000fe20005701670 */
[----:B------:R-:W-:Y:S01]  /*1bab0*/  IMAD.U32 R10, RZ, RZ, UR40 ;  /* 0x00000028ff0a7e24 */ /* 0x000fe2000f8e00ff */
[----:B------:R-:W-:Y:S01]  /*1bac0*/  @!P1 IADD3.X R47, R11, UR41, R3, P5, P6 ;  /* 0x000000290b2f9c10 */ /* 0x000fe2000afec403 */
[----:B------:R-:W3:Y:S01]  /*1bad0*/  LDL.LU R27, [R1+0x20] ;  /* 0x00002000011b7983 */ /* 0x000ee20000300800 */
        /* <DEDUP_REMOVED lines=21> */
[----:B------:R-:W-:-:S03]  /*1bc30*/  ISETP.LT.OR P0, PT, R0, 0xaa, !P2 ;  /* 0x000000aa0000780c */ /* 0x000fc60005701670 */
[----:B0-----:R-:W4:Y:S04]  /*1bc40*/  LDL.LU R30, [R1+0x24] ;  /* 0x00002400011e7983 */ /* 0x001f280000300800 */
[----:B------:R-:W4:Y:S01]  /*1bc50*/  LDL.LU R31, [R1+0x28] ;  /* 0x00002800011f7983 */ /* 0x000f220000300800 */
[----:B------:R-:W-:Y:S01]  /*1bc60*/  IMAD.U32 R10, RZ, RZ, UR40 ;  /* 0x00000028ff0a7e24 */ /* 0x000fe2000f8e00ff */
[----:B------:R-:W-:-:S04]  /*1bc70*/  LOP3.LUT R19, R19, 0xfffffeff, RZ, 0xc0, !PT ;  /* 0xfffffeff13137812 */ /* 0x000fc800078ec0ff */
[----:B------:R-:W-:Y:S02]  /*1bc80*/  @!P0 IADD3 R52, P5, P6, R10, UR42, R2 ;  /* 0x0000002a0a348c10 */ /* 0x000fe4000febe002 */
[----:B------:R-:W-:Y:S02]  /*1bc90*/  @P0 LOP3.LUT R19, R19, 0x100, RZ, 0xfc, !PT ;  /* 0x0000010013130812 */ /* 0x000fe400078efcff */
[----:B------:R-:W-:Y:S02]  /*1bca0*/  @!P0 IADD3.X R53, R11, UR41, R3, P5, P6 ;  /* 0x000000290b358c10 */ /* 0x000fe4000afec403 */
[C---:B------:R-:W-:Y:S02]  /*1bcb0*/  ISETP.LT.OR P1, PT, R0.reuse, 0xb1, !P2 ;  /* 0x000000b10000780c */ /* 0x040fe40005721670 */
[----:B------:R-:W-:-:S11]  /*1bcc0*/  ISETP.LT.OR P0, PT, R0, 0x4a, !P4 ;  /* 0x0000004a0000780c */ /* 0x000fd60006701670 */
[----:B------:R-:W-:Y:S02]  /*1bcd0*/  @!P1 IADD3 R54, P5, P6, R10, UR42, R2 ;  /* 0x0000002a0a369c10 */ /* 0x000fe4000febe002 */
[----:B--2---:R-:W-:-:S05]  /*1bce0*/  @!P0 IMAD R10, R26, R17, RZ ;  /* 0x000000111a0a8224 */ /* 0x004fca00078e02ff */
[----:B------:R0:W-:Y:S04]  /*1bcf0*/  @!P0 STG.E.U8 desc[UR56][R34.64+0x49], R10 ;  /* 0x0000490a22008986 */ /* 0x0001e8000c101138 */
[----:B0-----:R-:W2:Y:S04]  /*1bd00*/  LDL.LU R34, [R1+0x2c] ;  /* 0x00002c0001227983 */ /* 0x001ea80000300800 */
[----:B------:R-:W2:Y:S04]  /*1bd10*/  LDL.LU R35, [R1+0x30] ;  /* 0x0000300001237983 */ /* 0x000ea80000300800 */
[----:B------:R-:W2:Y:S04]  /*1bd20*/  LDL.LU R232, [R1+0x34] ;  /* 0x0000340001e87983 */ /* 0x000ea80000300800 */
[----:B------:R-:W2:Y:S04]  /*1bd30*/  LDL.LU R233, [R1+0x38] ;  /* 0x0000380001e97983 */ /* 0x000ea80000300800 */
[----:B------:R-:W2:Y:S01]  /*1bd40*/  LDL.LU R23, [R1+0x3c] ;  /* 0x00003c0001177983 */ /* 0x000ea20000300800 */
[----:B------:R-:W-:Y:S01]  /*1bd50*/  ISETP.LT.OR P0, PT, R0, 0xb2, !P2 ;  /* 0x000000b20000780c */ /* 0x000fe20005701670 */
[----:B------:R-:W-:Y:S01]  /*1bd60*/  IMAD.U32 R10, RZ, RZ, UR40 ;  /* 0x00000028ff0a7e24 */ /* 0x000fe2000f8e00ff */
[----:B------:R-:W-:Y:S01]  /*1bd70*/  @!P1 IADD3.X R55, R11, UR41, R3, P5, P6 ;  /* 0x000000290b379c10 */ /* 0x000fe2000afec403 */
[----:B------:R-:W-:Y:S01]  /*1bd80*/  IMAD.MOV.U32 R234, RZ, RZ, R24 ;  /* 0x000000ffffea7224 */ /* 0x000fe200078e0018 */
[----:B------:R-:W-:Y:S01]  /*1bd90*/  LOP3.LUT R19, R19, 0xffffff7f, RZ, 0xc0, !PT ;  /* 0xffffff7f13137812 */ /* 0x000fe200078ec0ff */
[----:B------:R-:W-:-:S08]  /*1bda0*/  IMAD.MOV.U32 R235, RZ, RZ, R25 ;  /* 0x000000ffffeb7224 */ /* 0x000fd000078e0019 */
[----:B------:R-:W-:-:S04]  /*1bdb0*/  @!P0 IADD3 R24, P5, P6, R10, UR42, R2 ;  /* 0x0000002a0a188c10 */ /* 0x000fc8000febe002 */
[----:B------:R-:W-:Y:S02]  /*1bdc0*/  @!P0 IADD3.X R25, R11, UR41, R3, P5, P6 ;  /* 0x000000290b198c10 */ /* 0x000fe4000afec403 */
[----:B------:R-:W-:Y:S02]  /*1bdd0*/  ISETP.LT.OR P5, PT, R0, 0x51, !P3 ;  /* 0x000000510000780c */ /* 0x000fe40005fa1670 */
[----:B------:R-:W-:-:S04]  /*1bde0*/  @P1 LOP3.LUT R19, R19, 0x80, RZ, 0xfc, !PT ;  /* 0x0000008013131812 */ /* 0x000fc800078efcff */
[----:B------:R-:W-:-:S04]  /*1bdf0*/  LOP3.LUT R19, R19, 0xffffffbf, RZ, 0xc0, !PT ;  /* 0xffffffbf13137812 */ /* 0x000fc800078ec0ff */
[----:B------:R-:W-:Y:S02]  /*1be00*/  @P0 LOP3.LUT R19, R19, 0x40, RZ, 0xfc, !PT ;  /* 0x0000004013130812 */ /* 0x000fe400078efcff */
[----:B------:R-:W-:Y:S01]  /*1be10*/  ISETP.LT.OR P0, PT, R0, 0xb9, !P2 ;  /* 0x000000b90000780c */ /* 0x000fe20005701670 */
[----:B---3--:R-:W-:-:S05]  /*1be20*/  @!P5 IMAD R10, R27, R17, RZ ;  /* 0x000000111b0ad224 */ /* 0x008fca00078e02ff */
        /* <DEDUP_REMOVED lines=8> */
[----:B----4-:R-:W-:-:S05]  /*1beb0*/  @!P5 IMAD R10, R30, R17, RZ ;  /* 0x000000111e0ad224 */ /* 0x010fca00078e02ff */
[----:B------:R0:W-:Y:S02]  /*1bec0*/  @!P5 STG.E.U8 desc[UR56][R8.64+0x51], R10 ;  /* 0x0000510a0800d986 */ /* 0x0001e4000c101138 */
[----:B0-----:R-:W-:-:S05]  /*1bed0*/  @!P0 IMAD R10, R31, R17, RZ ;  /* 0x000000111f0a8224 */ /* 0x001fca00078e02ff */
[----:B------:R0:W-:Y:S01]  /*1bee0*/  @!P0 STG.E.U8 desc[UR56][R28.64+0x50], R10 ;  /* 0x0000500a1c008986 */ /* 0x0001e2000c101138 */
[C---:B------:R-:W-:Y:S02]  /*1bef0*/  ISETP.LT.OR P0, PT, R0.reuse, 0xba, !P2 ;  /* 0x000000ba0000780c */ /* 0x040fe40005701670 */
[----:B------:R-:W-:Y:S01]  /*1bf00*/  LOP3.LUT R19, R19, 0xfffffff7, RZ, 0xc0, !PT ;  /* 0xfffffff713137812 */ /* 0x000fe200078ec0ff */
[----:B0-----:R-:W-:Y:S01]  /*1bf10*/  IMAD.U32 R10, RZ, RZ, UR40 ;  /* 0x00000028ff0a7e24 */ /* 0x001fe2000f8e00ff */
[----:B------:R-:W-:-:S09]  /*1bf20*/  ISETP.LT.OR P1, PT, R0, 0xc1, !P4 ;  /* 0x000000c10000780c */ /* 0x000fd20006721670 */
[--C-:B------:R-:W-:Y:S02]  /*1bf30*/  @!P0 IADD3 R28, P5, P6, R10, UR42, R2.reuse ;  /* 0x0000002a0a1c8c10 */ /* 0x100fe4000febe002 */
[----:B------:R-:W-:Y:S02]  /*1bf40*/  @P0 LOP3.LUT R19, R19, 0x8, RZ, 0xfc, !PT ;  /* 0x0000000813130812 */ /* 0x000fe400078efcff */
[----:B------:R-:W-:Y:S02]  /*1bf50*/  @!P0 IADD3.X R29, R11, UR41, R3, P5, P6 ;  /* 0x000000290b1d8c10 */ /* 0x000fe4000afec403 */
[----:B------:R-:W-:Y:S02]  /*1bf60*/  ISETP.LT.OR P0, PT, R0, 0x52, !P4 ;  /* 0x000000520000780c */ /* 0x000fe40006701670 */
[----:B------:R-:W-:-:S04]  /*1bf70*/  @!P1 IADD3 R30, P5, P6, R10, UR38, R2 ;  /* 0x000000260a1e9c10 */ /* 0x000fc8000febe002 */
[----:B------:R-:W-:Y:S02]  /*1bf80*/  @!P1 IADD3.X R31, R11, UR37, R3, P5, P6 ;  /* 0x000000250b1f9c10 */ /* 0x000fe4000afec403 */
[----:B------:R-:W-:-:S04]  /*1bf90*/  LOP3.LUT R19, R19, 0xfbffffff, RZ, 0xc0, !PT ;  /* 0xfbffffff13137812 */ /* 0x000fc800078ec0ff */
[----:B------:R-:W-:-:S04]  /*1bfa0*/  @P1 LOP3.LUT R19, R19, 0x4000000, RZ, 0xfc, !PT ;  /* 0x0400000013131812 */ /* 0x000fc800078efcff */
[----:B------:R-:W-:Y:S02]  /*1bfb0*/  LOP3.LUT R19, R19, 0xfdffffff, RZ, 0xc0, !PT ;  /* 0xfdffffff13137812 */ /* 0x000fe400078ec0ff */
[----:B------:R-:W-:Y:S01]  /*1bfc0*/  ISETP.LT.OR P1, PT, R0, 0x5a, !P4 ;  /* 0x0000005a0000780c */ /* 0x000fe20006721670 */
[----:B------:R-:W-:Y:S02]  /*1bfd0*/  IMAD.U32 R236, RZ, RZ, UR40 ;  /* 0x00000028ffec7e24 */ /* 0x000fe4000f8e00ff */
[----:B--2---:R-:W-:-:S05]  /*1bfe0*/  @!P0 IMAD R10, R34, R17, RZ ;  /* 0x00000011220a8224 */ /* 0x004fca00078e02ff */
[----:B------:R0:W-:Y:S01]  /*1bff0*/  @!P0 STG.E.U8 desc[UR56][R234.64+0x51], R10 ;  /* 0x0000510aea008986 */ /* 0x0001e2000c101138 */
[----:B------:R-:W-:Y:S01]  /*1c000*/  ISETP.LT.OR P0, PT, R0, 0xc2, !P4 ;  /* 0x000000c20000780c */ /* 0x000fe20006701670 */
[----:B0-----:R-:W-:Y:S02]  /*1c010*/  IMAD.U32 R10, RZ, RZ, UR40 ;  /* 0x00000028ff0a7e24 */ /* 0x001fe4000f8e00ff */
[----:B------:R-:W-:-:S10]  /*1c020*/  IMAD.MOV.U32 R234, RZ, RZ, R32 ;  /* 0x000000ffffea7224 */ /* 0x000fd400078e0020 */
[----:B------:R-:W-:Y:S01]  /*1c030*/  @!P0 IADD3 R32, P5, P6, R10, UR38, R2 ;  /* 0x000000260a208c10 */ /* 0x000fe2000febe002 */
[----:B------:R-:W-:-:S03]  /*1c040*/  IMAD.MOV.U32 R235, RZ, RZ, R33 ;  /* 0x000000ffffeb7224 */ /* 0x000fc600078e0021 */
[----:B------:R-:W-:Y:S02]  /*1c050*/  @!P0 IADD3.X R33, R11, UR37, R3, P5, P6 ;  /* 0x000000250b218c10 */ /* 0x000fe4000afec403 */
[C---:B------:R-:W-:Y:S02]  /*1c060*/  ISETP.LT.OR P5, PT, R0.reuse, 0x59, !P3 ;  /* 0x000000590000780c */ /* 0x040fe40005fa1670 */
        /* <DEDUP_REMOVED lines=15> */
[----:B------:R-:W-:Y:S01]  /*1c160*/  ISETP.LT.OR P0, PT, R0, 0xca, !P4 ;  /* 0x000000ca0000780c */ /* 0x000fe20006701670 */
[----:B------:R-:W-:Y:S01]  /*1c170*/  IMAD.MOV.U32 R232, RZ, RZ, R36 ;  /* 0x000000ffffe87224 */ /* 0x000fe200078e0024 */
[----:B------:R-:W-:Y:S01]  /*1c180*/  LOP3.LUT R19, R19, 0xffbfffff, RZ, 0xc0, !PT ;  /* 0xffbfffff13137812 */ /* 0x000fe200078ec0ff */
[----:B------:R-:W-:Y:S02]  /*1c190*/  IMAD.MOV.U32 R233, RZ, RZ, R37 ;  /* 0x000000ffffe97224 */ /* 0x000fe400078e0025 */
[----:B0-----:R-:W-:-:S08]  /*1c1a0*/  IMAD.U32 R10, RZ, RZ, UR40 ;  /* 0x00000028ff0a7e24 */ /* 0x001fd0000f8e00ff */
[----:B------:R-:W-:Y:S02]  /*1c1b0*/  @!P0 IADD3 R36, P5, P6, R10, UR38, R2 ;  /* 0x000000260a248c10 */ /* 0x000fe4000febe002 */
[----:B------:R-:W-:Y:S02]  /*1c1c0*/  @P0 LOP3.LUT R19, R19, 0x400000, RZ, 0xfc, !PT ;  /* 0x0040000013130812 */ /* 0x000fe400078efcff */
[----:B------:R-:W-:Y:S02]  /*1c1d0*/  @!P0 IADD3.X R37, R11, UR37, R3, P5, P6 ;  /* 0x000000250b258c10 */ /* 0x000fe4000afec403 */
[----:B------:R-:W-:-:S13]  /*1c1e0*/  ISETP.LT.OR P0, PT, R0, 0xd1, !P4 ;  /* 0x000000d10000780c */ /* 0x000fda0006701670 */
[----:B------:R-:W-:Y:S01]  /*1c1f0*/  @!P0 IADD3 R38, P5, P6, R10, UR38, R2 ;  /* 0x000000260a268c10 */ /* 0x000fe2000febe002 */
[----:B------:R-:W-:-:S05]  /*1c200*/  @!P1 IMAD R10, R23, R17, RZ ;  /* 0x00000011170a9224 */ /* 0x000fca00078e02ff */
[----:B------:R0:W-:Y:S01]  /*1c210*/  @!P1 STG.E.U8 desc[UR56][R234.64+0x59], R10 ;  /* 0x0000590aea009986 */ /* 0x0001e2000c101138 */
[----:B------:R-:W-:Y:S02]  /*1c220*/  ISETP.LT.OR P1, PT, R0, 0xd2, !P4 ;  /* 0x000000d20000780c */ /* 0x000fe40006721670 */
[----:B------:R-:W-:Y:S02]  /*1c230*/  LOP3.LUT R19, R19, 0xffefffff, RZ, 0xc0, !PT ;  /* 0xffefffff13137812 */ /* 0x000fe400078ec0ff */
[----:B------:R-:W-:Y:S02]  /*1c240*/  @!P0 IADD3.X R39, R11, UR37, R3, P5, P6 ;  /* 0x000000250b278c10 */ /* 0x000fe4000afec403 */
[----:B------:R-:W-:Y:S02]  /*1c250*/  @P0 LOP3.LUT R19, R19, 0x100000, RZ, 0xfc, !PT ;  /* 0x0010000013130812 */ /* 0x000fe400078efcff */
[----:B------:R-:W-:Y:S01]  /*1c260*/  LOP3.LUT P0, RZ, R16, 0x20000, RZ, 0xc0, !PT ;  /* 0x0002000010ff7812 */ /* 0x000fe2000780c0ff */
[----:B0-----:R-:W-:-:S04]  /*1c270*/  IMAD.U32 R10, RZ, RZ, UR39 ;  /* 0x00000027ff0a7e24 */ /* 0x001fc8000f8e00ff */
[----:B------:R-:W-:Y:S02]  /*1c280*/  @!P1 IADD3 R236, P5, P6, R236, UR38, R2 ;  /* 0x00000026ecec9c10 */ /* 0x000fe4000febe002 */
[----:B------:R-:W-:Y:S02]  /*1c290*/  LOP3.LUT R19, R19, 0xfffbffff, RZ, 0xc0, !PT ;  /* 0xfffbffff13137812 */ /* 0x000fe400078ec0ff */
[----:B------:R-:W-:Y:S02]  /*1c2a0*/  @!P1 IADD3.X R237, R10, UR37, R3, P5, P6 ;  /* 0x000000250aed9c10 */ /* 0x000fe4000afec403 */
[C---:B------:R-:W-:Y:S02]  /*1c2b0*/  ISETP.LT.OR P5, PT, R0.reuse, 0x41, !P0 ;  /* 0x000000410000780c */ /* 0x040fe400047a1670 */
[----:B------:R-:W-:Y:S02]  /*1c2c0*/  @P1 LOP3.LUT R19, R19, 0x40000, RZ, 0xfc, !PT ;  /* 0x0004000013131812 */ /* 0x000fe400078efcff */
[----:B------:R-:W-:Y:S01]  /*1c2d0*/  ISETP.LT.OR P1, PT, R0, 0xd9, !P4 ;  /* 0x000000d90000780c */ /* 0x000fe20006721670 */
[----:B------:R-:W-:Y:S01]  /*1c2e0*/  IMAD.U32 R234, RZ, RZ, UR40 ;  /* 0x00000028ffea7e24 */ /* 0x000fe2000f8e00ff */
[----:B------:R-:W-:-:S07]  /*1c2f0*/  LOP3.LUT R19, R19, 0xfffdffff, RZ, 0xc0, !PT ;  /* 0xfffdffff13137812 */ /* 0x000fce00078ec0ff */
[----:B------:R-:W-:-:S05]  /*1c300*/  @!P5 IMAD R216, R216, R17, RZ ;  /* 0x00000011d8d8d224 */ /* 0x000fca00078e02ff */
[----:B------:R-:W-:Y:S01]  /*1c310*/  @!P5 STG.E.U8 desc[UR56][R6.64+0x40], R216 ;  /* 0x000040d80600d986 */ /* 0x000fe2000c101138 */
[----:B------:R-:W-:Y:S02]  /*1c320*/  @!P1 IADD3 R234, P5, P6, R234, UR38, R2 ;  /* 0x00000026eaea9c10 */ /* 0x000fe4000febe002 */
[----:B------:R-:W-:Y:S02]  /*1c330*/  @P1 LOP3.LUT R19, R19, 0x20000, RZ, 0xfc, !PT ;  /* 0x0002000013131812 */ /* 0x000fe400078efcff */
[----:B------:R-:W-:Y:S02]  /*1c340*/  @!P1 IADD3.X R235, R10, UR37, R3, P5, P6 ;  /* 0x000000250aeb9c10 */ /* 0x000fe4000afec403 */
[C---:B------:R-:W-:Y:S02]  /*1c350*/  ISETP.LT.OR P5, PT, R0.reuse, 0x42, !P0 ;  /* 0x000000420000780c */ /* 0x040fe400047a1670 */
[----:B------:R-:W-:-:S11]  /*1c360*/  ISETP.LT.OR P1, PT, R0, 0x41, !P2 ;  /* 0x000000410000780c */ /* 0x000fd60005721670 */
[-C--:B------:R-:W-:Y:S02]  /*1c370*/  @!P5 IMAD R217, R217, R17.reuse, RZ ;  /* 0x00000011d9d9d224 */ /* 0x080fe400078e02ff */
[----:B------:R-:W-:-:S03]  /*1c380*/  @!P1 IMAD R218, R218, R17, RZ ;  /* 0x00000011dada9224 */ /* 0x000fc600078e02ff */
[----:B------:R-:W-:Y:S04]  /*1c390*/  @!P5 STG.E.U8 desc[UR56][R6.64+0x41], R217 ;  /* 0x000041d90600d986 */ /* 0x000fe8000c101138 */
[----:B------:R0:W-:Y:S01]  /*1c3a0*/  @!P1 STG.E.U8 desc[UR56][R232.64+0x40], R218 ;  /* 0x000040dae8009986 */ /* 0x0001e2000c101138 */
[----:B------:R-:W-:Y:S02]  /*1c3b0*/  ISETP.LT.OR P1, PT, R0, 0xda, !P4 ;  /* 0x000000da0000780c */ /* 0x000fe40006721670 */
[----:B------:R-:W-:Y:S01]  /*1c3c0*/  LOP3.LUT R19, R19, 0xffffbfff, RZ, 0xc0, !PT ;  /* 0xffffbfff13137812 */ /* 0x000fe200078ec0ff */
[----:B0-----:R-:W-:-:S10]  /*1c3d0*/  IMAD.U32 R232, RZ, RZ, UR40 ;  /* 0x00000028ffe87e24 */ /* 0x001fd4000f8e00ff */
[----:B------:R-:W-:Y:S02]  /*1c3e0*/  @!P1 IADD3 R232, P4, P5, R232, UR38, R2 ;  /* 0x00000026e8e89c10 */ /* 0x000fe4000fd9e002 */
[----:B------:R-:W-:Y:S02]  /*1c3f0*/  @P1 LOP3.LUT R19, R19, 0x4000, RZ, 0xfc, !PT ;  /* 0x0000400013131812 */ /* 0x000fe400078efcff */
[----:B------:R-:W-:Y:S02]  /*1c400*/  @!P1 IADD3.X R233, R10, UR37, R3, P4, P5 ;  /* 0x000000250ae99c10 */ /* 0x000fe4000a7ea403 */
[C---:B------:R-:W-:Y:S02]  /*1c410*/  ISETP.LT.OR P1, PT, R0.reuse, 0x42, !P2 ;  /* 0x000000420000780c */ /* 0x040fe40005721670 */
[----:B------:R-:W-:Y:S01]  /*1c420*/  ISETP.LT.OR P6, PT, R0, 0xc1, !P2 ;  /* 0x000000c10000780c */ /* 0x000fe200057c1670 */
[----:B------:R-:W-:-:S10]  /*1c430*/  IMAD.U32 R10, RZ, RZ, UR40 ;  /* 0x00000028ff0a7e24 */ /* 0x000fd4000f8e00ff */
[----:B------:R-:W-:-:S05]  /*1c440*/  @!P1 IMAD R219, R219, R17, RZ ;  /* 0x00000011dbdb9224 */ /* 0x000fca00078e02ff */
[----:B------:R0:W-:Y:S01]  /*1c450*/  @!P1 STG.E.U8 desc[UR56][R144.64+0x41], R219 ;  /* 0x000041db90009986 */ /* 0x0001e2000c101138 */
[----:B------:R-:W-:Y:S01]  /*1c460*/  ISETP.LT.OR P1, PT, R0, 0xc2, !P2 ;  /* 0x000000c20000780c */ /* 0x000fe20005721670 */
[----:B------:R-:W-:Y:S01]  /*1c470*/  IMAD.U32 R14, RZ, RZ, UR40 ;  /* 0x00000028ff0e7e24 */ /* 0x000fe2000f8e00ff */
[----:B------:R-:W-:Y:S01]  /*1c480*/  @!P6 IADD3 R10, P4, P5, R10, UR42, R2 ;  /* 0x0000002a0a0aec10 */ /* 0x000fe2000fd9e002 */
[----:B------:R-:W-:Y:S01]  /*1c490*/  IMAD.U32 R12, RZ, RZ, UR39 ;  /* 0x00000027ff0c7e24 */ /* 0x000fe2000f8e00ff */
[----:B------:R-:W-:Y:S02]  /*1c4a0*/  LOP3.LUT R19, R19, 0xffffdfff, RZ, 0xc0, !PT ;  /* 0xffffdfff13137812 */ /* 0x000fe400078ec0ff */
[----:B------:R-:W-:Y:S02]  /*1c4b0*/  @!P6 IADD3.X R11, R11, UR41, R3, P4, P5 ;  /* 0x000000290b0bec10 */ /* 0x000fe4000a7ea403 */
[----:B------:R-:W-:Y:S01]  /*1c4c0*/  @P6 LOP3.LUT R19, R19, 0x2000, RZ, 0xfc, !PT ;  /* 0x0000200013136812 */ /* 0x000fe200078efcff */
[----:B------:R-:W-:-:S02]  /*1c4d0*/  IMAD.U32 R13, RZ, RZ, UR39 ;  /* 0x00000027ff0d7e24 */ /* 0x000fc4000f8e00ff */
[----:B------:R-:W-:Y:S01]  /*1c4e0*/  IMAD.U32 R22, RZ, RZ, UR40 ;  /* 0x00000028ff167e24 */ /* 0x000fe2000f8e00ff */
[----:B0-----:R-:W2:Y:S01]  /*1c4f0*/  LDL.LU.64 R144, [R1+0x3e8] ;  /* 0x0003e80001907983 */ /* 0x001ea20000300a00 */
[----:B------:R-:W-:Y:S02]  /*1c500*/  @!P1 IADD3 R14, P4, P5, R14, UR42, R2 ;  /* 0x0000002a0e0e9c10 */ /* 0x000fe4000fd9e002 */
[----:B------:R-:W-:Y:S02]  /*1c510*/  LOP3.LUT R19, R19, 0xfffffbff, RZ, 0xc0, !PT ;  /* 0xfffffbff13137812 */ /* 0x000fe400078ec0ff */
[----:B------:R-:W-:Y:S02]  /*1c520*/  @!P1 IADD3.X R15, R12, UR41, R3, P4, P5 ;  /* 0x000000290c0f9c10 */ /* 0x000fe4000a7ea403 */
[----:B------:R-:W-:Y:S02]  /*1c530*/  ISETP.LT.OR P4, PT, R0, 0x49, !P0 ;  /* 0x000000490000780c */ /* 0x000fe40004781670 */
[----:B------:R-:W-:-:S02]  /*1c540*/  @P1 LOP3.LUT R19, R19, 0x400, RZ, 0xfc, !PT ;  /* 0x0000040013131812 */ /* 0x000fc400078efcff */
        /* <DEDUP_REMOVED lines=14> */
[C---:B------:R-:W-:Y:S02]  /*1c630*/  ISETP.LT.OR P1, PT, R0.reuse, 0xca, !P2 ;  /* 0x000000ca0000780c */ /* 0x040fe40005721670 */
[----:B------:R-:W-:Y:S01]  /*1c640*/  ISETP.LT.OR P6, PT, R0, 0x4a, !P2 ;  /* 0x0000004a0000780c */ /* 0x000fe200057c1670 */
[----:B------:R-:W-:Y:S01]  /*1c650*/  IMAD.U32 R20, RZ, RZ, UR39 ;  /* 0x00000027ff147e24 */ /* 0x000fe2000f8e00ff */
[----:B------:R-:W-:Y:S01]  /*1c660*/  LOP3.LUT R19, R19, 0xffffffef, RZ, 0xc0, !PT ;  /* 0xffffffef13137812 */ /* 0x000fe200078ec0ff */
[----:B------:R-:W-:-:S02]  /*1c670*/  IMAD.U32 R21, RZ, RZ, UR39 ;  /* 0x00000027ff157e24 */ /* 0x000fc4000f8e00ff */
[----:B------:R-:W-:Y:S02]  /*1c680*/  IMAD.U32 R218, RZ, RZ, UR40 ;  /* 0x00000028ffda7e24 */ /* 0x000fe4000f8e00ff */
[----:B------:R-:W-:Y:S02]  /*1c690*/  IMAD.U32 R216, RZ, RZ, UR39 ;  /* 0x00000027ffd87e24 */ /* 0x000fe4000f8e00ff */
[----:B------:R-:W-:Y:S01]  /*1c6a0*/  IMAD.U32 R217, RZ, RZ, UR39 ;  /* 0x00000027ffd97e24 */ /* 0x000fe2000f8e00ff */
[----:B0-----:R-:W3:Y:S01]  /*1c6b0*/  LDL.LU.64 R146, [R1+0x3e0] ;  /* 0x0003e00001927983 */ /* 0x001ee20000300a00 */
[----:B------:R-:W-:Y:S02]  /*1c6c0*/  @!P1 IADD3 R22, P4, P5, R22, UR42, R2 ;  /* 0x0000002a16169c10 */ /* 0x000fe4000fd9e002 */
[----:B------:R-:W-:Y:S01]  /*1c6d0*/  @P1 LOP3.LUT R19, R19, 0x10, RZ, 0xfc, !PT ;  /* 0x0000001013131812 */ /* 0x000fe200078efcff */
[----:B------:R-:W-:Y:S01]  /*1c6e0*/  @!P6 IMAD R223, R223, R17, RZ ;  /* 0x00000011dfdfe224 */ /* 0x000fe200078e02ff */
[----:B------:R-:W-:-:S02]  /*1c6f0*/  @!P1 IADD3.X R23, R20, UR41, R3, P4, P5 ;  /* 0x0000002914179c10 */ /* 0x000fc4000a7ea403 */
[C---:B------:R-:W-:Y:S02]  /*1c700*/  ISETP.LT.OR P1, PT, R0.reuse, 0xd1, !P2 ;  /* 0x000000d10000780c */ /* 0x040fe40005721670 */
[----:B------:R0:W-:Y:S01]  /*1c710*/  @!P6 STG.E.U8 desc[UR56][R148.64+0x49], R223 ;  /* 0x000049df9400e986 */ /* 0x0001e2000c101138 */
[----:B------:R-:W-:Y:S01]  /*1c720*/  ISETP.LT.OR P6, PT, R0, 0xd2, !P2 ;  /* 0x000000d20000780c */ /* 0x000fe200057c1670 */
[----:B------:R-:W-:Y:S01]  /*1c730*/  IMAD.U32 R20, RZ, RZ, UR40 ;  /* 0x00000028ff147e24 */ /* 0x000fe2000f8e00ff */
[----:B------:R-:W-:-:S08]  /*1c740*/  LOP3.LUT R19, R19, 0xfffffffb, RZ, 0xc0, !PT ;  /* 0xfffffffb13137812 */ /* 0x000fd000078ec0ff */
[--C-:B------:R-:W-:Y:S01]  /*1c750*/  @!P1 IADD3 R20, P4, P5, R20, UR42, R2.reuse ;  /* 0x0000002a14149c10 */ /* 0x100fe2000fd9e002 */
[----:B------:R-:W-:Y:S01]  /*1c760*/  IMAD.U32 R220, RZ, RZ, UR40 ;  /* 0x00000028ffdc7e24 */ /* 0x000fe2000f8e00ff */
[----:B0-----:R-:W4:Y:S02]  /*1c770*/  LDL.LU.64 R148, [R1+0x3d8] ;  /* 0x0003d80001947983 */ /* 0x001f240000300a00 */
[--C-:B------:R-:W-:Y:S02]  /*1c780*/  @!P1 IADD3.X R21, R21, UR41, R3.reuse, P4, P5 ;  /* 0x0000002915159c10 */ /* 0x100fe4000a7ea403 */
[----:B------:R-:W-:Y:S02]  /*1c790*/  @!P6 IADD3 R218, P4, P5, R218, UR42, R2 ;  /* 0x0000002adadaec10 */ /* 0x000fe4000fd9e002 */
[----:B------:R-:W-:Y:S02]  /*1c7a0*/  @P1 LOP3.LUT R19, R19, 0x4, RZ, 0xfc, !PT ;  /* 0x0000000413131812 */ /* 0x000fe400078efcff */
[----:B------:R-:W-:-:S02]  /*1c7b0*/  @!P6 IADD3.X R219, R216, UR41, R3, P4, P5 ;  /* 0x00000029d8dbec10 */ /* 0x000fc4000a7ea403 */
[----:B------:R-:W-:Y:S02]  /*1c7c0*/  ISETP.LT.OR P4, PT, R0, 0x51, !P0 ;  /* 0x000000510000780c */ /* 0x000fe40004781670 */
[----:B------:R-:W-:-:S04]  /*1c7d0*/  LOP3.LUT R19, R19, 0xfffffffe, RZ, 0xc0, !PT ;  /* 0xfffffffe13137812 */ /* 0x000fc800078ec0ff */
[----:B------:R-:W-:Y:S02]  /*1c7e0*/  @P6 LOP3.LUT R19, R19, 0x1, RZ, 0xfc, !PT ;  /* 0x0000000113136812 */ /* 0x000fe400078efcff */
[----:B------:R-:W-:Y:S01]  /*1c7f0*/  ISETP.LT.OR P6, PT, R0, 0xd9, !P2 ;  /* 0x000000d90000780c */ /* 0x000fe200057c1670 */
[----:B------:R-:W-:-:S04]  /*1c800*/  IMAD.U32 R216, RZ, RZ, UR40 ;  /* 0x00000028ffd87e24 */ /* 0x000fc8000f8e00ff */
[----:B------:R-:W-:-:S05]  /*1c810*/  @!P4 IMAD R224, R224, R17, RZ ;  /* 0x00000011e0e0c224 */ /* 0x000fca00078e02ff */
[----:B------:R-:W-:Y:S03]  /*1c820*/  @!P4 STG.E.U8 desc[UR56][R6.64+0x50], R224 ;  /* 0x000050e00600c986 */ /* 0x000fe6000c101138 */
[----:B------:R-:W-:-:S04]  /*1c830*/  @!P6 IADD3 R216, P4, P5, R216, UR42, R2 ;  /* 0x0000002ad8d8ec10 */ /* 0x000fc8000fd9e002 */
[----:B------:R-:W-:Y:S02]  /*1c840*/  @!P6 IADD3.X R217, R217, UR41, R3, P4, P5 ;  /* 0x00000029d9d9ec10 */ /* 0x000fe4000a7ea403 */
[C---:B------:R-:W-:Y:S02]  /*1c850*/  ISETP.LT.OR P4, PT, R0.reuse, 0x52, !P0 ;  /* 0x000000520000780c */ /* 0x040fe40004781670 */
[C---:B------:R-:W-:Y:S02]  /*1c860*/  ISETP.LT.OR P5, PT, R0.reuse, 0x51, !P2 ;  /* 0x000000510000780c */ /* 0x040fe400057a1670 */
[----:B------:R-:W-:Y:S01]  /*1c870*/  ISETP.LT.OR P2, PT, R0, 0xda, !P2 ;  /* 0x000000da0000780c */ /* 0x000fe20005741670 */
[----:B------:R-:W-:Y:S01]  /*1c880*/  IMAD.U32 R221, RZ, RZ, UR39 ;  /* 0x00000027ffdd7e24 */ /* 0x000fe2000f8e00ff */
[----:B------:R-:W-:-:S07]  /*1c890*/  LOP3.LUT P1, RZ, R16, 0x10000, RZ, 0xc0, !PT ;  /* 0x0001000010ff7812 */ /* 0x000fce000782c0ff */
[-C--:B------:R-:W-:Y:S02]  /*1c8a0*/  @!P4 IMAD R225, R225, R17.reuse, RZ ;  /* 0x00000011e1e1c224 */ /* 0x080fe400078e02ff */
[----:B------:R-:W-:Y:S01]  /*1c8b0*/  @!P5 IMAD R226, R226, R17, RZ ;  /* 0x00000011e2e2d224 */ /* 0x000fe200078e02ff */
[----:B------:R-:W-:Y:S02]  /*1c8c0*/  LOP3.LUT R16, R16, 0xfffffbff, RZ, 0xc0, !PT ;  /* 0xfffffbff10107812 */ /* 0x000fe400078ec0ff */
[----:B------:R-:W-:Y:S04]  /*1c8d0*/  @!P4 STG.E.U8 desc[UR56][R6.64+0x51], R225 ;  /* 0x000051e10600c986 */ /* 0x000fe8000c101138 */
[----:B------:R0:W-:Y:S01]  /*1c8e0*/  @!P5 STG.E.U8 desc[UR56][R150.64+0x50], R226 ;  /* 0x000050e29600d986 */ /* 0x0001e2000c101138 */
[----:B------:R-:W-:-:S02]  /*1c8f0*/  @!P2 IADD3 R220, P4, P5, R220, UR42, R2 ;  /* 0x0000002adcdcac10 */ /* 0x000fc4000fd9e002 */
[----:B------:R-:W-:Y:S02]  /*1c900*/  @P6 LOP3.LUT R16, R16, 0x400, RZ, 0xfc, !PT ;  /* 0x0000040010106812 */ /* 0x000fe400078efcff */
[----:B------:R-:W-:Y:S02]  /*1c910*/  LOP3.LUT P6, RZ, R4, 0x2000000, RZ, 0xc0, !PT ;  /* 0x0200000004ff7812 */ /* 0x000fe400078cc0ff */
[----:B------:R-:W-:Y:S02]  /*1c920*/  @!P2 IADD3.X R221, R221, UR41, R3, P4, P5 ;  /* 0x00000029ddddac10 */ /* 0x000fe4000a7ea403 */
[----:B------:R-:W-:Y:S01]  /*1c930*/  ISETP.LT.OR P4, PT, R0, 0x59, !P0 ;  /* 0x000000590000780c */ /* 0x000fe20004781670 */
[----:B0-----:R-:W4:Y:S08]  /*1c940*/  LDL.LU.64 R150, [R1+0x3d0] ;  /* 0x0003d00001967983 */ /* 0x001f300000300a00 */
[----:B------:R-:W-:-:S04]  /*1c950*/  @!P6 IMAD R227, R227, R17, RZ ;  /* 0x00000011e3e3e224 */ /* 0x000fc800078e02ff */
[----:B------:R-:W-:Y:S01]  /*1c960*/  @!P4 IMAD R228, R228, R17, RZ ;  /* 0x00000011e4e4c224 */ /* 0x000fe200078e02ff */
[----:B------:R0:W-:Y:S04]  /*1c970*/  @!P6 STG.E.U8 desc[UR56][R120.64+0x51], R227 ;  /* 0x000051e37800e986 */ /* 0x0001e8000c101138 */
[----:B------:R-:W-:Y:S01]  /*1c980*/  @!P4 STG.E.U8 desc[UR56][R6.64+0x58], R228 ;  /* 0x000058e40600c986 */ /* 0x000fe2000c101138 */
[----:B------:R-:W-:Y:S02]  /*1c990*/  ISETP.LT.OR P4, PT, R0, 0x5a, !P0 ;  /* 0x0000005a0000780c */ /* 0x000fe40004781670 */
[----:B------:R-:W-:Y:S02]  /*1c9a0*/  LOP3.LUT R16, R16, 0xfffff7ff, RZ, 0xc0, !PT ;  /* 0xfffff7ff10107812 */ /* 0x000fe400078ec0ff */
[----:B------:R-:W-:-:S02]  /*1c9b0*/  ISETP.GE.AND P6, PT, R5, 0x1, PT ;  /* 0x000000010500780c */ /* 0x000fc40003fc6270 */
[----:B------:R-:W-:Y:S01]  /*1c9c0*/  @P2 LOP3.LUT R16, R16, 0x800, RZ, 0xfc, !PT ;  /* 0x0000080010102812 */ /* 0x000fe200078efcff */
[----:B0-----:R-:W4:Y:S01]  /*1c9d0*/  LDL.LU.64 R120, [R1+0x3c8] ;  /* 0x0003c80001787983 */ /* 0x001f220000300a00 */
[----:B------:R-:W-:-:S05]  /*1c9e0*/  LOP3.LUT P2, RZ, R4, 0x400000, RZ, 0xc0, !PT ;  /* 0x0040000004ff7812 */ /* 0x000fca000784c0ff */
[----:B------:R-:W-:Y:S01]  /*1c9f0*/  @!P4 IMAD R229, R229, R17, RZ ;  /* 0x00000011e5e5c224 */ /* 0x000fe200078e02ff */
[----:B------:R-:W-:-:S04]  /*1ca00*/  LOP3.LUT P5, RZ, R4, 0x10000, RZ, 0xc0, !PT ;  /* 0x0001000004ff7812 */ /* 0x000fc800078ac0ff */
[----:B------:R-:W-:Y:S01]  /*1ca10*/  @!P4 STG.E.U8 desc[UR56][R6.64+0x59], R229 ;  /* 0x000059e50600c986 */ /* 0x000fe2000c101138 */
[----:B------:R-:W-:Y:S02]  /*1ca20*/  ISETP.LT.OR P4, PT, R0, 0x61, !P6 ;  /* 0x000000610000780c */ /* 0x000fe40007781670 */
[----:B------:R-:W-:-:S06]  /*1ca30*/  @!P2 IMAD R230, R230, R17, RZ ;  /* 0x00000011e6e6a224 */ /* 0x000fcc00078e02ff */
[-C--:B------:R-:W-:Y:S01]  /*1ca40*/  @!P5 IMAD R231, R231, R17.reuse, RZ ;  /* 0x00000011e7e7d224 */ /* 0x080fe200078e02ff */
[----:B------:R0:W-:Y:S04]  /*1ca50*/  @!P2 STG.E.U8 desc[UR56][R122.64+0x58], R230 ;  /* 0x000058e67a00a986 */ /* 0x0001e8000c101138 */
[----:B------:R-:W-:Y:S01]  /*1ca60*/  @!P4 IMAD R200, R200, R17, RZ ;  /* 0x00000011c8c8c224 */ /* 0x000fe200078e02ff */
[----:B------:R1:W-:Y:S04]  /*1ca70*/  @!P5 STG.E.U8 desc[UR56][R124.64+0x59], R231 ;  /* 0x000059e77c00d986 */ /* 0x0003e8000c101138 */
[----:B------:R1:W-:Y:S01]  /*1ca80*/  @!P4 STG.E.U8 desc[UR56][R2.64+0x60], R200 ;  /* 0x000060c80200c986 */ /* 0x0003e2000c101138 */
[----:B------:R-:W-:-:S03]  /*1ca90*/  ISETP.LT.OR P4, PT, R0, 0x62, !P6 ;  /* 0x000000620000780c */ /* 0x000fc60007781670 */
[----:B0-----:R-:W4:Y:S01]  /*1caa0*/  LDL.LU.64 R122, [R1+0x3c0] ;  /* 0x0003c000017a7983 */ /* 0x001f220000300a00 */
[----:B------:R-:W-:-:S09]  /*1cab0*/  LOP3.LUT P2, RZ, R16, 0x20, RZ, 0xc0, !PT ;  /* 0x0000002010ff7812 */ /* 0x000fd2000784c0ff */
[----:B------:R-:W-:Y:S01]  /*1cac0*/  @!P4 IMAD R201, R201, R17, RZ ;  /* 0x00000011c9c9c224 */ /* 0x000fe200078e02ff */
[----:B-1----:R-:W4:Y:S04]  /*1cad0*/  LDL.LU.64 R124, [R1+0x3b8] ;  /* 0x0003b800017c7983 */ /* 0x002f280000300a00 */
[----:B------:R0:W-:Y:S01]  /*1cae0*/  @!P4 STG.E.U8 desc[UR56][R2.64+0x61], R201 ;  /* 0x000061c90200c986 */ /* 0x0001e2000c101138 */
[----:B------:R-:W-:-:S13]  /*1caf0*/  ISETP.LT.OR P4, PT, R0, 0x61, !P1 ;  /* 0x000000610000780c */ /* 0x000fda0004f81670 */
[----:B------:R-:W-:Y:S01]  /*1cb00*/  @!P4 IADD3 R200, P5, R2, UR40, RZ ;  /* 0x0000002802c8cc10 */ /* 0x000fe2000ffbe0ff */
[----:B------:R-:W-:-:S03]  /*1cb10*/  @!P4 IMAD R202, R202, R17, RZ ;  /* 0x00000011cacac224 */ /* 0x000fc600078e02ff */
[----:B0-----:R-:W-:-:S05]  /*1cb20*/  @!P4 IADD3.X R201, R3, UR39, RZ, P5, !PT ;  /* 0x0000002703c9cc10 */ /* 0x001fca000affe4ff */
[----:B------:R0:W-:Y:S01]  /*1cb30*/  @!P4 STG.E.U8 desc[UR56][R200.64+0x60], R202 ;  /* 0x000060cac800c986 */ /* 0x0001e2000c101138 */
[----:B------:R-:W-:-:S13]  /*1cb40*/  ISETP.LT.OR P4, PT, R0, 0x62, !P1 ;  /* 0x000000620000780c */ /* 0x000fda0004f81670 */
[----:B0-----:R-:W-:Y:S01]  /*1cb50*/  @!P4 IADD3 R200, P5, R2, UR40, RZ ;  /* 0x0000002802c8cc10 */ /* 0x001fe2000ffbe0ff */
[----:B------:R-:W-:-:S03]  /*1cb60*/  @!P4 IMAD R203, R203, R17, RZ ;  /* 0x00000011cbcbc224 */ /* 0x000fc600078e02ff */
[----:B------:R-:W-:-:S05]  /*1cb70*/  @!P4 IADD3.X R201, R3, UR39, RZ, P5, !PT ;  /* 0x0000002703c9cc10 */ /* 0x000fca000affe4ff */
[----:B------:R0:W-:Y:S01]  /*1cb80*/  @!P4 STG.E.U8 desc[UR56][R200.64+0x61], R203 ;  /* 0x000061cbc800c986 */ /* 0x0001e2000c101138 */
[----:B------:R-:W-:-:S13]  /*1cb90*/  ISETP.LT.OR P4, PT, R0, 0x69, !P6 ;  /* 0x000000690000780c */ /* 0x000fda0007781670 */
[----:B------:R-:W-:-:S05]  /*1cba0*/  @!P4 IMAD R204, R204, R17, RZ ;  /* 0x00000011ccccc224 */ /* 0x000fca00078e02ff */
[----:B------:R-:W-:Y:S01]  /*1cbb0*/  @!P4 STG.E.U8 desc[UR56][R2.64+0x68], R204 ;  /* 0x000068cc0200c986 */ /* 0x000fe2000c101138 */
[----:B------:R-:W-:-:S13]  /*1cbc0*/  ISETP.LT.OR P4, PT, R0, 0x6a, !P6 ;  /* 0x0000006a0000780c */ /* 0x000fda0007781670 */
[----:B------:R-:W-:-:S05]  /*1cbd0*/  @!P4 IMAD R205, R205, R17, RZ ;  /* 0x00000011cdcdc224 */ /* 0x000fca00078e02ff */
[----:B------:R-:W-:Y:S01]  /*1cbe0*/  @!P4 STG.E.U8 desc[UR56][R2.64+0x69], R205 ;  /* 0x000069cd0200c986 */ /* 0x000fe2000c101138 */
[----:B------:R-:W-:-:S13]  /*1cbf0*/  ISETP.LT.OR P4, PT, R0, 0x69, !P1 ;  /* 0x000000690000780c */ /* 0x000fda0004f81670 */
[----:B0-----:R-:W-:Y:S01]  /*1cc00*/  @!P4 IADD3 R200, P5, R2, UR40, RZ ;  /* 0x0000002802c8cc10 */ /* 0x001fe2000ffbe0ff */
[----:B------:R-:W-:-:S03]  /*1cc10*/  @!P4 IMAD R206, R206, R17, RZ ;  /* 0x00000011cecec224 */ /* 0x000fc600078e02ff */
[----:B------:R-:W-:-:S05]  /*1cc20*/  @!P4 IADD3.X R201, R3, UR39, RZ, P5, !PT ;  /* 0x0000002703c9cc10 */ /* 0x000fca000affe4ff */
        /* <DEDUP_REMOVED lines=37> */
[----:B------:R-:W-:Y:S01]  /*1ce80*/  @!P4 STG.E.U8 desc[UR56][R200.64+0x79], R215 ;  /* 0x000079d7c800c986 */ /* 0x000fe2000c101138 */
[----:B------:R-:W-:Y:S02]  /*1ce90*/  ISETP.LT.OR P4, PT, R0, 0x61, !P3 ;  /* 0x000000610000780c */ /* 0x000fe40005f81670 */
[----:B------:R-:W-:-:S11]  /*1cea0*/  LOP3.LUT R16, R16, 0xffffbfff, RZ, 0xc0, !PT ;  /* 0xffffbfff10107812 */ /* 0x000fd600078ec0ff */
[----:B------:R-:W-:-:S05]  /*1ceb0*/  @!P4 IMAD R184, R184, R17, RZ ;  /* 0x00000011b8b8c224 */ /* 0x000fca00078e02ff */
[----:B------:R-:W-:Y:S01]  /*1cec0*/  @!P4 STG.E.U8 desc[UR56][R8.64+0x60], R184 ;  /* 0x000060b80800c986 */ /* 0x000fe2000c101138 */
[----:B------:R-:W-:Y:S02]  /*1ced0*/  ISETP.LT.OR P4, PT, R0, 0x62, !P3 ;  /* 0x000000620000780c */ /* 0x000fe40005f81670 */
[----:B------:R-:W-:-:S04]  /*1cee0*/  @P6 LOP3.LUT R16, R16, 0x4000, RZ, 0xfc, !PT ;  /* 0x0000400010106812 */ /* 0x000fc800078efcff */
[C---:B------:R-:W-:Y:S02]  /*1cef0*/  LOP3.LUT P6, RZ, R16.reuse, 0x100, RZ, 0xc0, !PT ;  /* 0x0000010010ff7812 */ /* 0x040fe400078cc0ff */
[----:B------:R-:W-:-:S04]  /*1cf00*/  LOP3.LUT R16, R16, 0xffff7fff, RZ, 0xc0, !PT ;  /* 0xffff7fff10107812 */ /* 0x000fc800078ec0ff */
[----:B------:R-:W-:Y:S01]  /*1cf10*/  @P1 LOP3.LUT R16, R16, 0x8000, RZ, 0xfc, !PT ;  /* 0x0000800010101812 */ /* 0x000fe200078efcff */
[----:B------:R-:W-:-:S03]  /*1cf20*/  @!P4 IMAD R185, R185, R17, RZ ;  /* 0x00000011b9b9c224 */ /* 0x000fc600078e02ff */
[----:B------:R-:W-:Y:S02]  /*1cf30*/  LOP3.LUT P5, RZ, R16, 0x80, RZ, 0xc0, !PT ;  /* 0x0000008010ff7812 */ /* 0x000fe400078ac0ff */
[----:B------:R-:W-:Y:S01]  /*1cf40*/  @!P4 STG.E.U8 desc[UR56][R8.64+0x61], R185 ;  /* 0x000061b90800c986 */ /* 0x000fe2000c101138 */
[----:B------:R-:W-:Y:S01]  /*1cf50*/  ISETP.LT.OR P4, PT, R0, 0x69, !P3 ;  /* 0x000000690000780c */ /* 0x000fe20005f81670 */
[----:B------:R-:W-:-:S05]  /*1cf60*/  @!P6 IMAD R186, R186, R17, RZ ;  /* 0x00000011babae224 */ /* 0x000fca00078e02ff */
[----:B------:R0:W-:Y:S04]  /*1cf70*/  @!P6 STG.E.U8 desc[UR56][R126.64+0x60], R186 ;  /* 0x000060ba7e00e986 */ /* 0x0001e8000c101138 */
[----:B------:R-:W-:-:S03]  /*1cf80*/  @!P5 IMAD R187, R187, R17, RZ ;  /* 0x00000011bbbbd224 */ /* 0x000fc600078e02ff */
[-C--:B------:R-:W-:Y:S02]  /*1cf90*/  @!P4 IMAD R188, R188, R17.reuse, RZ ;  /* 0x00000011bcbcc224 */ /* 0x080fe400078e02ff */
[----:B------:R1:W-:Y:S04]  /*1cfa0*/  @!P5 STG.E.U8 desc[UR56][R128.64+0x61], R187 ;  /* 0x000061bb8000d986 */ /* 0x0003e8000c101138 */
[----:B------:R-:W-:Y:S01]  /*1cfb0*/  @!P4 STG.E.U8 desc[UR56][R8.64+0x68], R188 ;  /* 0x000068bc0800c986 */ /* 0x000fe2000c101138 */
[----:B------:R-:W-:Y:S01]  /*1cfc0*/  ISETP.LT.OR P4, PT, R0, 0x6a, !P3 ;  /* 0x0000006a0000780c */ /* 0x000fe20005f81670 */
[----:B------:R-:W-:Y:S01]  /*1cfd0*/  @!P2 IMAD R191, R191, R17, RZ ;  /* 0x00000011bfbfa224 */ /* 0x000fe200078e02ff */
[C---:B------:R-:W-:Y:S01]  /*1cfe0*/  LOP3.LUT P1, RZ, R16.reuse, 0x4, RZ, 0xc0, !PT ;  /* 0x0000000410ff7812 */ /* 0x040fe2000782c0ff */
[----:B0-----:R-:W4:Y:S01]  /*1cff0*/  LDL.LU.64 R126, [R1+0x3b0] ;  /* 0x0003b000017e7983 */ /* 0x001f220000300a00 */
[----:B------:R-:W-:-:S02]  /*1d000*/  LOP3.LUT P6, RZ, R16, 0x1, RZ, 0xc0, !PT ;  /* 0x0000000110ff7812 */ /* 0x000fc400078cc0ff */
[----:B------:R-:W-:Y:S01]  /*1d010*/  LOP3.LUT P5, RZ, R4, 0x40000000, RZ, 0xc0, !PT ;  /* 0x4000000004ff7812 */ /* 0x000fe200078ac0ff */
[----:B-1----:R-:W4:Y:S06]  /*1d020*/  LDL.LU.64 R128, [R1+0x3a8] ;  /* 0x0003a80001807983 */ /* 0x002f2c0000300a00 */
[----:B------:R-:W-:-:S05]  /*1d030*/  @!P4 IMAD R189, R189, R17, RZ ;  /* 0x00000011bdbdc224 */ /* 0x000fca00078e02ff */
[----:B------:R-:W-:Y:S01]  /*1d040*/  @!P4 STG.E.U8 desc[UR56][R8.64+0x69], R189 ;  /* 0x000069bd0800c986 */ /* 0x000fe2000c101138 */
[----:B------:R-:W-:-:S13]  /*1d050*/  LOP3.LUT P4, RZ, R16, 0x40, RZ, 0xc0, !PT ;  /* 0x0000004010ff7812 */ /* 0x000fda000788c0ff */
[----:B------:R-:W-:-:S05]  /*1d060*/  @!P4 IMAD R190, R190, R17, RZ ;  /* 0x00000011bebec224 */ /* 0x000fca00078e02ff */
[----:B------:R0:W-:Y:S01]  /*1d070*/  @!P4 STG.E.U8 desc[UR56][R130.64+0x68], R190 ;  /* 0x000068be8200c986 */ /* 0x0001e2000c101138 */
[----:B------:R-:W-:-:S03]  /*1d080*/  ISETP.LT.OR P4, PT, R0, 0x71, !P3 ;  /* 0x000000710000780c */ /* 0x000fc60005f81670 */
[----:B------:R1:W-:Y:S01]  /*1d090*/  @!P2 STG.E.U8 desc[UR56][R132.64+0x69], R191 ;  /* 0x000069bf8400a986 */ /* 0x0003e2000c101138 */
[-C--:B------:R-:W-:Y:S02]  /*1d0a0*/  @!P1 IMAD R195, R195, R17.reuse, RZ ;  /* 0x00000011c3c39224 */ /* 0x080fe400078e02ff */
[-C--:B------:R-:W-:Y:S02]  /*1d0b0*/  @!P6 IMAD R198, R198, R17.reuse, RZ ;  /* 0x00000011c6c6e224 */ /* 0x080fe400078e02ff */
[-C--:B------:R-:W-:Y:S01]  /*1d0c0*/  @!P5 IMAD R199, R199, R17.reuse, RZ ;  /* 0x00000011c7c7d224 */ /* 0x080fe200078e02ff */
[----:B0-----:R-:W4:Y:S04]  /*1d0d0*/  LDL.LU.64 R130, [R1+0x3a0] ;  /* 0x0003a00001827983 */ /* 0x001f280000300a00 */
[----:B------:R-:W-:Y:S01]  /*1d0e0*/  @!P4 IMAD R192, R192, R17, RZ ;  /* 0x00000011c0c0c224 */ /* 0x000fe200078e02ff */
[----:B------:R-:W-:Y:S01]  /*1d0f0*/  LOP3.LUT P2, RZ, R4, 0x20000000, RZ, 0xc0, !PT ;  /* 0x2000000004ff7812 */ /* 0x000fe2000784c0ff */
[----:B-1----:R-:W4:Y:S04]  /*1d100*/  LDL.LU.64 R132, [R1+0x398] ;  /* 0x0003980001847983 */ /* 0x002f280000300a00 */
[----:B------:R-:W-:Y:S01]  /*1d110*/  @!P4 STG.E.U8 desc[UR56][R8.64+0x70], R192 ;  /* 0x000070c00800c986 */ /* 0x000fe2000c101138 */
[----:B------:R-:W-:-:S13]  /*1d120*/  ISETP.LT.OR P4, PT, R0, 0x72, !P3 ;  /* 0x000000720000780c */ /* 0x000fda0005f81670 */
[----:B------:R-:W-:-:S05]  /*1d130*/  @!P4 IMAD R193, R193, R17, RZ ;  /* 0x00000011c1c1c224 */ /* 0x000fca00078e02ff */
[----:B------:R-:W-:Y:S01]  /*1d140*/  @!P4 STG.E.U8 desc[UR56][R8.64+0x71], R193 ;  /* 0x000071c10800c986 */ /* 0x000fe2000c101138 */
[----:B------:R-:W-:-:S13]  /*1d150*/  LOP3.LUT P4, RZ, R16, 0x10, RZ, 0xc0, !PT ;  /* 0x0000001010ff7812 */ /* 0x000fda000788c0ff */
[----:B------:R-:W-:-:S05]  /*1d160*/  @!P4 IMAD R194, R194, R17, RZ ;  /* 0x00000011c2c2c224 */ /* 0x000fca00078e02ff */
[----:B------:R0:W-:Y:S01]  /*1d170*/  @!P4 STG.E.U8 desc[UR56][R134.64+0x70], R194 ;  /* 0x000070c28600c986 */ /* 0x0001e2000c101138 */
[----:B------:R-:W-:-:S03]  /*1d180*/  ISETP.LT.OR P4, PT, R0, 0x79, !P3 ;  /* 0x000000790000780c */ /* 0x000fc60005f81670 */
[----:B------:R1:W-:Y:S01]  /*1d190*/  @!P1 STG.E.U8 desc[UR56][R104.64+0x71], R195 ;  /* 0x000071c368009986 */ /* 0x0003e2000c101138 */
[----:B------:R-:W-:-:S03]  /*1d1a0*/  @!P2 IMAD R170, R170, R17, RZ ;  /* 0x00000011aaaaa224 */ /* 0x000fc600078e02ff */
[----:B0-----:R-:W4:Y:S06]  /*1d1b0*/  LDL.LU.64 R134, [R1+0x390] ;  /* 0x0003900001867983 */ /* 0x001f2c0000300a00 */
[----:B------:R-:W-:Y:S01]  /*1d1c0*/  @!P4 IMAD R196, R196, R17, RZ ;  /* 0x00000011c4c4c224 */ /* 0x000fe200078e02ff */
[----:B------:R-:W-:Y:S01]  /*1d1d0*/  LOP3.LUT P1, RZ, R4, 0x200000, RZ, 0xc0, !PT ;  /* 0x0020000004ff7812 */ /* 0x000fe2000782c0ff */
[----:B-1----:R-:W4:Y:S04]  /*1d1e0*/  LDL.LU.64 R104, [R1+0x388] ;  /* 0x0003880001687983 */ /* 0x002f280000300a00 */
[----:B------:R-:W-:Y:S01]  /*1d1f0*/  @!P4 STG.E.U8 desc[UR56][R8.64+0x78], R196 ;  /* 0x000078c40800c986 */ /* 0x000fe2000c101138 */
[----:B------:R-:W-:-:S13]  /*1d200*/  ISETP.LT.OR P4, PT, R0, 0x7a, !P3 ;  /* 0x0000007a0000780c */ /* 0x000fda0005f81670 */
[----:B------:R-:W-:-:S05]  /*1d210*/  @!P4 IMAD R197, R197, R17, RZ ;  /* 0x00000011c5c5c224 */ /* 0x000fca00078e02ff */
[----:B------:R-:W-:Y:S01]  /*1d220*/  @!P4 STG.E.U8 desc[UR56][R8.64+0x79], R197 ;  /* 0x000079c50800c986 */ /* 0x000fe2000c101138 */
[----:B------:R-:W-:-:S03]  /*1d230*/  ISETP.LT.OR P4, PT, R0, 0x61, !P0 ;  /* 0x000000610000780c */ /* 0x000fc60004781670 */
[----:B------:R0:W-:Y:S04]  /*1d240*/  @!P6 STG.E.U8 desc[UR56][R106.64+0x78], R198 ;  /* 0x000078c66a00e986 */ /* 0x0001e8000c101138 */
[----:B------:R1:W-:Y:S06]  /*1d250*/  @!P5 STG.E.U8 desc[UR56][R108.64+0x79], R199 ;  /* 0x000079c76c00d986 */ /* 0x0003ec000c101138 */
[----:B------:R-:W-:-:S02]  /*1d260*/  @!P4 IMAD R168, R168, R17, RZ ;  /* 0x00000011a8a8c224 */ /* 0x000fc400078e02ff */
[-C--:B------:R-:W-:Y:S01]  /*1d270*/  @!P1 IMAD R174, R174, R17.reuse, RZ ;  /* 0x00000011aeae9224 */ /* 0x080fe200078e02ff */
[----:B0-----:R-:W4:Y:S04]  /*1d280*/  LDL.LU.64 R106, [R1+0x380] ;  /* 0x00038000016a7983 */ /* 0x001f280000300a00 */
[----:B------:R-:W-:Y:S01]  /*1d290*/  @!P4 STG.E.U8 desc[UR56][R6.64+0x60], R168 ;  /* 0x000060a80600c986 */ /* 0x000fe2000c101138 */
[----:B------:R-:W-:Y:S02]  /*1d2a0*/  ISETP.LT.OR P4, PT, R0, 0x62, !P0 ;  /* 0x000000620000780c */ /* 0x000fe40004781670 */
[----:B------:R-:W-:Y:S01]  /*1d2b0*/  LOP3.LUT P6, RZ, R4, 0x4000, RZ, 0xc0, !PT ;  /* 0x0000400004ff7812 */ /* 0x000fe200078cc0ff */
[----:B-1----:R-:W4:Y:S10]  /*1d2c0*/  LDL.LU.64 R108, [R1+0x378] ;  /* 0x00037800016c7983 */ /* 0x002f340000300a00 */
[----:B------:R-:W-:-:S05]  /*1d2d0*/  @!P4 IMAD R169, R169, R17, RZ ;  /* 0x00000011a9a9c224 */ /* 0x000fca00078e02ff */
[----:B------:R-:W-:Y:S01]  /*1d2e0*/  @!P4 STG.E.U8 desc[UR56][R6.64+0x61], R169 ;  /* 0x000061a90600c986 */ /* 0x000fe2000c101138 */
[----:B------:R-:W-:-:S03]  /*1d2f0*/  LOP3.LUT P4, RZ, R4, 0x1000000, RZ, 0xc0, !PT ;  /* 0x0100000004ff7812 */ /* 0x000fc6000788c0ff */
[----:B------:R0:W-:Y:S10]  /*1d300*/  @!P2 STG.E.U8 desc[UR56][R110.64+0x60], R170 ;  /* 0x000060aa6e00a986 */ /* 0x0001f4000c101138 */
[----:B------:R-:W-:-:S02]  /*1d310*/  @!P4 IMAD R171, R171, R17, RZ ;  /* 0x00000011ababc224 */ /* 0x000fc400078e02ff */
[----:B------:R-:W-:Y:S01]  /*1d320*/  @!P6 IMAD R178, R178, R17, RZ ;  /* 0x00000011b2b2e224 */ /* 0x000fe200078e02ff */
[----:B------:R-:W-:Y:S01]  /*1d330*/  LOP3.LUT P5, RZ, R4, 0x80, RZ, 0xc0, !PT ;  /* 0x0000008004ff7812 */ /* 0x000fe200078ac0ff */
[----:B0-----:R-:W4:Y:S04]  /*1d340*/  LDL.LU.64 R110, [R1+0x370] ;  /* 0x00037000016e7983 */ /* 0x001f280000300a00 */
[----:B------:R0:W-:Y:S01]  /*1d350*/  @!P4 STG.E.U8 desc[UR56][R112.64+0x61], R171 ;  /* 0x000061ab7000c986 */ /* 0x0001e2000c101138 */
[----:B------:R-:W-:Y:S02]  /*1d360*/  ISETP.LT.OR P4, PT, R0, 0x69, !P0 ;  /* 0x000000690000780c */ /* 0x000fe40004781670 */
[----:B------:R-:W-:-:S05]  /*1d370*/  LOP3.LUT P2, RZ, R4, 0x2, RZ, 0xc0, !PT ;  /* 0x0000000204ff7812 */ /* 0x000fca000784c0ff */
[-C--:B------:R-:W-:Y:S01]  /*1d380*/  @!P5 IMAD R182, R182, R17.reuse, RZ ;  /* 0x00000011b6b6d224 */ /* 0x080fe200078e02ff */
[----:B0-----:R-:W4:Y:S05]  /*1d390*/  LDL.LU.64 R112, [R1+0x368] ;  /* 0x0003680001707983 */ /* 0x001f2a0000300a00 */
[----:B------:R-:W-:-:S05]  /*1d3a0*/  @!P4 IMAD R172, R172, R17, RZ ;  /* 0x00000011acacc224 */ /* 0x000fca00078e02ff */
[----:B------:R-:W-:Y:S01]  /*1d3b0*/  @!P4 STG.E.U8 desc[UR56][R6.64+0x68], R172 ;  /* 0x000068ac0600c986 */ /* 0x000fe2000c101138 */
[----:B------:R-:W-:-:S13]  /*1d3c0*/  ISETP.LT.OR P4, PT, R0, 0x6a, !P0 ;  /* 0x0000006a0000780c */ /* 0x000fda0004781670 */
[----:B------:R-:W-:-:S05]  /*1d3d0*/  @!P4 IMAD R173, R173, R17, RZ ;  /* 0x00000011adadc224 */ /* 0x000fca00078e02ff */
[----:B------:R-:W-:Y:S01]  /*1d3e0*/  @!P4 STG.E.U8 desc[UR56][R6.64+0x69], R173 ;  /* 0x000069ad0600c986 */ /* 0x000fe2000c101138 */
[----:B------:R-:W-:-:S03]  /*1d3f0*/  LOP3.LUT P4, RZ, R4, 0x8000, RZ, 0xc0, !PT ;  /* 0x0000800004ff7812 */ /* 0x000fc6000788c0ff */
[----:B------:R0:W-:Y:S10]  /*1d400*/  @!P1 STG.E.U8 desc[UR56][R114.64+0x68], R174 ;  /* 0x000068ae72009986 */ /* 0x0001f4000c101138 */
[----:B------:R-:W-:-:S02]  /*1d410*/  @!P4 IMAD R175, R175, R17, RZ ;  /* 0x00000011afafc224 */ /* 0x000fc400078e02ff */
[-C--:B------:R-:W-:Y:S01]  /*1d420*/  @!P2 IMAD R183, R183, R17.reuse, RZ ;  /* 0x00000011b7b7a224 */ /* 0x080fe200078e02ff */
[----:B0-----:R-:W4:Y:S04]  /*1d430*/  LDL.LU.64 R114, [R1+0x360] ;  /* 0x0003600001727983 */ /* 0x001f280000300a00 */
[----:B------:R0:W-:Y:S01]  /*1d440*/  @!P4 STG.E.U8 desc[UR56][R116.64+0x69], R175 ;  /* 0x000069af7400c986 */ /* 0x0001e2000c101138 */
[----:B------:R-:W-:Y:S02]  /*1d450*/  ISETP.LT.OR P4, PT, R0, 0x71, !P0 ;  /* 0x000000710000780c */ /* 0x000fe40004781670 */
[----:B------:R-:W-:Y:S01]  /*1d460*/  LOP3.LUT P1, RZ, R16, 0x8000, RZ, 0xc0, !PT ;  /* 0x0000800010ff7812 */ /* 0x000fe2000782c0ff */
[----:B0-----:R-:W4:Y:S10]  /*1d470*/  LDL.LU.64 R116, [R1+0x358] ;  /* 0x0003580001747983 */ /* 0x001f340000300a00 */
[----:B------:R-:W-:-:S05]  /*1d480*/  @!P4 IMAD R176, R176, R17, RZ ;  /* 0x00000011b0b0c224 */ /* 0x000fca00078e02ff */
[----:B------:R-:W-:Y:S01]  /*1d490*/  @!P4 STG.E.U8 desc[UR56][R6.64+0x70], R176 ;  /* 0x000070b00600c986 */ /* 0x000fe2000c101138 */
[----:B------:R-:W-:-:S13]  /*1d4a0*/  ISETP.LT.OR P4, PT, R0, 0x72, !P0 ;  /* 0x000000720000780c */ /* 0x000fda0004781670 */
[----:B------:R-:W-:-:S05]  /*1d4b0*/  @!P4 IMAD R177, R177, R17, RZ ;  /* 0x00000011b1b1c224 */ /* 0x000fca00078e02ff */
[----:B------:R-:W-:Y:S01]  /*1d4c0*/  @!P4 STG.E.U8 desc[UR56][R6.64+0x71], R177 ;  /* 0x000071b10600c986 */ /* 0x000fe2000c101138 */
[----:B------:R-:W-:-:S03]  /*1d4d0*/  LOP3.LUT P4, RZ, R4, 0x200, RZ, 0xc0, !PT ;  /* 0x0000020004ff7812 */ /* 0x000fc6000788c0ff */
[----:B------:R0:W-:Y:S10]  /*1d4e0*/  @!P6 STG.E.U8 desc[UR56][R118.64+0x70], R178 ;  /* 0x000070b27600e986 */ /* 0x0001f4000c101138 */
[----:B------:R-:W-:Y:S01]  /*1d4f0*/  @!P4 IMAD R179, R179, R17, RZ ;  /* 0x00000011b3b3c224 */ /* 0x000fe200078e02ff */
[----:B0-----:R-:W4:Y:S04]  /*1d500*/  LDL.LU.64 R118, [R1+0x350] ;  /* 0x0003500001767983 */ /* 0x001f280000300a00 */
[----:B------:R0:W-:Y:S01]  /*1d510*/  @!P4 STG.E.U8 desc[UR56][R88.64+0x71], R179 ;  /* 0x000071b35800c986 */ /* 0x0001e2000c101138 */
[----:B------:R-:W-:-:S02]  /*1d520*/  ISETP.LT.OR P4, PT, R0, 0x79, !P0 ;  /* 0x000000790000780c */ /* 0x000fc40004781670 */
[----:B------:R-:W-:Y:S01]  /*1d530*/  LOP3.LUT P6, RZ, R16, 0x4000, RZ, 0xc0, !PT ;  /* 0x0000400010ff7812 */ /* 0x000fe200078cc0ff */
[----:B0-----:R-:W4:Y:S10]  /*1d540*/  LDL.LU.64 R88, [R1+0x348] ;  /* 0x0003480001587983 */ /* 0x001f340000300a00 */
[----:B------:R-:W-:-:S05]  /*1d550*/  @!P4 IMAD R180, R180, R17, RZ ;  /* 0x00000011b4b4c224 */ /* 0x000fca00078e02ff */
[----:B------:R-:W-:Y:S01]  /*1d560*/  @!P4 STG.E.U8 desc[UR56][R6.64+0x78], R180 ;  /* 0x000078b40600c986 */ /* 0x000fe2000c101138 */
[----:B------:R-:W-:-:S13]  /*1d570*/  ISETP.LT.OR P4, PT, R0, 0x7a, !P0 ;  /* 0x0000007a0000780c */ /* 0x000fda0004781670 */
[----:B------:R-:W-:-:S05]  /*1d580*/  @!P4 IMAD R181, R181, R17, RZ ;  /* 0x00000011b5b5c224 */ /* 0x000fca00078e02ff */
[----:B------:R-:W-:Y:S01]  /*1d590*/  @!P4 STG.E.U8 desc[UR56][R6.64+0x79], R181 ;  /* 0x000079b50600c986 */ /* 0x000fe2000c101138 */
[----:B------:R-:W-:-:S03]  /*1d5a0*/  ISETP.LT.OR P4, PT, R0, 0x81, !P6 ;  /* 0x000000810000780c */ /* 0x000fc60007781670 */
[----:B------:R0:W-:Y:S04]  /*1d5b0*/  @!P5 STG.E.U8 desc[UR56][R90.64+0x78], R182 ;  /* 0x000078b65a00d986 */ /* 0x0001e8000c101138 */
[----:B------:R1:W-:Y:S06]  /*1d5c0*/  @!P2 STG.E.U8 desc[UR56][R92.64+0x79], R183 ;  /* 0x000079b75c00a986 */ /* 0x0003ec000c101138 */
[----:B------:R-:W-:Y:S01]  /*1d5d0*/  @!P4 IMAD R152, R152, R17, RZ ;  /* 0x000000119898c224 */ /* 0x000fe200078e02ff */
[----:B------:R-:W-:Y:S01]  /*1d5e0*/  LOP3.LUT R16, R16, 0xffffefff, RZ, 0xc0, !PT ;  /* 0xffffefff10107812 */ /* 0x000fe200078ec0ff */
[----:B0-----:R-:W4:Y:S04]  /*1d5f0*/  LDL.LU.64 R90, [R1+0x340] ;  /* 0x00034000015a7983 */ /* 0x001f280000300a00 */
[----:B------:R0:W-:Y:S01]  /*1d600*/  @!P4 STG.E.U8 desc[UR56][R2.64+0x80], R152 ;  /* 0x000080980200c986 */ /* 0x0001e2000c101138 */
[----:B------:R-:W-:-:S02]  /*1d610*/  ISETP.LT.OR P4, PT, R0, 0x82, !P6 ;  /* 0x000000820000780c */ /* 0x000fc40007781670 */
[----:B------:R-:W-:Y:S01]  /*1d620*/  @P6 LOP3.LUT R16, R16, 0x1000, RZ, 0xfc, !PT ;  /* 0x0000100010106812 */ /* 0x000fe200078efcff */
[----:B-1----:R-:W4:Y:S10]  /*1d630*/  LDL.LU.64 R92, [R1+0x338] ;  /* 0x00033800015c7983 */ /* 0x002f340000300a00 */
[----:B------:R-:W-:-:S05]  /*1d640*/  @!P4 IMAD R153, R153, R17, RZ ;  /* 0x000000119999c224 */ /* 0x000fca00078e02ff */
[----:B------:R1:W-:Y:S01]  /*1d650*/  @!P4 STG.E.U8 desc[UR56][R2.64+0x81], R153 ;  /* 0x000081990200c986 */ /* 0x0003e2000c101138 */
[----:B------:R-:W-:-:S13]  /*1d660*/  ISETP.LT.OR P4, PT, R0, 0x81, !P1 ;  /* 0x000000810000780c */ /* 0x000fda0004f81670 */
[----:B0-----:R-:W-:Y:S01]  /*1d670*/  @!P4 IADD3 R152, P5, R2, UR40, RZ ;  /* 0x000000280298cc10 */ /* 0x001fe2000ffbe0ff */
[----:B------:R-:W-:-:S03]  /*1d680*/  @!P4 IMAD R154, R154, R17, RZ ;  /* 0x000000119a9ac224 */ /* 0x000fc600078e02ff */
[----:B-1----:R-:W-:-:S05]  /*1d690*/  @!P4 IADD3.X R153, R3, UR39, RZ, P5, !PT ;  /* 0x000000270399cc10 */ /* 0x002fca000affe4ff */
        /* <DEDUP_REMOVED lines=54> */
[----:B------:R-:W-:-:S13]  /*1da00*/  ISETP.LT.OR P4, PT, R0, 0x81, !P3 ;  /* 0x000000810000780c */ /* 0x000fda0005f81670 */
[----:B------:R-:W-:-:S05]  /*1da10*/  @!P4 IMAD R136, R136, R17, RZ ;  /* 0x000000118888c224 */ /* 0x000fca00078e02ff */
[----:B------:R-:W-:Y:S01]  /*1da20*/  @!P4 STG.E.U8 desc[UR56][R8.64+0x80], R136 ;  /* 0x000080880800c986 */ /* 0x000fe2000c101138 */
[----:B------:R-:W-:Y:S02]  /*1da30*/  ISETP.LT.OR P4, PT, R0, 0x82, !P3 ;  /* 0x000000820000780c */ /* 0x000fe40005f81670 */
[C---:B------:R-:W-:Y:S02]  /*1da40*/  LOP3.LUT P6, RZ, R16.reuse, 0x8, RZ, 0xc0, !PT ;  /* 0x0000000810ff7812 */ /* 0x040fe400078cc0ff */
[----:B------:R-:W-:-:S04]  /*1da50*/  LOP3.LUT R16, R16, 0xffffdfff, RZ, 0xc0, !PT ;  /* 0xffffdfff10107812 */ /* 0x000fc800078ec0ff */
[----:B------:R-:W-:-:S05]  /*1da60*/  @P1 LOP3.LUT R16, R16, 0x2000, RZ, 0xfc, !PT ;  /* 0x0000200010101812 */ /* 0x000fca00078efcff */
[----:B------:R-:W-:Y:S01]  /*1da70*/  @!P4 IMAD R137, R137, R17, RZ ;  /* 0x000000118989c224 */ /* 0x000fe200078e02ff */
[----:B------:R-:W-:-:S04]  /*1da80*/  LOP3.LUT P5, RZ, R16, 0x2, RZ, 0xc0, !PT ;  /* 0x0000000210ff7812 */ /* 0x000fc800078ac0ff */
[----:B------:R2:W-:Y:S01]  /*1da90*/  @!P4 STG.E.U8 desc[UR56][R8.64+0x81], R137 ;  /* 0x000081890800c986 */ /* 0x0005e2000c101138 */
[----:B------:R-:W-:Y:S01]  /*1daa0*/  ISETP.LT.OR P4, PT, R0, 0x89, !P3 ;  /* 0x000000890000780c */ /* 0x000fe20005f81670 */
[----:B------:R-:W-:-:S07]  /*1dab0*/  @!P6 IMAD R138, R138, R17, RZ ;  /* 0x000000118a8ae224 */ /* 0x000fce00078e02ff */
[-C--:B------:R-:W-:Y:S01]  /*1dac0*/  @!P5 IMAD R139, R139, R17.reuse, RZ ;  /* 0x000000118b8bd224 */ /* 0x080fe200078e02ff */
[----:B------:R-:W-:Y:S04]  /*1dad0*/  @!P6 STG.E.U8 desc[UR56][R94.64+0x80], R138 ;  /* 0x0000808a5e00e986 */ /* 0x000fe8000c101138 */
[----:B------:R-:W-:Y:S01]  /*1dae0*/  @!P4 IMAD R5, R140, R17, RZ ;  /* 0x000000118c05c224 */ /* 0x000fe200078e02ff */
[----:B------:R-:W-:Y:S04]  /*1daf0*/  @!P5 STG.E.U8 desc[UR56][R96.64+0x81], R139 ;  /* 0x0000818b6000d986 */ /* 0x000fe8000c101138 */
[----:B------:R4:W-:Y:S01]  /*1db00*/  @!P4 STG.E.U8 desc[UR56][R8.64+0x88], R5 ;  /* 0x000088050800c986 */ /* 0x0009e2000c101138 */
[----:B------:R-:W-:-:S13]  /*1db10*/  ISETP.LT.OR P4, PT, R0, 0x8a, !P3 ;  /* 0x0000008a0000780c */ /* 0x000fda0005f81670 */
[----:B------:R-:W-:-:S05]  /*1db20*/  @!P4 IMAD R141, R141, R17, RZ ;  /* 0x000000118d8dc224 */ /* 0x000fca00078e02ff */
[----:B------:R-:W-:Y:S01]  /*1db30*/  @!P4 STG.E.U8 desc[UR56][R8.64+0x89], R141 ;  /* 0x0000898d0800c986 */ /* 0x000fe2000c101138 */
[C---:B------:R-:W-:Y:S02]  /*1db40*/  LOP3.LUT P4, RZ, R4.reuse, 0x80000000, RZ, 0xc0, !PT ;  /* 0x8000000004ff7812 */ /* 0x040fe4000788c0ff */
[----:B------:R-:W-:-:S11]  /*1db50*/  LOP3.LUT P2, RZ, R4, 0x10000000, RZ, 0xc0, !PT ;  /* 0x1000000004ff7812 */ /* 0x000fd6000784c0ff */
[----:B------:R-:W-:-:S05]  /*1db60*/  @!P4 IMAD R142, R142, R17, RZ ;  /* 0x000000118e8ec224 */ /* 0x000fca00078e02ff */
[----:B------:R-:W-:Y:S01]  /*1db70*/  @!P4 STG.E.U8 desc[UR56][R98.64+0x88], R142 ;  /* 0x0000888e6200c986 */ /* 0x000fe2000c101138 */
[----:B------:R-:W-:Y:S01]  /*1db80*/  ISETP.LT.OR P4, PT, R0, 0x91, !P3 ;  /* 0x000000910000780c */ /* 0x000fe20005f81670 */
[----:B------:R-:W-:-:S05]  /*1db90*/  @!P2 IMAD R143, R143, R17, RZ ;  /* 0x000000118f8fa224 */ /* 0x000fca00078e02ff */
[----:B------:R-:W-:Y:S07]  /*1dba0*/  @!P2 STG.E.U8 desc[UR56][R100.64+0x89], R143 ;  /* 0x0000898f6400a986 */ /* 0x000fee000c101138 */
[----:B--2---:R-:W-:-:S05]  /*1dbb0*/  @!P4 IMAD R137, R144, R17, RZ ;  /* 0x000000119089c224 */ /* 0x004fca00078e02ff */
[----:B------:R0:W-:Y:S01]  /*1dbc0*/  @!P4 STG.E.U8 desc[UR56][R8.64+0x90], R137 ;  /* 0x000090890800c986 */ /* 0x0001e2000c101138 */
[----:B------:R-:W-:-:S13]  /*1dbd0*/  ISETP.LT.OR P4, PT, R0, 0x92, !P3 ;  /* 0x000000920000780c */ /* 0x000fda0005f81670 */
[----:B------:R-:W-:-:S05]  /*1dbe0*/  @!P4 IMAD R145, R145, R17, RZ ;  /* 0x000000119191c224 */ /* 0x000fca00078e02ff */
[----:B------:R-:W-:Y:S01]  /*1dbf0*/  @!P4 STG.E.U8 desc[UR56][R8.64+0x91], R145 ;  /* 0x000091910800c986 */ /* 0x000fe2000c101138 */
[C---:B------:R-:W-:Y:S02]  /*1dc00*/  LOP3.LUT P4, RZ, R4.reuse, 0x8000000, RZ, 0xc0, !PT ;  /* 0x0800000004ff7812 */ /* 0x040fe4000788c0ff */
[----:B------:R-:W-:-:S11]  /*1dc10*/  LOP3.LUT P1, RZ, R4, 0x800000, RZ, 0xc0, !PT ;  /* 0x0080000004ff7812 */ /* 0x000fd6000782c0ff */
[----:B---3--:R-:W-:-:S05]  /*1dc20*/  @!P4 IMAD R146, R146, R17, RZ ;  /* 0x000000119292c224 */ /* 0x008fca00078e02ff */
[----:B------:R-:W-:Y:S01]  /*1dc30*/  @!P4 STG.E.U8 desc[UR56][R102.64+0x90], R146 ;  /* 0x000090926600c986 */ /* 0x000fe2000c101138 */
[----:B------:R-:W-:Y:S01]  /*1dc40*/  ISETP.LT.OR P4, PT, R0, 0x99, !P3 ;  /* 0x000000990000780c */ /* 0x000fe20005f81670 */
[----:B------:R-:W-:-:S05]  /*1dc50*/  @!P1 IMAD R147, R147, R17, RZ ;  /* 0x0000001193939224 */ /* 0x000fca00078e02ff */
[----:B------:R-:W-:Y:S07]  /*1dc60*/  @!P1 STG.E.U8 desc[UR56][R72.64+0x91], R147 ;  /* 0x0000919348009986 */ /* 0x000fee000c101138 */
[----:B----4-:R-:W-:-:S05]  /*1dc70*/  @!P4 IMAD R5, R148, R17, RZ ;  /* 0x000000119405c224 */ /* 0x010fca00078e02ff */
[----:B------:R1:W-:Y:S01]  /*1dc80*/  @!P4 STG.E.U8 desc[UR56][R8.64+0x98], R5 ;  /* 0x000098050800c986 */ /* 0x0003e2000c101138 */
[----:B------:R-:W-:Y:S02]  /*1dc90*/  ISETP.LT.OR P4, PT, R0, 0x9a, !P3 ;  /* 0x0000009a0000780c */ /* 0x000fe40005f81670 */
[C---:B------:R-:W-:Y:S02]  /*1dca0*/  LOP3.LUT P6, RZ, R4.reuse, 0x100000, RZ, 0xc0, !PT ;  /* 0x0010000004ff7812 */ /* 0x040fe400078cc0ff */
[----:B------:R-:W-:-:S09]  /*1dcb0*/  LOP3.LUT P5, RZ, R4, 0x2000, RZ, 0xc0, !PT ;  /* 0x0000200004ff7812 */ /* 0x000fd200078ac0ff */
[----:B------:R-:W-:-:S05]  /*1dcc0*/  @!P4 IMAD R149, R149, R17, RZ ;  /* 0x000000119595c224 */ /* 0x000fca00078e02ff */
[----:B------:R-:W-:Y:S01]  /*1dcd0*/  @!P4 STG.E.U8 desc[UR56][R8.64+0x99], R149 ;  /* 0x000099950800c986 */ /* 0x000fe2000c101138 */
[----:B------:R-:W-:Y:S01]  /*1dce0*/  ISETP.LT.OR P4, PT, R0, 0x81, !P0 ;  /* 0x000000810000780c */ /* 0x000fe20004781670 */
[-C--:B------:R-:W-:Y:S02]  /*1dcf0*/  @!P6 IMAD R150, R150, R17.reuse, RZ ;  /* 0x000000119696e224 */ /* 0x080fe400078e02ff */
[----:B------:R-:W-:-:S03]  /*1dd00*/  @!P5 IMAD R151, R151, R17, RZ ;  /* 0x000000119797d224 */ /* 0x000fc600078e02ff */
[----:B------:R-:W-:Y:S07]  /*1dd10*/  @!P6 STG.E.U8 desc[UR56][R74.64+0x98], R150 ;  /* 0x000098964a00e986 */ /* 0x000fee000c101138 */
[----:B0-----:R-:W-:Y:S01]  /*1dd20*/  @!P4 IMAD R137, R120, R17, RZ ;  /* 0x000000117889c224 */ /* 0x001fe200078e02ff */
[----:B------:R-:W-:Y:S04]  /*1dd30*/  @!P5 STG.E.U8 desc[UR56][R76.64+0x99], R151 ;  /* 0x000099974c00d986 */ /* 0x000fe8000c101138 */
[----:B------:R-:W-:Y:S01]  /*1dd40*/  @!P4 STG.E.U8 desc[UR56][R6.64+0x80], R137 ;  /* 0x000080890600c986 */ /* 0x000fe2000c101138 */
[----:B------:R-:W-:-:S02]  /*1dd50*/  ISETP.LT.OR P4, PT, R0, 0x82, !P0 ;  /* 0x000000820000780c */ /* 0x000fc40004781670 */
[----:B------:R-:W-:-:S11]  /*1dd60*/  LOP3.LUT P2, RZ, R4, 0x1000, RZ, 0xc0, !PT ;  /* 0x0000100004ff7812 */ /* 0x000fd6000784c0ff */
[----:B------:R-:W-:-:S05]  /*1dd70*/  @!P4 IMAD R121, R121, R17, RZ ;  /* 0x000000117979c224 */ /* 0x000fca00078e02ff */
[----:B------:R0:W-:Y:S01]  /*1dd80*/  @!P4 STG.E.U8 desc[UR56][R6.64+0x81], R121 ;  /* 0x000081790600c986 */ /* 0x0001e2000c101138 */
[----:B------:R-:W-:Y:S01]  /*1dd90*/  LOP3.LUT P4, RZ, R4, 0x100, RZ, 0xc0, !PT ;  /* 0x0000010004ff7812 */ /* 0x000fe2000788c0ff */
[----:B------:R-:W-:-:S05]  /*1dda0*/  @!P2 IMAD R122, R122, R17, RZ ;  /* 0x000000117a7aa224 */ /* 0x000fca00078e02ff */
[----:B------:R-:W-:Y:S07]  /*1ddb0*/  @!P2 STG.E.U8 desc[UR56][R78.64+0x80], R122 ;  /* 0x0000807a4e00a986 */ /* 0x000fee000c101138 */
[----:B------:R-:W-:-:S05]  /*1ddc0*/  @!P4 IMAD R123, R123, R17, RZ ;  /* 0x000000117b7bc224 */ /* 0x000fca00078e02ff */
[----:B------:R-:W-:Y:S01]  /*1ddd0*/  @!P4 STG.E.U8 desc[UR56][R80.64+0x81], R123 ;  /* 0x0000817b5000c986 */ /* 0x000fe2000c101138 */
[----:B------:R-:W-:-:S13]  /*1dde0*/  ISETP.LT.OR P4, PT, R0, 0x89, !P0 ;  /* 0x000000890000780c */ /* 0x000fda0004781670 */
[----:B-1----:R-:W-:-:S05]  /*1ddf0*/  @!P4 IMAD R5, R124, R17, RZ ;  /* 0x000000117c05c224 */ /* 0x002fca00078e02ff */
[----:B------:R1:W-:Y:S01]  /*1de00*/  @!P4 STG.E.U8 desc[UR56][R6.64+0x88], R5 ;  /* 0x000088050600c986 */ /* 0x0003e2000c101138 */
[----:B------:R-:W-:Y:S02]  /*1de10*/  ISETP.LT.OR P4, PT, R0, 0x8a, !P0 ;  /* 0x0000008a0000780c */ /* 0x000fe40004781670 */
[----:B------:R-:W-:-:S11]  /*1de20*/  LOP3.LUT P1, RZ, R4, 0x40, RZ, 0xc0, !PT ;  /* 0x0000004004ff7812 */ /* 0x000fd6000782c0ff */
[----:B------:R-:W-:-:S05]  /*1de30*/  @!P4 IMAD R125, R125, R17, RZ ;  /* 0x000000117d7dc224 */ /* 0x000fca00078e02ff */
[----:B------:R-:W-:Y:S01]  /*1de40*/  @!P4 STG.E.U8 desc[UR56][R6.64+0x89], R125 ;  /* 0x0000897d0600c986 */ /* 0x000fe2000c101138 */
[----:B------:R-:W-:Y:S01]  /*1de50*/  LOP3.LUT P4, RZ, R4, 0x1, RZ, 0xc0, !PT ;  /* 0x0000000104ff7812 */ /* 0x000fe2000788c0ff */
[----:B------:R-:W-:-:S05]  /*1de60*/  @!P1 IMAD R126, R126, R17, RZ ;  /* 0x000000117e7e9224 */ /* 0x000fca00078e02ff */
[----:B------:R-:W-:Y:S07]  /*1de70*/  @!P1 STG.E.U8 desc[UR56][R82.64+0x88], R126 ;  /* 0x0000887e52009986 */ /* 0x000fee000c101138 */
[----:B------:R-:W-:-:S05]  /*1de80*/  @!P4 IMAD R127, R127, R17, RZ ;  /* 0x000000117f7fc224 */ /* 0x000fca00078e02ff */
[----:B------:R-:W-:Y:S01]  /*1de90*/  @!P4 STG.E.U8 desc[UR56][R84.64+0x89], R127 ;  /* 0x0000897f5400c986 */ /* 0x000fe2000c101138 */
[----:B------:R-:W-:-:S13]  /*1dea0*/  ISETP.LT.OR P4, PT, R0, 0x91, !P0 ;  /* 0x000000910000780c */ /* 0x000fda0004781670 */
[----:B0-----:R-:W-:-:S05]  /*1deb0*/  @!P4 IMAD R121, R128, R17, RZ ;  /* 0x000000118079c224 */ /* 0x001fca00078e02ff */
        /* <DEDUP_REMOVED lines=14> */
[----:B------:R-:W-:Y:S02]  /*1dfa0*/  LOP3.LUT P6, RZ, R16, 0x1000, RZ, 0xc0, !PT ;  /* 0x0000100010ff7812 */ /* 0x000fe400078cc0ff */
[C---:B------:R-:W-:Y:S02]  /*1dfb0*/  LOP3.LUT P5, RZ, R19.reuse, 0x10000000, RZ, 0xc0, !PT ;  /* 0x1000000013ff7812 */ /* 0x040fe400078ac0ff */
[----:B------:R-:W-:-:S07]  /*1dfc0*/  LOP3.LUT P2, RZ, R19, 0x200000, RZ, 0xc0, !PT ;  /* 0x0020000013ff7812 */ /* 0x000fce000784c0ff */
        /* <DEDUP_REMOVED lines=8> */
[----:B------:R0:W-:Y:S01]  /*1e050*/  @!P4 STG.E.U8 desc[UR56][R2.64+0xa0], R121 ;  /* 0x0000a0790200c986 */ /* 0x0001e2000c101138 */
[----:B------:R-:W-:-:S02]  /*1e060*/  ISETP.LT.OR P4, PT, R0, 0xa2, !P6 ;  /* 0x000000a20000780c */ /* 0x000fc40007781670 */
[----:B------:R-:W-:-:S11]  /*1e070*/  LOP3.LUT P1, RZ, R16, 0x2000, RZ, 0xc0, !PT ;  /* 0x0000200010ff7812 */ /* 0x000fd6000782c0ff */
[----:B-1----:R-:W-:-:S05]  /*1e080*/  @!P4 IMAD R5, R105, R17, RZ ;  /* 0x000000116905c224 */ /* 0x002fca00078e02ff */
[----:B------:R1:W-:Y:S01]  /*1e090*/  @!P4 STG.E.U8 desc[UR56][R2.64+0xa1], R5 ;  /* 0x0000a1050200c986 */ /* 0x0003e2000c101138 */
[----:B------:R-:W-:-:S13]  /*1e0a0*/  ISETP.LT.OR P4, PT, R0, 0xa1, !P1 ;  /* 0x000000a10000780c */ /* 0x000fda0004f81670 */
[----:B------:R-:W-:Y:S01]  /*1e0b0*/  @!P4 IADD3 R104, P5, R2, UR40, RZ ;  /* 0x000000280268cc10 */ /* 0x000fe2000ffbe0ff */
[----:B------:R-:W-:-:S03]  /*1e0c0*/  @!P4 IMAD R123, R106, R17, RZ ;  /* 0x000000116a7bc224 */ /* 0x000fc600078e02ff */
[----:B------:R-:W-:-:S05]  /*1e0d0*/  @!P4 IADD3.X R105, R3, UR39, RZ, P5, !PT ;  /* 0x000000270369cc10 */ /* 0x000fca000affe4ff */
[----:B------:R2:W-:Y:S01]  /*1e0e0*/  @!P4 STG.E.U8 desc[UR56][R104.64+0xa0], R123 ;  /* 0x0000a07b6800c986 */ /* 0x0005e2000c101138 */
[----:B------:R-:W-:-:S13]  /*1e0f0*/  ISETP.LT.OR P4, PT, R0, 0xa2, !P1 ;  /* 0x000000a20000780c */ /* 0x000fda0004f81670 */
[----:B------:R-:W-:Y:S01]  /*1e100*/  @!P4 IADD3 R120, P5, R2, UR40, RZ ;  /* 0x000000280278cc10 */ /* 0x000fe2000ffbe0ff */
[----:B------:R-:W-:-:S03]  /*1e110*/  @!P4 IMAD R107, R107, R17, RZ ;  /* 0x000000116b6bc224 */ /* 0x000fc600078e02ff */
[----:B0-----:R-:W-:-:S05]  /*1e120*/  @!P4 IADD3.X R121, R3, UR39, RZ, P5, !PT ;  /* 0x000000270379cc10 */ /* 0x001fca000affe4ff */
[----:B------:R0:W-:Y:S01]  /*1e130*/  @!P4 STG.E.U8 desc[UR56][R120.64+0xa1], R107 ;  /* 0x0000a16b7800c986 */ /* 0x0001e2000c101138 */
[----:B------:R-:W-:-:S13]  /*1e140*/  ISETP.LT.OR P4, PT, R0, 0xa9, !P6 ;  /* 0x000000a90000780c */ /* 0x000fda0007781670 */
[----:B-1----:R-:W-:-:S05]  /*1e150*/  @!P4 IMAD R5, R108, R17, RZ ;  /* 0x000000116c05c224 */ /* 0x002fca00078e02ff */
[----:B------:R1:W-:Y:S01]  /*1e160*/  @!P4 STG.E.U8 desc[UR56][R2.64+0xa8], R5 ;  /* 0x0000a8050200c986 */ /* 0x0003e2000c101138 */
[----:B------:R-:W-:-:S13]  /*1e170*/  ISETP.LT.OR P4, PT, R0, 0xaa, !P6 ;  /* 0x000000aa0000780c */ /* 0x000fda0007781670 */
[----:B------:R-:W-:-:S05]  /*1e180*/  @!P4 IMAD R109, R109, R17, RZ ;  /* 0x000000116d6dc224 */ /* 0x000fca00078e02ff */
[----:B------:R-:W-:Y:S01]  /*1e190*/  @!P4 STG.E.U8 desc[UR56][R2.64+0xa9], R109 ;  /* 0x0000a96d0200c986 */ /* 0x000fe2000c101138 */
[----:B------:R-:W-:-:S03]  /*1e1a0*/  ISETP.LT.OR P4, PT, R0, 0xa9, !P1 ;  /* 0x000000a90000780c */ /* 0x000fc60004f81670 */
[----:B------:R-:W-:Y:S04]  /*1e1b0*/  STL [R1+0x200], R16 ;  /* 0x0002001001007387 */ /* 0x000fe80000100800 */
[----:B------:R-:W3:Y:S04]  /*1e1c0*/  LDL.LU.64 R94, [R1+0x330] ;  /* 0x00033000015e7983 */ /* 0x000ee80000300a00 */
[----:B------:R-:W4:Y:S02]  /*1e1d0*/  LDL.LU.64 R96, [R1+0x328] ;  /* 0x0003280001607983 */ /* 0x000f240000300a00 */
[----:B--2---:R-:W-:Y:S01]  /*1e1e0*/  @!P4 IADD3 R104, P5, R2, UR40, RZ ;  /* 0x000000280268cc10 */ /* 0x004fe2000ffbe0ff */
[----:B0-----:R-:W-:Y:S01]  /*1e1f0*/  @!P4 IMAD R121, R110, R17, RZ ;  /* 0x000000116e79c224 */ /* 0x001fe200078e02ff */
[----:B------:R-:W2:Y:S02]  /*1e200*/  LDL.LU.64 R98, [R1+0x320] ;  /* 0x0003200001627983 */ /* 0x000ea40000300a00 */
[----:B------:R-:W-:-:S02]  /*1e210*/  @!P4 IADD3.X R105, R3, UR39, RZ, P5, !PT ;  /* 0x000000270369cc10 */ /* 0x000fc4000affe4ff */
[----:B------:R-:W4:Y:S04]  /*1e220*/  LDL.LU.64 R100, [R1+0x318] ;  /* 0x0003180001647983 */ /* 0x000f280000300a00 */
[----:B------:R0:W-:Y:S01]  /*1e230*/  @!P4 STG.E.U8 desc[UR56][R104.64+0xa8], R121 ;  /* 0x0000a8796800c986 */ /* 0x0001e2000c101138 */
[----:B------:R-:W-:-:S03]  /*1e240*/  ISETP.LT.OR P4, PT, R0, 0xaa, !P1 ;  /* 0x000000aa0000780c */ /* 0x000fc60004f81670 */
[----:B------:R-:W4:Y:S04]  /*1e250*/  LDL.LU.64 R102, [R1+0x310] ;  /* 0x0003100001667983 */ /* 0x000f280000300a00 */
[----:B------:R-:W4:Y:S04]  /*1e260*/  LDL.LU.64 R72, [R1+0x308] ;  /* 0x0003080001487983 */ /* 0x000f280000300a00 */
[----:B------:R-:W4:Y:S02]  /*1e270*/  LDL.LU.64 R74, [R1+0x300] ;  /* 0x00030000014a7983 */ /* 0x000f240000300a00 */
[----:B------:R-:W-:Y:S01]  /*1e280*/  @!P4 IADD3 R106, P5, R2, UR40, RZ ;  /* 0x00000028026acc10 */ /* 0x000fe2000ffbe0ff */
[----:B------:R-:W-:Y:S01]  /*1e290*/  @!P4 IMAD R111, R111, R17, RZ ;  /* 0x000000116f6fc224 */ /* 0x000fe200078e02ff */
[----:B------:R-:W4:Y:S02]  /*1e2a0*/  LDL.LU.64 R76, [R1+0x2f8] ;  /* 0x0002f800014c7983 */ /* 0x000f240000300a00 */
[----:B------:R-:W-:-:S02]  /*1e2b0*/  @!P4 IADD3.X R107, R3, UR39, RZ, P5, !PT ;  /* 0x00000027036bcc10 */ /* 0x000fc4000affe4ff */
[----:B------:R-:W4:Y:S04]  /*1e2c0*/  LDL.LU.64 R78, [R1+0x2f0] ;  /* 0x0002f000014e7983 */ /* 0x000f280000300a00 */
[----:B------:R0:W-:Y:S01]  /*1e2d0*/  @!P4 STG.E.U8 desc[UR56][R106.64+0xa9], R111 ;  /* 0x0000a96f6a00c986 */ /* 0x0001e2000c101138 */
[----:B------:R-:W-:Y:S02]  /*1e2e0*/  ISETP.LT.OR P4, PT, R0, 0xb1, !P6 ;  /* 0x000000b10000780c */ /* 0x000fe40007781670 */
[----:B------:R-:W-:Y:S01]  /*1e2f0*/  LOP3.LUT P2, RZ, R4, 0x20000, RZ, 0xc0, !PT ;  /* 0x0002000004ff7812 */ /* 0x000fe2000784c0ff */
[----:B------:R-:W4:Y:S04]  /*1e300*/  LDL.LU.64 R80, [R1+0x2e8] ;  /* 0x0002e80001507983 */ /* 0x000f280000300a00 */
[----:B------:R-:W4:Y:S04]  /*1e310*/  LDL.LU.64 R82, [R1+0x2e0] ;  /* 0x0002e00001527983 */ /* 0x000f280000300a00 */
[----:B------:R-:W4:Y:S02]  /*1e320*/  LDL.LU.64 R84, [R1+0x2d8] ;  /* 0x0002d80001547983 */ /* 0x000f240000300a00 */
[----:B-1----:R-:W-:-:S02]  /*1e330*/  @!P4 IMAD R5, R112, R17, RZ ;  /* 0x000000117005c224 */ /* 0x002fc400078e02ff */
[-C--:B------:R-:W-:Y:S01]  /*1e340*/  @!P2 IMAD R90, R90, R17.reuse, RZ ;  /* 0x000000115a5aa224 */ /* 0x080fe200078e02ff */
[----:B------:R-:W4:Y:S04]  /*1e350*/  LDL.LU.64 R86, [R1+0x2d0] ;  /* 0x0002d00001567983 */ /* 0x000f280000300a00 */
[----:B------:R1:W-:Y:S01]  /*1e360*/  @!P4 STG.E.U8 desc[UR56][R2.64+0xb0], R5 ;  /* 0x0000b0050200c986 */ /* 0x0003e2000c101138 */
[----:B------:R-:W-:Y:S02]  /*1e370*/  ISETP.LT.OR P4, PT, R0, 0xb2, !P6 ;  /* 0x000000b20000780c */ /* 0x000fe40007781670 */
[----:B------:R-:W-:Y:S01]  /*1e380*/  P2R R108, PR, RZ, 0x40 ;  /* 0x00000040ff6c7803 */ /* 0x000fe20000000000 */
[----:B------:R-:W4:Y:S04]  /*1e390*/  LDL.LU.64 R56, [R1+0x2c8] ;  /* 0x0002c80001387983 */ /* 0x000f280000300a00 */
[----:B------:R-:W4:Y:S04]  /*1e3a0*/  LDL.LU.64 R58, [R1+0x2c0] ;  /* 0x0002c000013a7983 */ /* 0x000f280000300a00 */
[----:B------:R-:W4:Y:S02]  /*1e3b0*/  LDL.LU.64 R60, [R1+0x2b8] ;  /* 0x0002b800013c7983 */ /* 0x000f240000300a00 */
        /* <DEDUP_REMOVED lines=8> */
[----:B------:R-:W-:Y:S01]  /*1e440*/  @!P4 IADD3 R106, P5, R2, UR40, RZ ;  /* 0x00000028026acc10 */ /* 0x000fe2000ffbe0ff */
[----:B------:R-:W-:-:S03]  /*1e450*/  @!P4 IMAD R115, R115, R17, RZ ;  /* 0x000000117373c224 */ /* 0x000fc600078e02ff */
[----:B------:R-:W-:-:S05]  /*1e460*/  @!P4 IADD3.X R107, R3, UR39, RZ, P5, !PT ;  /* 0x00000027036bcc10 */ /* 0x000fca000affe4ff */
[----:B------:R0:W-:Y:S01]  /*1e470*/  @!P4 STG.E.U8 desc[UR56][R106.64+0xb1], R115 ;  /* 0x0000b1736a00c986 */ /* 0x0001e2000c101138 */
[----:B------:R-:W-:-:S13]  /*1e480*/  ISETP.LT.OR P4, PT, R0, 0xb9, !P6 ;  /* 0x000000b90000780c */ /* 0x000fda0007781670 */
[----:B-1----:R-:W-:-:S05]  /*1e490*/  @!P4 IMAD R5, R116, R17, RZ ;  /* 0x000000117405c224 */ /* 0x002fca00078e02ff */
[----:B------:R1:W-:Y:S01]  /*1e4a0*/  @!P4 STG.E.U8 desc[UR56][R2.64+0xb8], R5 ;  /* 0x0000b8050200c986 */ /* 0x0003e2000c101138 */
[----:B------:R-:W-:-:S13]  /*1e4b0*/  ISETP.LT.OR P4, PT, R0, 0xba, !P6 ;  /* 0x000000ba0000780c */ /* 0x000fda0007781670 */
[----:B------:R-:W-:-:S05]  /*1e4c0*/  @!P4 IMAD R117, R117, R17, RZ ;  /* 0x000000117575c224 */ /* 0x000fca00078e02ff */
[----:B------:R-:W-:Y:S01]  /*1e4d0*/  @!P4 STG.E.U8 desc[UR56][R2.64+0xb9], R117 ;  /* 0x0000b9750200c986 */ /* 0x000fe2000c101138 */
[----:B------:R-:W-:-:S13]  /*1e4e0*/  ISETP.LT.OR P4, PT, R0, 0xb9, !P1 ;  /* 0x000000b90000780c */ /* 0x000fda0004f81670 */
[----:B0-----:R-:W-:Y:S01]  /*1e4f0*/  @!P4 IADD3 R104, P5, R2, UR40, RZ ;  /* 0x000000280268cc10 */ /* 0x001fe2000ffbe0ff */
[----:B------:R-:W-:-:S03]  /*1e500*/  @!P4 IMAD R109, R118, R17, RZ ;  /* 0x00000011766dc224 */ /* 0x000fc600078e02ff */
[----:B------:R-:W-:-:S05]  /*1e510*/  @!P4 IADD3.X R105, R3, UR39, RZ, P5, !PT ;  /* 0x000000270369cc10 */ /* 0x000fca000affe4ff */
[----:B------:R-:W-:Y:S01]  /*1e520*/  @!P4 STG.E.U8 desc[UR56][R104.64+0xb8], R109 ;  /* 0x0000b86d6800c986 */ /* 0x000fe2000c101138 */
[----:B------:R-:W-:-:S13]  /*1e530*/  ISETP.LT.OR P4, PT, R0, 0xba, !P1 ;  /* 0x000000ba0000780c */ /* 0x000fda0004f81670 */
[----:B------:R-:W-:Y:S01]  /*1e540*/  @!P4 IADD3 R106, P5, R2, UR40, RZ ;  /* 0x00000028026acc10 */ /* 0x000fe2000ffbe0ff */
[----:B------:R-:W-:-:S03]  /*1e550*/  @!P4 IMAD R119, R119, R17, RZ ;  /* 0x000000117777c224 */ /* 0x000fc600078e02ff */
[----:B------:R-:W-:-:S05]  /*1e560*/  @!P4 IADD3.X R107, R3, UR39, RZ, P5, !PT ;  /* 0x00000027036bcc10 */ /* 0x000fca000affe4ff */
[----:B------:R-:W-:Y:S01]  /*1e570*/  @!P4 STG.E.U8 desc[UR56][R106.64+0xb9], R119 ;  /* 0x0000b9776a00c986 */ /* 0x000fe2000c101138 */
[----:B------:R-:W-:-:S13]  /*1e580*/  ISETP.LT.OR P4, PT, R0, 0xa1, !P3 ;  /* 0x000000a10000780c */ /* 0x000fda0005f81670 */
[----:B-1----:R-:W-:-:S05]  /*1e590*/  @!P4 IMAD R5, R88, R17, RZ ;  /* 0x000000115805c224 */ /* 0x002fca00078e02ff */
[----:B------:R-:W-:Y:S01]  /*1e5a0*/  @!P4 STG.E.U8 desc[UR56][R8.64+0xa0], R5 ;  /* 0x0000a0050800c986 */ /* 0x000fe2000c101138 */
[----:B------:R-:W-:-:S13]  /*1e5b0*/  ISETP.LT.OR P4, PT, R0, 0xa2, !P3 ;  /* 0x000000a20000780c */ /* 0x000fda0005f81670 */
[----:B------:R-:W-:-:S05]  /*1e5c0*/  @!P4 IMAD R89, R89, R17, RZ ;  /* 0x000000115959c224 */ /* 0x000fca00078e02ff */
[----:B------:R-:W-:Y:S01]  /*1e5d0*/  @!P4 STG.E.U8 desc[UR56][R8.64+0xa1], R89 ;  /* 0x0000a1590800c986 */ /* 0x000fe2000c101138 */
[----:B------:R-:W-:-:S03]  /*1e5e0*/  LOP3.LUT P4, RZ, R4, 0x20, RZ, 0xc0, !PT ;  /* 0x0000002004ff7812 */ /* 0x000fc6000788c0ff */
[----:B------:R0:W-:Y:S10]  /*1e5f0*/  @!P2 STG.E.U8 desc[UR56][R62.64+0xa0], R90 ;  /* 0x0000a05a3e00a986 */ /* 0x0001f4000c101138 */
[----:B------:R-:W-:Y:S01]  /*1e600*/  @!P4 IMAD R91, R91, R17, RZ ;  /* 0x000000115b5bc224 */ /* 0x000fe200078e02ff */
[----:B------:R-:W-:Y:S01]  /*1e610*/  LOP3.LUT P5, RZ, R4, 0x4, RZ, 0xc0, !PT ;  /* 0x0000000404ff7812 */ /* 0x000fe200078ac0ff */
[----:B0-----:R-:W4:Y:S04]  /*1e620*/  LDL.LU.64 R62, [R1+0x2b0] ;  /* 0x0002b000013e7983 */ /* 0x001f280000300a00 */
[----:B------:R0:W-:Y:S01]  /*1e630*/  @!P4 STG.E.U8 desc[UR56][R64.64+0xa1], R91 ;  /* 0x0000a15b4000c986 */ /* 0x0001e2000c101138 */
[----:B------:R-:W-:-:S02]  /*1e640*/  ISETP.LT.OR P4, PT, R0, 0xa9, !P3 ;  /* 0x000000a90000780c */ /* 0x000fc40005f81670 */
[C---:B------:R-:W-:Y:S02]  /*1e650*/  LOP3.LUT P6, RZ, R19.reuse, 0x8000000, RZ, 0xc0, !PT ;  /* 0x0800000013ff7812 */ /* 0x040fe400078cc0ff */
[----:B------:R-:W-:Y:S01]  /*1e660*/  LOP3.LUT P2, RZ, R19, 0x80000, RZ, 0xc0, !PT ;  /* 0x0008000013ff7812 */ /* 0x000fe2000784c0ff */
[----:B0-----:R-:W4:Y:S08]  /*1e670*/  LDL.LU.64 R64, [R1+0x2a8] ;  /* 0x0002a80001407983 */ /* 0x001f300000300a00 */
[----:B------:R-:W-:-:S05]  /*1e680*/  @!P4 IMAD R105, R92, R17, RZ ;  /* 0x000000115c69c224 */ /* 0x000fca00078e02ff */
[----:B------:R-:W-:Y:S01]  /*1e690*/  @!P4 STG.E.U8 desc[UR56][R8.64+0xa8], R105 ;  /* 0x0000a8690800c986 */ /* 0x000fe2000c101138 */
[----:B------:R-:W-:-:S13]  /*1e6a0*/  ISETP.LT.OR P4, PT, R0, 0xaa, !P3 ;  /* 0x000000aa0000780c */ /* 0x000fda0005f81670 */
[----:B------:R-:W-:-:S05]  /*1e6b0*/  @!P4 IMAD R93, R93, R17, RZ ;  /* 0x000000115d5dc224 */ /* 0x000fca00078e02ff */
[----:B------:R-:W-:Y:S01]  /*1e6c0*/  @!P4 STG.E.U8 desc[UR56][R8.64+0xa9], R93 ;  /* 0x0000a95d0800c986 */ /* 0x000fe2000c101138 */
[----:B------:R-:W-:Y:S01]  /*1e6d0*/  LOP3.LUT P4, RZ, R19, 0x20000000, RZ, 0xc0, !PT ;  /* 0x2000000013ff7812 */ /* 0x000fe2000788c0ff */
[----:B---3--:R-:W-:-:S05]  /*1e6e0*/  @!P5 IMAD R94, R94, R17, RZ ;  /* 0x000000115e5ed224 */ /* 0x008fca00078e02ff */
[----:B------:R0:W-:Y:S07]  /*1e6f0*/  @!P5 STG.E.U8 desc[UR56][R66.64+0xa8], R94 ;  /* 0x0000a85e4200d986 */ /* 0x0001ee000c101138 */
[----:B------:R-:W-:-:S05]  /*1e700*/  @!P4 IMAD R95, R95, R17, RZ ;  /* 0x000000115f5fc224 */ /* 0x000fca00078e02ff */
[----:B------:R1:W-:Y:S01]  /*1e710*/  @!P4 STG.E.U8 desc[UR56][R68.64+0xa9], R95 ;  /* 0x0000a95f4400c986 */ /* 0x0003e2000c101138 */
[----:B------:R-:W-:Y:S01]  /*1e720*/  ISETP.LT.OR P4, PT, R0, 0xb1, !P3 ;  /* 0x000000b10000780c */ /* 0x000fe20005f81670 */
[-C--:B--2---:R-:W-:Y:S02]  /*1e730*/  @!P6 IMAD R98, R98, R17.reuse, RZ ;  /* 0x000000116262e224 */ /* 0x084fe400078e02ff */
[----:B----4-:R-:W-:Y:S01]  /*1e740*/  @!P2 IMAD R102, R102, R17, RZ ;  /* 0x000000116666a224 */ /* 0x010fe200078e02ff */
[----:B0-----:R-:W2:Y:S01]  /*1e750*/  LDL.LU.64 R66, [R1+0x2a0] ;  /* 0x0002a00001427983 */ /* 0x001ea20000300a00 */
[----:B------:R-:W-:-:S03]  /*1e760*/  LOP3.LUT P5, RZ, R19, 0x8000, RZ, 0xc0, !PT ;  /* 0x0000800013ff7812 */ /* 0x000fc600078ac0ff */
[----:B-1----:R-:W3:Y:S05]  /*1e770*/  LDL.LU.64 R68, [R1+0x298] ;  /* 0x0002980001447983 */ /* 0x002eea0000300a00 */
        /* <DEDUP_REMOVED lines=54> */
[----:B------:R-:W-:Y:S01]  /*1eae0*/  ISETP.NE.AND P6, PT, R108, RZ, PT ;  /* 0x000000ff6c00720c */ /* 0x000fe20003fc5270 */
        /* <DEDUP_REMOVED lines=11> */
[----:B------:R-:W-:-:S03]  /*1eba0*/  ISETP.LT.OR P4, PT, R0, 0xb9, !P0 ;  /* 0x000000b90000780c */ /* 0x000fc60004781670 */
[----:B0-----:R-:W4:Y:S10]  /*1ebb0*/  LDL.LU.64 R24, [R1+0x248] ;  /* 0x0002480001187983 */ /* 0x001f340000300a00 */
[----:B------:R-:W-:-:S05]  /*1ebc0*/  @!P4 IMAD R73, R84, R17, RZ ;  /* 0x000000115449c224 */ /* 0x000fca00078e02ff */
        /* <DEDUP_REMOVED lines=8> */
[----:B------:R1:W-:Y:S04]  /*1ec50*/  @!P5 STG.E.U8 desc[UR56][R28.64+0xb9], R87 ;  /* 0x0000b9571c00d986 */ /* 0x0003e8000c101138 */
[----:B0-----:R-:W4:Y:S06]  /*1ec60*/  LDL.LU.64 R26, [R1+0x240] ;  /* 0x00024000011a7983 */ /* 0x001f2c0000300a00 */
[----:B------:R-:W-:Y:S01]  /*1ec70*/  @!P4 IMAD R75, R56, R17, RZ ;  /* 0x00000011384bc224 */ /* 0x000fe200078e02ff */
[----:B-1----:R-:W4:Y:S04]  /*1ec80*/  LDL.LU.64 R28, [R1+0x238] ;  /* 0x00023800011c7983 */ /* 0x002f280000300a00 */
[----:B------:R-:W-:Y:S01]  /*1ec90*/  @!P4 STG.E.U8 desc[UR56][R2.64+0xc0], R75 ;  /* 0x0000c04b0200c986 */ /* 0x000fe2000c101138 */
[----:B------:R-:W-:-:S13]  /*1eca0*/  ISETP.LT.OR P4, PT, R0, 0xc2, !P6 ;  /* 0x000000c20000780c */ /* 0x000fda0007781670 */
[----:B------:R-:W-:-:S05]  /*1ecb0*/  @!P4 IMAD R73, R57, R17, RZ ;  /* 0x000000113949c224 */ /* 0x000fca00078e02ff */
        /* <DEDUP_REMOVED lines=12> */
[----:B0-----:R-:W-:-:S05]  /*1ed80*/  @!P4 IMAD R73, R60, R17, RZ ;  /* 0x000000113c49c224 */ /* 0x001fca00078e02ff */
[----:B------:R-:W-:Y:S01]  /*1ed90*/  @!P4 STG.E.U8 desc[UR56][R2.64+0xc8], R73 ;  /* 0x0000c8490200c986 */ /* 0x000fe2000c101138 */
[----:B------:R-:W-:-:S13]  /*1eda0*/  ISETP.LT.OR P4, PT, R0, 0xca, !P6 ;  /* 0x000000ca0000780c */ /* 0x000fda0007781670 */
[----:B------:R-:W-:-:S05]  /*1edb0*/  @!P4 IMAD R61, R61, R17, RZ ;  /* 0x000000113d3dc224 */ /* 0x000fca00078e02ff */
[----:B------:R0:W-:Y:S01]  /*1edc0*/  @!P4 STG.E.U8 desc[UR56][R2.64+0xc9], R61 ;  /* 0x0000c93d0200c986 */ /* 0x0001e2000c101138 */
[----:B------:R-:W-:-:S13]  /*1edd0*/  ISETP.LT.OR P4, PT, R0, 0xc9, !P1 ;  /* 0x000000c90000780c */ /* 0x000fda0004f81670 */
[----:B-1----:R-:W-:Y:S01]  /*1ede0*/  @!P4 IADD3 R4, P5, R2, UR40, RZ ;  /* 0x000000280204cc10 */ /* 0x002fe2000ffbe0ff */
[----:B--2---:R-:W-:-:S03]  /*1edf0*/  @!P4 IMAD R59, R62, R17, RZ ;  /* 0x000000113e3bc224 */ /* 0x004fc600078e02ff */
        /* <DEDUP_REMOVED lines=9> */
[----:B------:R3:W-:Y:S01]  /*1ee90*/  @!P4 STG.E.U8 desc[UR56][R2.64+0xd0], R61 ;  /* 0x0000d03d0200c986 */ /* 0x0007e2000c101138 */
[----:B------:R-:W-:-:S13]  /*1eea0*/  ISETP.LT.OR P4, PT, R0, 0xd2, !P6 ;  /* 0x000000d20000780c */ /* 0x000fda0007781670 */
[----:B------:R-:W-:-:S05]  /*1eeb0*/  @!P4 IMAD R65, R65, R17, RZ ;  /* 0x000000114141c224 */ /* 0x000fca00078e02ff */
[----:B------:R-:W-:Y:S01]  /*1eec0*/  @!P4 STG.E.U8 desc[UR56][R2.64+0xd1], R65 ;  /* 0x0000d1410200c986 */ /* 0x000fe2000c101138 */
[----:B------:R-:W-:-:S13]  /*1eed0*/  ISETP.LT.OR P4, PT, R0, 0xd1, !P1 ;  /* 0x000000d10000780c */ /* 0x000fda0004f81670 */
[----:B-1----:R-:W-:Y:S01]  /*1eee0*/  @!P4 IADD3 R4, P5, R2, UR40, RZ ;  /* 0x000000280204cc10 */ /* 0x002fe2000ffbe0ff */
[----:B------:R-:W-:-:S03]  /*1eef0*/  @!P4 IMAD R59, R66, R17, RZ ;  /* 0x00000011423bc224 */ /* 0x000fc600078e02ff */
[----:B------:R-:W-:-:S05]  /*1ef00*/  @!P4 IADD3.X R5, R3, UR39, RZ, P5, !PT ;  /* 0x000000270305cc10 */ /* 0x000fca000affe4ff */
[----:B------:R0:W-:Y:S01]  /*1ef10*/  @!P4 STG.E.U8 desc[UR56][R4.64+0xd0], R59 ;  /* 0x0000d03b0400c986 */ /* 0x0001e2000c101138 */
[----:B------:R-:W-:-:S13]  /*1ef20*/  ISETP.LT.OR P4, PT, R0, 0xd2, !P1 ;  /* 0x000000d20000780c */ /* 0x000fda0004f81670 */
[----:B--2---:R-:W-:Y:S01]  /*1ef30*/  @!P4 IADD3 R56, P5, R2, UR40, RZ ;  /* 0x000000280238cc10 */ /* 0x004fe2000ffbe0ff */
[----:B------:R-:W-:-:S03]  /*1ef40*/  @!P4 IMAD R67, R67, R17, RZ ;  /* 0x000000114343c224 */ /* 0x000fc600078e02ff */
[----:B------:R-:W-:-:S05]  /*1ef50*/  @!P4 IADD3.X R57, R3, UR39, RZ, P5, !PT ;  /* 0x000000270339cc10 */ /* 0x000fca000affe4ff */
[----:B------:R1:W-:Y:S01]  /*1ef60*/  @!P4 STG.E.U8 desc[UR56][R56.64+0xd1], R67 ;  /* 0x0000d1433800c986 */ /* 0x0003e2000c101138 */
[----:B------:R-:W-:-:S13]  /*1ef70*/  ISETP.LT.OR P4, PT, R0, 0xd9, !P6 ;  /* 0x000000d90000780c */ /* 0x000fda0007781670 */
[----:B---3--:R-:W-:-:S05]  /*1ef80*/  @!P4 IMAD R61, R68, R17, RZ ;  /* 0x00000011443dc224 */ /* 0x008fca00078e02ff */
[----:B------:R-:W-:Y:S01]  /*1ef90*/  @!P4 STG.E.U8 desc[UR56][R2.64+0xd8], R61 ;  /* 0x0000d83d0200c986 */ /* 0x000fe2000c101138 */
[----:B------:R-:W-:-:S13]  /*1efa0*/  ISETP.LT.OR P4, PT, R0, 0xda, !P6 ;  /* 0x000000da0000780c */ /* 0x000fda0007781670 */
[----:B------:R-:W-:-:S05]  /*1efb0*/  @!P4 IMAD R69, R69, R17, RZ ;  /* 0x000000114545c224 */ /* 0x000fca00078e02ff */
[----:B------:R2:W-:Y:S01]  /*1efc0*/  @!P4 STG.E.U8 desc[UR56][R2.64+0xd9], R69 ;  /* 0x0000d9450200c986 */ /* 0x0005e2000c101138 */
[C---:B------:R-:W-:Y:S02]  /*1efd0*/  ISETP.LT.OR P4, PT, R0.reuse, 0xd9, !P1 ;  /* 0x000000d90000780c */ /* 0x040fe40004f81670 */
[----:B------:R-:W-:-:S11]  /*1efe0*/  ISETP.LT.OR P1, PT, R0, 0xda, !P1 ;  /* 0x000000da0000780c */ /* 0x000fd60004f21670 */
[----:B0-----:R-:W-:Y:S01]  /*1eff0*/  @!P4 IADD3 R4, P5, R2, UR40, RZ ;  /* 0x000000280204cc10 */ /* 0x001fe2000ffbe0ff */
[----:B----4-:R-:W-:-:S03]  /*1f000*/  @!P4 IMAD R59, R70, R17, RZ ;  /* 0x00000011463bc224 */ /* 0x010fc600078e02ff */
[----:B------:R-:W-:-:S05]  /*1f010*/  @!P4 IADD3.X R5, R3, UR39, RZ, P5, !PT ;  /* 0x000000270305cc10 */ /* 0x000fca000affe4ff */
[----:B------:R-:W-:Y:S01]  /*1f020*/  @!P4 STG.E.U8 desc[UR56][R4.64+0xd8], R59 ;  /* 0x0000d83b0400c986 */ /* 0x000fe2000c101138 */
[----:B-1----:R-:W-:Y:S01]  /*1f030*/  @!P1 IADD3 R56, P4, R2, UR40, RZ ;  /* 0x0000002802389c10 */ /* 0x002fe2000ff9e0ff */
[----:B------:R-:W-:-:S03]  /*1f040*/  @!P1 IMAD R71, R71, R17, RZ ;  /* 0x0000001147479224 */ /* 0x000fc600078e02ff */
[----:B------:R-:W-:-:S05]  /*1f050*/  @!P1 IADD3.X R57, R3, UR39, RZ, P4, !PT ;  /* 0x0000002703399c10 */ /* 0x000fca000a7fe4ff */
[----:B------:R-:W-:Y:S01]  /*1f060*/  @!P1 STG.E.U8 desc[UR56][R56.64+0xd9], R71 ;  /* 0x0000d94738009986 */ /* 0x000fe2000c101138 */
[----:B------:R-:W-:-:S13]  /*1f070*/  ISETP.LT.OR P1, PT, R0, 0xc1, !P3 ;  /* 0x000000c10000780c */ /* 0x000fda0005f21670 */
[----:B--2---:R-:W-:-:S05]  /*1f080*/  @!P1 IMAD R3, R40, R17, RZ ;  /* 0x0000001128039224 */ /* 0x004fca00078e02ff */
[----:B------:R-:W-:Y:S01]  /*1f090*/  @!P1 STG.E.U8 desc[UR56][R8.64+0xc0], R3 ;  /* 0x0000c00308009986 */ /* 0x000fe2000c101138 */
[----:B------:R-:W-:Y:S02]  /*1f0a0*/  ISETP.LT.OR P1, PT, R0, 0xc2, !P3 ;  /* 0x000000c20000780c */ /* 0x000fe40005f21670 */
[----:B------:R-:W-:-:S11]  /*1f0b0*/  LOP3.LUT P5, RZ, R19, 0x4000000, RZ, 0xc0, !PT ;  /* 0x0400000013ff7812 */ /* 0x000fd600078ac0ff */
[----:B------:R-:W-:-:S05]  /*1f0c0*/  @!P1 IMAD R41, R41, R17, RZ ;  /* 0x0000001129299224 */ /* 0x000fca00078e02ff */
[----:B------:R-:W-:Y:S01]  /*1f0d0*/  @!P1 STG.E.U8 desc[UR56][R8.64+0xc1], R41 ;  /* 0x0000c12908009986 */ /* 0x000fe2000c101138 */
[----:B------:R-:W-:Y:S01]  /*1f0e0*/  LOP3.LUT P1, RZ, R19, 0x2000000, RZ, 0xc0, !PT ;  /* 0x0200000013ff7812 */ /* 0x000fe2000782c0ff */
[----:B------:R-:W-:-:S05]  /*1f0f0*/  @!P5 IMAD R42, R42, R17, RZ ;  /* 0x000000112a2ad224 */ /* 0x000fca00078e02ff */
[----:B------:R0:W-:Y:S07]  /*1f100*/  @!P5 STG.E.U8 desc[UR56][R30.64+0xc0], R42 ;  /* 0x0000c02a1e00d986 */ /* 0x0001ee000c101138 */
[----:B------:R-:W-:-:S05]  /*1f110*/  @!P1 IMAD R43, R43, R17, RZ ;  /* 0x000000112b2b9224 */ /* 0x000fca00078e02ff */
[----:B------:R1:W-:Y:S01]  /*1f120*/  @!P1 STG.E.U8 desc[UR56][R32.64+0xc1], R43 ;  /* 0x0000c12b20009986 */ /* 0x0003e2000c101138 */
[----:B------:R-:W-:Y:S02]  /*1f130*/  ISETP.LT.OR P1, PT, R0, 0xc9, !P3 ;  /* 0x000000c90000780c */ /* 0x000fe40005f21670 */
[C---:B------:R-:W-:Y:S01]  /*1f140*/  LOP3.LUT P6, RZ, R19.reuse, 0x400000, RZ, 0xc0, !PT ;  /* 0x0040000013ff7812 */ /* 0x040fe200078cc0ff */
[----:B0-----:R-:W2:Y:S01]  /*1f150*/  LDL.LU.64 R30, [R1+0x230] ;  /* 0x00023000011e7983 */ /* 0x001ea20000300a00 */
[----:B------:R-:W-:-:S03]  /*1f160*/  LOP3.LUT P4, RZ, R19, 0x40000, RZ, 0xc0, !PT ;  /* 0x0004000013ff7812 */ /* 0x000fc6000788c0ff */
[----:B-1----:R-:W3:Y:S06]  /*1f170*/  LDL.LU.64 R32, [R1+0x228] ;  /* 0x0002280001207983 */ /* 0x002eec0000300a00 */
        /* <DEDUP_REMOVED lines=8> */
[----:B------:R-:W-:Y:S01]  /*1f200*/  ISETP.LT.OR P1, PT, R0, 0xd1, !P3 ;  /* 0x000000d10000780c */ /* 0x000fe20005f21670 */
[----:B------:R-:W-:-:S05]  /*1f210*/  @!P6 IMAD R47, R47, R17, RZ ;  /* 0x000000112f2fe224 */ /* 0x000fca00078e02ff */
[----:B------:R1:W-:Y:S01]  /*1f220*/  @!P6 STG.E.U8 desc[UR56][R36.64+0xc9], R47 ;  /* 0x0000c92f2400e986 */ /* 0x0003e2000c101138 */
[-C--:B------:R-:W-:Y:S01]  /*1f230*/  @!P4 IMAD R51, R51, R17.reuse, RZ ;  /* 0x000000113333c224 */ /* 0x080fe200078e02ff */
[----:B------:R-:W-:Y:S02]  /*1f240*/  LOP3.LUT P5, RZ, R19, 0x20000, RZ, 0xc0, !PT ;  /* 0x0002000013ff7812 */ /* 0x000fe400078ac0ff */
[----:B0-----:R-:W4:Y:S03]  /*1f250*/  LDL.LU.64 R34, [R1+0x220] ;  /* 0x0002200001227983 */ /* 0x001f260000300a00 */
[----:B------:R-:W-:-:S05]  /*1f260*/  @!P1 IMAD R3, R48, R17, RZ ;  /* 0x0000001130039224 */ /* 0x000fca00078e02ff */
[----:B------:R0:W-:Y:S01]  /*1f270*/  @!P1 STG.E.U8 desc[UR56][R8.64+0xd0], R3 ;  /* 0x0000d00308009986 */ /* 0x0001e2000c101138 */
[----:B------:R-:W-:-:S03]  /*1f280*/  ISETP.LT.OR P1, PT, R0, 0xd2, !P3 ;  /* 0x000000d20000780c */ /* 0x000fc60005f21670 */
[----:B-1----:R-:W4:Y:S10]  /*1f290*/  LDL.LU.64 R36, [R1+0x218] ;  /* 0x0002180001247983 */ /* 0x002f340000300a00 */
[----:B------:R-:W-:-:S05]  /*1f2a0*/  @!P1 IMAD R49, R49, R17, RZ ;  /* 0x0000001131319224 */ /* 0x000fca00078e02ff */
[----:B------:R-:W-:Y:S01]  /*1f2b0*/  @!P1 STG.E.U8 desc[UR56][R8.64+0xd1], R49 ;  /* 0x0000d13108009986 */ /* 0x000fe2000c101138 */
[----:B------:R-:W-:-:S13]  /*1f2c0*/  LOP3.LUT P1, RZ, R19, 0x100000, RZ, 0xc0, !PT ;  /* 0x0010000013ff7812 */ /* 0x000fda000782c0ff */
[----:B------:R-:W-:-:S05]  /*1f2d0*/  @!P1 IMAD R50, R50, R17, RZ ;  /* 0x0000001132329224 */ /* 0x000fca00078e02ff */
[----:B------:R1:W-:Y:S01]  /*1f2e0*/  @!P1 STG.E.U8 desc[UR56][R38.64+0xd0], R50 ;  /* 0x0000d03226009986 */ /* 0x0003e2000c101138 */
[C---:B------:R-:W-:Y:S02]  /*1f2f0*/  ISETP.LT.OR P1, PT, R0.reuse, 0xd9, !P3 ;  /* 0x000000d90000780c */ /* 0x040fe40005f21670 */
[----:B------:R-:W-:Y:S01]  /*1f300*/  ISETP.LT.OR P3, PT, R0, 0xda, !P3 ;  /* 0x000000da0000780c */ /* 0x000fe20005f61670 */
[----:B------:R-:W-:Y:S01]  /*1f310*/  @!P4 STG.E.U8 desc[UR56][R236.64+0xd1], R51 ;  /* 0x0000d133ec00c986 */ /* 0x000fe2000c101138 */
[----:B0-----:R-:W-:-:S03]  /*1f320*/  @!P5 IMAD R3, R54, R17, RZ ;  /* 0x000000113603d224 */ /* 0x001fc600078e02ff */
[----:B-1----:R-:W4:Y:S06]  /*1f330*/  LDL.LU.64 R38, [R1+0x210] ;  /* 0x0002100001267983 */ /* 0x002f2c0000300a00 */
[----:B------:R-:W-:-:S05]  /*1f340*/  @!P1 IMAD R5, R52, R17, RZ ;  /* 0x0000001134059224 */ /* 0x000fca00078e02ff */
[----:B------:R0:W-:Y:S01]  /*1f350*/  @!P1 STG.E.U8 desc[UR56][R8.64+0xd8], R5 ;  /* 0x0000d80508009986 */ /* 0x0001e2000c101138 */
[----:B------:R-:W-:Y:S01]  /*1f360*/  LOP3.LUT P1, RZ, R19, 0x4000, RZ, 0xc0, !PT ;  /* 0x0000400013ff7812 */ /* 0x000fe2000782c0ff */
[----:B------:R-:W-:-:S05]  /*1f370*/  @!P3 IMAD R53, R53, R17, RZ ;  /* 0x000000113535b224 */ /* 0x000fca00078e02ff */
[----:B------:R-:W-:Y:S07]  /*1f380*/  @!P3 STG.E.U8 desc[UR56][R8.64+0xd9], R53 ;  /* 0x0000d9350800b986 */ /* 0x000fee000c101138 */
[----:B------:R-:W-:Y:S01]  /*1f390*/  @!P1 IMAD R55, R55, R17, RZ ;  /* 0x0000001137379224 */ /* 0x000fe200078e02ff */
[----:B------:R1:W-:Y:S04]  /*1f3a0*/  @!P5 STG.E.U8 desc[UR56][R234.64+0xd8], R3 ;  /* 0x0000d803ea00d986 */ /* 0x0003e8000c101138 */
[----:B------:R-:W-:Y:S01]  /*1f3b0*/  @!P1 STG.E.U8 desc[UR56][R232.64+0xd9], R55 ;  /* 0x0000d937e8009986 */ /* 0x000fe2000c101138 */
[----:B------:R-:W-:-:S02]  /*1f3c0*/  ISETP.LT.OR P1, PT, R0, 0xc1, !P0 ;  /* 0x000000c10000780c */ /* 0x000fc40004721670 */
[----:B------:R-:W-:-:S11]  /*1f3d0*/  LOP3.LUT P6, RZ, R19, 0x2000, RZ, 0xc0, !PT ;  /* 0x0000200013ff7812 */ /* 0x000fd600078cc0ff */
[----:B------:R-:W-:-:S05]  /*1f3e0*/  @!P1 IMAD R41, R24, R17, RZ ;  /* 0x0000001118299224 */ /* 0x000fca00078e02ff */
[----:B------:R-:W-:Y:S01]  /*1f3f0*/  @!P1 STG.E.U8 desc[UR56][R6.64+0xc0], R41 ;  /* 0x0000c02906009986 */ /* 0x000fe2000c101138 */
[----:B------:R-:W-:Y:S01]  /*1f400*/  ISETP.LT.OR P1, PT, R0, 0xc2, !P0 ;  /* 0x000000c20000780c */ /* 0x000fe20004721670 */
[----:B0-----:R-:W-:Y:S01]  /*1f410*/  @!P6 IMAD R5, R26, R17, RZ ;  /* 0x000000111a05e224 */ /* 0x001fe200078e02ff */
[----:B------:R-:W-:-:S11]  /*1f420*/  LOP3.LUT P2, RZ, R16, 0x800, RZ, 0xc0, !PT ;  /* 0x0000080010ff7812 */ /* 0x000fd6000784c0ff */
[----:B------:R-:W-:-:S05]  /*1f430*/  @!P1 IMAD R25, R25, R17, RZ ;  /* 0x0000001119199224 */ /* 0x000fca00078e02ff */
[----:B------:R-:W-:Y:S04]  /*1f440*/  @!P1 STG.E.U8 desc[UR56][R6.64+0xc1], R25 ;  /* 0x0000c11906009986 */ /* 0x000fe8000c101138 */
[----:B------:R3:W-:Y:S01]  /*1f450*/  @!P6 STG.E.U8 desc[UR56][R10.64+0xc0], R5 ;  /* 0x0000c0050a00e986 */ /* 0x0007e2000c101138 */
[----:B------:R-:W-:-:S03]  /*1f460*/  LOP3.LUT P6, RZ, R16, 0x400, RZ, 0xc0, !PT ;  /* 0x0000040010ff7812 */ /* 0x000fc600078cc0ff */
[----:B------:R0:W5:Y:S01]  /*1f470*/  LDL.LU R16, [R1+0x20c] ;  /* 0x00020c0001107983 */ /* 0x0001620000300800 */
[----:B------:R-:W-:-:S13]  /*1f480*/  LOP3.LUT P1, RZ, R19, 0x400, RZ, 0xc0, !PT ;  /* 0x0000040013ff7812 */ /* 0x000fda000782c0ff */
[----:B------:R-:W-:-:S05]  /*1f490*/  @!P1 IMAD R27, R27, R17, RZ ;  /* 0x000000111b1b9224 */ /* 0x000fca00078e02ff */
[----:B------:R-:W-:Y:S01]  /*1f4a0*/  @!P1 STG.E.U8 desc[UR56][R14.64+0xc1], R27 ;  /* 0x0000c11b0e009986 */ /* 0x000fe2000c101138 */
[----:B------:R-:W-:-:S13]  /*1f4b0*/  ISETP.LT.OR P1, PT, R0, 0xc9, !P0 ;  /* 0x000000c90000780c */ /* 0x000fda0004721670 */
[----:B-1----:R-:W-:-:S05]  /*1f4c0*/  @!P1 IMAD R3, R28, R17, RZ ;  /* 0x000000111c039224 */ /* 0x002fca00078e02ff */
[----:B------:R4:W-:Y:S01]  /*1f4d0*/  @!P1 STG.E.U8 desc[UR56][R6.64+0xc8], R3 ;  /* 0x0000c80306009986 */ /* 0x0009e2000c101138 */
[----:B------:R-:W-:-:S13]  /*1f4e0*/  ISETP.LT.OR P1, PT, R0, 0xca, !P0 ;  /* 0x000000ca0000780c */ /* 0x000fda0004721670 */
[----:B------:R-:W-:-:S05]  /*1f4f0*/  @!P1 IMAD R29, R29, R17, RZ ;  /* 0x000000111d1d9224 */ /* 0x000fca00078e02ff */
[----:B------:R-:W-:Y:S01]  /*1f500*/  @!P1 STG.E.U8 desc[UR56][R6.64+0xc9], R29 ;  /* 0x0000c91d06009986 */ /* 0x000fe2000c101138 */
[C---:B------:R-:W-:Y:S02]  /*1f510*/  LOP3.LUT P1, RZ, R19.reuse, 0x200, RZ, 0xc0, !PT ;  /* 0x0000020013ff7812 */ /* 0x040fe4000782c0ff */
[C---:B------:R-:W-:Y:S02]  /*1f520*/  LOP3.LUT P3, RZ, R19.reuse, 0x10, RZ, 0xc0, !PT ;  /* 0x0000001013ff7812 */ /* 0x040fe4000786c0ff */
[----:B------:R-:W-:-:S09]  /*1f530*/  LOP3.LUT P4, RZ, R19, 0x4, RZ, 0xc0, !PT ;  /* 0x0000000413ff7812 */ /* 0x000fd2000788c0ff */
[----:B--2---:R-:W-:-:S05]  /*1f540*/  @!P1 IMAD R9, R30, R17, RZ ;  /* 0x000000111e099224 */ /* 0x004fca00078e02ff */
[----:B------:R1:W-:Y:S01]  /*1f550*/  @!P1 STG.E.U8 desc[UR56][R12.64+0xc8], R9 ;  /* 0x0000c8090c009986 */ /* 0x0003e2000c101138 */
[----:B------:R-:W-:Y:S01]  /*1f560*/  ISETP.LT.OR P1, PT, R0, 0xd1, !P0 ;  /* 0x000000d10000780c */ /* 0x000fe20004721670 */
[----:B------:R-:W-:-:S05]  /*1f570*/  @!P3 IMAD R31, R31, R17, RZ ;  /* 0x000000111f1fb224 */ /* 0x000fca00078e02ff */
[----:B------:R0:W-:Y:S07]  /*1f580*/  @!P3 STG.E.U8 desc[UR56][R22.64+0xc9], R31 ;  /* 0x0000c91f1600b986 */ /* 0x0001ee000c101138 */
[----:B---3--:R-:W-:-:S05]  /*1f590*/  @!P1 IMAD R5, R32, R17, RZ ;  /* 0x0000001120059224 */ /* 0x008fca00078e02ff */
[----:B------:R0:W-:Y:S01]  /*1f5a0*/  @!P1 STG.E.U8 desc[UR56][R6.64+0xd0], R5 ;  /* 0x0000d00506009986 */ /* 0x0001e2000c101138 */
[----:B------:R-:W-:Y:S02]  /*1f5b0*/  ISETP.LT.OR P1, PT, R0, 0xd2, !P0 ;  /* 0x000000d20000780c */ /* 0x000fe40004721670 */
[----:B------:R-:W-:-:S11]  /*1f5c0*/  LOP3.LUT P5, RZ, R19, 0x1, RZ, 0xc0, !PT ;  /* 0x0000000113ff7812 */ /* 0x000fd600078ac0ff */
[----:B------:R-:W-:-:S05]  /*1f5d0*/  @!P1 IMAD R33, R33, R17, RZ ;  /* 0x0000001121219224 */ /* 0x000fca00078e02ff */
[----:B------:R0:W-:Y:S01]  /*1f5e0*/  @!P1 STG.E.U8 desc[UR56][R6.64+0xd1], R33 ;  /* 0x0000d12106009986 */ /* 0x0001e2000c101138 */
[C---:B------:R-:W-:Y:S02]  /*1f5f0*/  ISETP.LT.OR P1, PT, R0.reuse, 0xd9, !P0 ;  /* 0x000000d90000780c */ /* 0x040fe40004721670 */
[----:B------:R-:W-:Y:S01]  /*1f600*/  ISETP.LT.OR P0, PT, R0, 0xda, !P0 ;  /* 0x000000da0000780c */ /* 0x000fe20004701670 */
[-C--:B----4-:R-:W-:Y:S02]  /*1f610*/  @!P4 IMAD R3, R34, R17.reuse, RZ ;  /* 0x000000112203c224 */ /* 0x090fe400078e02ff */
[----:B------:R-:W-:-:S03]  /*1f620*/  @!P5 IMAD R35, R35, R17, RZ ;  /* 0x000000112323d224 */ /* 0x000fc600078e02ff */
[----:B------:R0:W-:Y:S05]  /*1f630*/  @!P4 STG.E.U8 desc[UR56][R20.64+0xd0], R3 ;  /* 0x0000d0031400c986 */ /* 0x0001ea000c101138 */
[-C--:B-1----:R-:W-:Y:S02]  /*1f640*/  @!P1 IMAD R9, R36, R17.reuse, RZ ;  /* 0x0000001124099224 */ /* 0x082fe400078e02ff */
[-C--:B------:R-:W-:Y:S01]  /*1f650*/  @!P0 IMAD R37, R37, R17.reuse, RZ ;  /* 0x0000001125258224 */ /* 0x080fe200078e02ff */
[----:B------:R0:W-:Y:S04]  /*1f660*/  @!P5 STG.E.U8 desc[UR56][R218.64+0xd1], R35 ;  /* 0x0000d123da00d986 */ /* 0x0001e8000c101138 */
[----:B------:R0:W-:Y:S04]  /*1f670*/  @!P1 STG.E.U8 desc[UR56][R6.64+0xd8], R9 ;  /* 0x0000d80906009986 */ /* 0x0001e8000c101138 */
[----:B------:R0:W-:Y:S01]  /*1f680*/  @!P0 STG.E.U8 desc[UR56][R6.64+0xd9], R37 ;  /* 0x0000d92506008986 */ /* 0x0001e2000c101138 */
[----:B------:R-:W-:-:S02]  /*1f690*/  @!P6 IMAD R11, R38, R17, RZ ;  /* 0x00000011260be224 */ /* 0x000fc400078e02ff */
[----:B------:R-:W-:-:S03]  /*1f6a0*/  @!P2 IMAD R39, R39, R17, RZ ;  /* 0x000000112727a224 */ /* 0x000fc600078e02ff */
[----:B------:R0:W-:Y:S04]  /*1f6b0*/  @!P6 STG.E.U8 desc[UR56][R216.64+0xd8], R11 ;  /* 0x0000d80bd800e986 */ /* 0x0001e8000c101138 */
[----:B------:R0:W-:Y:S02]  /*1f6c0*/  @!P2 STG.E.U8 desc[UR56][R220.64+0xd9], R39 ;  /* 0x0000d927dc00a986 */ /* 0x0001e4000c101138 */
.L_x_702:
[----:B------:R-:W-:Y:S05]  /*1f6d0*/  BSYNC B0 ;  /* 0x0000000000007941 */ /* 0x000fea0003800000 */
.L_x_28:
[----:B0--3--:R-:W3:Y:S04]  /*1f6e0*/  LDL.LU R3, [R1+0x204] ;  /* 0x0002040001037983 */ /* 0x009ee80000300800 */
[----:B------:R-:W3:Y:S01]  /*1f6f0*/  LDL.LU R2, [R1+0x208] ;  /* 0x0002080001027983 */ /* 0x000ee20000300800 */
[----:B------:R-:W-:Y:S01]  /*1f700*/  ULDC UR4, c[0x0][0xc] ;  /* 0x0000030000047ab9 */ /* 0x000fe20000000800 */
[----:B------:R-:W-:Y:S01]  /*1f710*/  ULDC UR5, c[0x0][0x10] ;  /* 0x0000040000057ab9 */ /* 0x000fe20000000800 */
[----:B------:R-:W3:Y:S01]  /*1f720*/  LDC R5, c[0x0][0x14] ;  /* 0x00000500ff057b82 */ /* 0x000ee20000000800 */
[----:B------:R-:W-:Y:S01]  /*1f730*/  UIMAD.WIDE.U32 UR4, UR4, UR5, URZ ;  /* 0x00000005040472a5 */ /* 0x000fe2000f8e003f */
[----:B------:R-:W-:Y:S01]  /*1f740*/  PRMT R0, RZ, 0x7610, R0 ;  /* 0x00007610ff007816 */ /* 0x000fe20000000000 */
[----:B------:R-:W-:Y:S01]  /*1f750*/  UMOV UR51, 0xffffffff ;  /* 0xffffffff00337882 */ /* 0x000fe20000000000 */
[----:B------:R-:W-:-:S03]  /*1f760*/  UMOV UR50, 0xffffffff ;  /* 0xffffffff00327882 */ /* 0x000fc60000000000 */
[----:B---3--:R-:W-:-:S04]  /*1f770*/  IMAD.WIDE.U32 R2, R5, UR4, R2 ;  /* 0x0000000405027c25 */ /* 0x008fc8000f8e0002 */
[----:B------:R-:W-:Y:S01]  /*1f780*/  IMAD R5, R5, UR5, RZ ;  /* 0x0000000505057c24 */ /* 0x000fe2000f8e02ff */
[----:B------:R-:W-:Y:S01]  /*1f790*/  ULDC.64 UR4, c[0x0][0x650] ;  /* 0x0001940000047ab9 */ /* 0x000fe20000000a00 */
[----:B------:R-:W-:Y:S01]  /*1f7a0*/  IMAD.MOV.U32 R23, RZ, RZ, R2 ;  /* 0x000000ffff177224 */ /* 0x000fe200078e0002 */
[----:B------:R-:W-:Y:S01]  /*1f7b0*/  ISETP.GE.U32.AND P0, PT, R2, UR4, PT ;  /* 0x0000000402007c0c */ /* 0x000fe2000bf06070 */
[----:B------:R-:W-:-:S05]  /*1f7c0*/  IMAD.IADD R26, R3, 0x1, R5 ;  /* 0x00000001031a7824 */ /* 0x000fca00078e0205 */
[----:B------:R0:W-:Y:S01]  /*1f7d0*/  STL [R1+0x204], R26 ;  /* 0x0002041a01007387 */ /* 0x0001e20000100800 */
[----:B------:R-:W-:-:S03]  /*1f7e0*/  ISETP.GE.U32.AND.EX P0, PT, R26, UR5, PT, P0 ;  /* 0x000000051a007c0c */ /* 0x000fc6000bf06100 */
[----:B------:R0:W-:Y:S10]  /*1f7f0*/  STL [R1+0x208], R23 ;  /* 0x0002081701007387 */ /* 0x0001f40000100800 */
[----:B0-----:R-:W-:Y:S05]  /*1f800*/  @P0 BRA `(.L_x_703) ;  /* 0x0000000400780947 */ /* 0x001fea0003800000 */
[----:B------:R-:W0:Y:S01]  /*1f810*/  S2R R14, SR_CTAID.X ;  /* 0x00000000000e7919 */ /* 0x000e220000002500 */
[----:B-1----:R-:W1:Y:S01]  /*1f820*/  LDC.64 R8, c[0x0][0x628] ;  /* 0x00018a00ff087b82 */ /* 0x002e620000000a00 */
[----:B------:R-:W-:Y:S01]  /*1f830*/  ULDC UR4, c[0x0][0x150] ;  /* 0x0000540000047ab9 */ /* 0x000fe20000000800 */
[----:B------:R-:W-:Y:S01]  /*1f840*/  IMAD.MOV.U32 R6, RZ, RZ, R23 ;  /* 0x000000ffff067224 */ /* 0x000fe200078e0017 */
[----:B------:R-:W3:Y:S01]  /*1f850*/  S2R R20, SR_CTAID.Y ;  /* 0x0000000000147919 */ /* 0x000ee20000002600 */
[----:B------:R-:W-:-:S04]  /*1f860*/  IMAD.MOV.U32 R7, RZ, RZ, R26 ;  /* 0x000000ffff077224 */ /* 0x000fc800078e001a */
[----:B------:R-:W2:Y:S08]  /*1f870*/  LDC R21, c[0x0][0x144] ;  /* 0x00005100ff157b82 */ /* 0x000eb00000000800 */
[----:B------:R-:W2:Y:S08]  /*1f880*/  LDC R10, c[0x0][0x630] ;  /* 0x00018c00ff0a7b82 */ /* 0x000eb00000000800 */
[----:B------:R-:W2:Y:S01]  /*1f890*/  LDC.64 R12, c[0x0][0x620] ;  /* 0x00018800ff0c7b82 */ /* 0x000ea20000000a00 */
[----:B-1----:R-:W-:-:S04]  /*1f8a0*/  ISETP.NE.U32.AND P0, PT, R8, RZ, PT ;  /* 0x000000ff0800720c */ /* 0x002fc80003f05070 */
[----:B------:R-:W-:Y:S02]  /*1f8b0*/  ISETP.NE.AND.EX P0, PT, R9, RZ, PT, P0 ;  /* 0x000000ff0900720c */ /* 0x000fe40003f05300 */
[----:B0-----:R-:W-:-:S05]  /*1f8c0*/  I2FP.F32.U32 R0, R14 ;  /* 0x0000000e00007245 */ /* 0x001fca0000201000 */
[----:B------:R-:W-:-:S04]  /*1f8d0*/  FMUL R0, R0, UR4 ;  /* 0x0000000400007c20 */ /* 0x000fc80008400000 */
[----:B------:R0:W1:Y:S02]  /*1f8e0*/  F2I.U32.TRUNC.NTZ R15, R0 ;  /* 0x00000000000f7305 */ /* 0x000064000020f000 */
[----:B---3--:R-:W-:Y:S05]  /*1f8f0*/  @!P0 BRA `(.L_x_704) ;  /* 0x0000000000288947 */ /* 0x008fea0003800000 */
[----:B0-----:R-:W0:Y:S02]  /*1f900*/  LDC R0, c[0x0][0x634] ;  /* 0x00018d00ff007b82 */ /* 0x001e240000000800 */
        /* <DEDUP_REMOVED lines=9> */
.L_x_704:
[-CC-:B--2---:R-:W-:Y:S01]  /*1f9a0*/  SHF.R.U64 R28, R6, R10.reuse, R7.reuse ;  /* 0x0000000a061c7219 */ /* 0x184fe20000001207 */
[----:B------:R-:W2:Y:S01]  /*1f9b0*/  LDC.64 R24, c[0x0][0x640] ;  /* 0x00019000ff187b82 */ /* 0x000ea20000000a00 */
[----:B0-----:R-:W-:Y:S01]  /*1f9c0*/  SHF.R.U32.HI R0, RZ, R10, R7 ;  /* 0x0000000aff007219 */ /* 0x001fe20000011607 */
[----:B------:R-:W-:Y:S01]  /*1f9d0*/  IMAD.MOV.U32 R2, RZ, RZ, R23 ;  /* 0x000000ffff027224 */ /* 0x000fe200078e0017 */
[----:B------:R-:W-:Y:S01]  /*1f9e0*/  IADD3 R5, P0, RZ, -R28, RZ ;  /* 0x8000001cff057210 */ /* 0x000fe20007f1e0ff */
[----:B-1----:R-:W-:Y:S01]  /*1f9f0*/  IMAD.MOV R15, RZ, RZ, -R15 ;  /* 0x000000ffff0f7224 */ /* 0x002fe200078e0a0f */
[----:B------:R-:W-:Y:S01]  /*1fa00*/  ULDC UR4, c[0x0][0x154] ;  /* 0x0000550000047ab9 */ /* 0x000fe20000000800 */
[----:B------:R-:W-:Y:S02]  /*1fa10*/  IMAD.MOV.U32 R7, RZ, RZ, 0x1 ;  /* 0x00000001ff077424 */ /* 0x000fe400078e00ff */
[----:B------:R-:W0:Y:S01]  /*1fa20*/  LDC R4, c[0x0][0x618] ;  /* 0x00018600ff047b82 */ /* 0x000e220000000800 */
[----:B------:R-:W-:-:S02]  /*1fa30*/  IMAD.X R3, RZ, RZ, ~R0, P0 ;  /* 0x000000ffff037224 */ /* 0x000fc400000e0e00 */
[----:B------:R-:W-:Y:S02]  /*1fa40*/  IMAD R15, R21, R15, R14 ;  /* 0x0000000f150f7224 */ /* 0x000fe400078e020e */
[-C--:B------:R-:W-:Y:S02]  /*1fa50*/  IMAD R0, R3, R12.reuse, RZ ;  /* 0x0000000c03007224 */ /* 0x080fe400078e02ff */
[----:B------:R-:W-:Y:S01]  /*1fa60*/  IMAD.MOV.U32 R3, RZ, RZ, R26 ;  /* 0x000000ffff037224 */ /* 0x000fe200078e001a */
[----:B------:R-:W1:Y:S01]  /*1fa70*/  LDC R6, c[0x0][0x608] ;  /* 0x00018200ff067b82 */ /* 0x000e620000000800 */
[----:B------:R-:W-:-:S04]  /*1fa80*/  IMAD.WIDE.U32 R2, R5, R12, R2 ;  /* 0x0000000c05027225 */ /* 0x000fc800078e0002 */
[----:B------:R-:W-:-:S03]  /*1fa90*/  IMAD R5, R5, R13, R0 ;  /* 0x0000000d05057224 */ /* 0x000fc600078e0200 */
[----:B------:R-:W3:Y:S01]  /*1faa0*/  LDC R22, c[0x0][0x658] ;  /* 0x00019600ff167b82 */ /* 0x000ee20000000800 */
[----:B------:R-:W-:Y:S01]  /*1fab0*/  I2FP.F32.U32 R0, R20 ;  /* 0x0000001400007245 */ /* 0x000fe20000201000 */
[----:B------:R-:W-:Y:S01]  /*1fac0*/  IMAD.IADD R3, R3, 0x1, R5 ;  /* 0x0000000103037824 */ /* 0x000fe200078e0205 */
[----:B--2---:R-:W-:Y:S01]  /*1fad0*/  ISETP.NE.U32.AND P0, PT, R24, RZ, PT ;  /* 0x000000ff1800720c */ /* 0x004fe20003f05070 */
[----:B------:R-:W-:Y:S02]  /*1fae0*/  IMAD.MOV.U32 R5, RZ, RZ, -0x1 ;  /* 0xffffffffff057424 */ /* 0x000fe400078e00ff */
[----:B------:R-:W-:Y:S02]  /*1faf0*/  FMUL R0, R0, UR4 ;  /* 0x0000000400007c20 */ /* 0x000fe40008400000 */
[----:B------:R-:W2:Y:S01]  /*1fb00*/  LDC R13, c[0x0][0x148] ;  /* 0x00005200ff0d7b82 */ /* 0x000ea20000000800 */
[----:B0-----:R-:W-:Y:S01]  /*1fb10*/  SHF.R.U64 R10, R2, R4, R3 ;  /* 0x00000004020a7219 */ /* 0x001fe20000001203 */
[----:B------:R0:W0:Y:S01]  /*1fb20*/  F2I.U32.TRUNC.NTZ R12, R0 ;  /* 0x00000000000c7305 */ /* 0x000022000020f000 */
[----:B------:R-:W-:-:S02]  /*1fb30*/  ISETP.NE.AND.EX P0, PT, R25, RZ, PT, P0 ;  /* 0x000000ff1900720c */ /* 0x000fc40003f05300 */
[----:B------:R-:W-:-:S03]  /*1fb40*/  SHF.R.U32.HI R3, RZ, R4, R3 ;  /* 0x00000004ff037219 */ /* 0x000fc60000011603 */
[----:B------:R-:W0:Y:S01]  /*1fb50*/  LDC R14, c[0x0][0x600] ;  /* 0x00018000ff0e7b82 */ /* 0x000e220000000800 */
[-CC-:B-1----:R-:W-:Y:S02]  /*1fb60*/  SHF.R.U64 R8, R10, R6.reuse, R3.reuse ;  /* 0x000000060a087219 */ /* 0x182fe40000001203 */
[----:B------:R-:W-:-:S05]  /*1fb70*/  SHF.R.U32.HI R3, RZ, R6, R3 ;  /* 0x00000006ff037219 */ /* 0x000fca0000011603 */
[----:B------:R-:W1:Y:S01]  /*1fb80*/  LDC R23, c[0x0][0x648] ;  /* 0x00019200ff177b82 */ /* 0x000e620000000800 */
[-CC-:B---3--:R-:W-:Y:S02]  /*1fb90*/  SHF.R.U64 R11, R8, R22.reuse, R3.reuse ;  /* 0x00000016080b7219 */ /* 0x188fe40000001203 */
[-C--:B------:R-:W-:Y:S02]  /*1fba0*/  SHF.L.U32 R5, R5, R22.reuse, RZ ;  /* 0x0000001605057219 */ /* 0x080fe400000006ff */
[-C--:B------:R-:W-:Y:S01]  /*1fbb0*/  SHF.R.U32.HI R3, RZ, R22.reuse, R3 ;  /* 0x00000016ff037219 */ /* 0x080fe20000011603 */
[----:B------:R-:W-:Y:S01]  /*1fbc0*/  IMAD.MOV.U32 R2, RZ, RZ, R11 ;  /* 0x000000ffff027224 */ /* 0x000fe200078e000b */
[----:B------:R-:W-:Y:S01]  /*1fbd0*/  SHF.L.U32 R22, R7, R22, RZ ;  /* 0x0000001607167219 */ /* 0x000fe200000006ff */
[----:B------:R-:W3:Y:S01]  /*1fbe0*/  LDC R26, c[0x0][0x638] ;  /* 0x00018e00ff1a7b82 */ /* 0x000ee20000000800 */
[----:B------:R-:W-:-:S07]  /*1fbf0*/  LOP3.LUT R21, RZ, R5, RZ, 0x33, !PT ;  /* 0x00000005ff157212 */ /* 0x000fce00078e33ff */
[----:B------:R-:W0:Y:S01]  /*1fc00*/  LDC R27, c[0x0][0x610] ;  /* 0x00018400ff1b7b82 */ /* 0x000e220000000800 */
[----:B------:R-:W-:Y:S05]  /*1fc10*/  @!P0 BRA `(.L_x_705) ;  /* 0x0000000000288947 */ /* 0x000fea0003800000 */
        /* <DEDUP_REMOVED lines=10> */
.L_x_705:
[----:B------:R-:W4:Y:S01]  /*1fcc0*/  LDC R4, c[0x0][0x65c] ;  /* 0x00019700ff047b82 */ /* 0x000f220000000800 */
[----:B01----:R-:W-:Y:S01]  /*1fcd0*/  SHF.R.U64 R0, R2, R23, R3 ;  /* 0x0000001702007219 */ /* 0x003fe20000001203 */
[----:B------:R-:W-:Y:S01]  /*1fce0*/  VIADD R3, R14, 0xffffffff ;  /* 0xffffffff0e037836 */ /* 0x000fe20000000000 */
[----:B------:R-:W-:Y:S01]  /*1fcf0*/  LOP3.LUT R5, R8, R21, RZ, 0xc0, !PT ;  /* 0x0000001508057212 */ /* 0x000fe200078ec0ff */
[----:B------:R-:W-:Y:S01]  /*1fd00*/  IMAD.MOV R12, RZ, RZ, -R12 ;  /* 0x000000ffff0c7224 */ /* 0x000fe200078e0a0c */
[----:B------:R-:W-:Y:S01]  /*1fd10*/  R2UR UR50, R28 ;  /* 0x000000001c3272ca */ /* 0x000fe200000e0000 */
[----:B------:R-:W-:Y:S01]  /*1fd20*/  IMAD.MOV R2, RZ, RZ, -R0 ;  /* 0x000000ffff027224 */ /* 0x000fe200078e0a00 */
[----:B------:R-:W-:Y:S01]  /*1fd30*/  LOP3.LUT R3, R10, R3, RZ, 0xc0, !PT ;  /* 0x000000030a037212 */ /* 0x000fe200078ec0ff */
[----:B------:R-:W-:Y:S02]  /*1fd40*/  IMAD R0, R22, R0, R5 ;  /* 0x0000000016007224 */ /* 0x000fe400078e0205 */
[----:B---3--:R-:W-:-:S04]  /*1fd50*/  IMAD R2, R2, R26, R11 ;  /* 0x0000001a02027224 */ /* 0x008fc800078e020b */
[----:B------:R-:W-:Y:S01]  /*1fd60*/  IMAD R3, R2, R14, R3 ;  /* 0x0000000e02037224 */ /* 0x000fe200078e0203 */
[----:B----4-:R-:W-:-:S13]  /*1fd70*/  ISETP.NE.AND P0, PT, R4, 0x1, PT ;  /* 0x000000010400780c */ /* 0x010fda0003f05270 */
[----:B--2---:R-:W-:-:S04]  /*1fd80*/  @P0 IMAD R15, R13, R12, R20 ;  /* 0x0000000c0d0f0224 */ /* 0x004fc800078e0214 */
[----:B------:R-:W-:-:S05]  /*1fd90*/  IMAD R0, R0, R27, R15 ;  /* 0x0000001b00007224 */ /* 0x000fca00078e020f */
[----:B------:R-:W-:Y:S02]  /*1fda0*/  SEL R2, R3, R0, !P0 ;  /* 0x0000000003027207 */ /* 0x000fe40004000000 */
[----:B------:R-:W-:Y:S02]  /*1fdb0*/  SEL R0, R0, R3, !P0 ;  /* 0x0000000300007207 */ /* 0x000fe40004000000 */
[----:B------:R-:W-:Y:S02]  /*1fdc0*/  R2UR UR51, R2 ;  /* 0x00000000023372ca */ /* 0x000fe400000e0000 */
[----:B------:R-:W-:Y:S01]  /*1fdd0*/  R2UR UR52, R0 ;  /* 0x00000000003472ca */ /* 0x000fe200000e0000 */
[----:B------:R-:W-:-:S14]  /*1fde0*/  IMAD.MOV.U32 R0, RZ, RZ, 0x1 ;  /* 0x00000001ff007424 */ /* 0x000fdc00078e00ff */
.L_x_703:
[----:B------:R-:W-:-:S13]  /*1fdf0*/  LOP3.LUT P0, RZ, R0, 0xff, RZ, 0xc0, !PT ;  /* 0x000000ff00ff7812 */ /* 0x000fda000780c0ff */
[----:B------:R-:W-:Y:S05]  /*1fe00*/  @P0 BRA `(.L_x_706) ;  /* 0xfffffe1000a80947 */ /* 0x000fea000383ffff */
[----:B------:R-:W-:Y:S05]  /*1fe10*/  EXIT ;  /* 0x000000000000794d */ /* 0x000fea0003800000 */
.L_x_3:
[----:B---3--:R-:W2:Y:S01]  /*1fe20*/  LDL R17, [R1+0x208] ;  /* 0x0002080001117983 */ /* 0x008ea20000100800 */
[----:B------:R-:W-:-:S03]  /*1fe30*/  ULDC.64 UR4, c[0x0][0x650] ;  /* 0x0001940000047ab9 */ /* 0x000fc60000000a00 */
[----:B------:R-:W3:Y:S01]  /*1fe40*/  LDL R18, [R1+0x204] ;  /* 0x0002040001127983 */ /* 0x000ee20000100800 */
[----:B------:R-:W-:Y:S01]  /*1fe50*/  PRMT R6, RZ, 0x7610, R6 ;  /* 0x00007610ff067816 */ /* 0x000fe20000000006 */
[----:B------:R-:W-:Y:S02]  /*1fe60*/  IMAD.MOV.U32 R3, RZ, RZ, -0x1 ;  /* 0xffffffffff037424 */ /* 0x000fe400078e00ff */
[----:B------:R-:W-:Y:S02]  /*1fe70*/  IMAD.MOV.U32 R2, RZ, RZ, -0x1 ;  /* 0xffffffffff027424 */ /* 0x000fe400078e00ff */
[----:B------:R-:W-:Y:S01]  /*1fe80*/  IMAD.MOV.U32 R10, RZ, RZ, -0x1 ;  /* 0xffffffffff0a7424 */ /* 0x000fe200078e00ff */
[----:B--2---:R-:W-:-:S04]  /*1fe90*/  ISETP.GE.U32.AND P0, PT, R17, UR4, PT ;  /* 0x0000000411007c0c */ /* 0x004fc8000bf06070 */
[----:B---3--:R-:W-:-:S13]  /*1fea0*/  ISETP.GE.U32.AND.EX P0, PT, R18, UR5, PT, P0 ;  /* 0x0000000512007c0c */ /* 0x008fda000bf06100 */
        /* <DEDUP_REMOVED lines=19> */
.L_x_708:
[--C-:B------:R-:W-:Y:S01]  /*1ffe0*/  SHF.R.U64 R10, R8, R12, R9.reuse ;  /* 0x0000000c080a7219 */ /* 0x100fe20000001209 */
[----:B------:R-:W-:Y:S01]  /*1fff0*/  IMAD.MOV.U32 R3, RZ, RZ, R18 ;  /* 0x000000ffff037224 */ /* 0x000fe200078e0012 */
[----:B------:R-:W-:Y:S01]  /*20000*/  I2FP.F32.U32 R6, R4 ;  /* 0x0000000400067245 */ /* 0x000fe20000201000 */
[----:B------:R-:W0:Y:S01]  /*20010*/  LDC R16, c[0x0][0x618] ;  /* 0x00018600ff107b82 */ /* 0x000e220000000800 */
[----:B------:R-:W-:Y:S01]  /*20020*/  SHF.R.U32.HI R2, RZ, R12, R9 ;  /* 0x0000000cff027219 */ /* 0x000fe20000011609 */
[----:B------:R-:W-:Y:S01]  /*20030*/  ULDC UR4, c[0x0][0x150] ;  /* 0x0000540000047ab9 */ /* 0x000fe20000000800 */
[----:B------:R-:W-:Y:S01]  /*20040*/  IADD3 R5, P0, RZ, -R10, RZ ;  /* 0x8000000aff057210 */ /* 0x000fe20007f1e0ff */
[----:B------:R-:W-:Y:S01]  /*20050*/  FMUL R9, R6, UR4 ;  /* 0x0000000406097c20 */ /* 0x000fe20008400000 */
[----:B------:R-:W-:-:S03]  /*20060*/  ULDC UR4, c[0x0][0x154] ;  /* 0x0000550000047ab9 */ /* 0x000fc60000000800 */
[----:B------:R-:W1:Y:S01]  /*20070*/  LDC.64 R18, c[0x0][0x640] ;  /* 0x00019000ff127b82 */ /* 0x000e620000000a00 */
[----:B------:R-:W-:Y:S01]  /*20080*/  IMAD.X R7, RZ, RZ, ~R2, P0 ;  /* 0x000000ffff077224 */ /* 0x000fe200000e0e02 */
[----:B------:R-:W2:Y:S01]  /*20090*/  F2I.U32.TRUNC.NTZ R9, R9 ;  /* 0x0000000900097305 */ /* 0x000ea2000020f000 */
[----:B------:R-:W-:Y:S02]  /*200a0*/  IMAD.MOV.U32 R2, RZ, RZ, R17 ;  /* 0x000000ffff027224 */ /* 0x000fe400078e0011 */
[-C--:B------:R-:W-:Y:S02]  /*200b0*/  IMAD R6, R7, R14.reuse, RZ ;  /* 0x0000000e07067224 */ /* 0x080fe400078e02ff */
[C---:B------:R-:W-:Y:S01]  /*200c0*/  IMAD.WIDE.U32 R2, R5.reuse, R14, R2 ;  /* 0x0000000e05027225 */ /* 0x040fe200078e0002 */
[----:B------:R-:W3:Y:S03]  /*200d0*/  LDC R11, c[0x0][0x144] ;  /* 0x00005100ff0b7b82 */ /* 0x000ee60000000800 */
[----:B------:R-:W-:-:S02]  /*200e0*/  IMAD R5, R5, R15, R6 ;  /* 0x0000000f05057224 */ /* 0x000fc400078e0206 */
[----:B------:R-:W-:Y:S02]  /*200f0*/  IMAD.MOV.U32 R6, RZ, RZ, -0x1 ;  /* 0xffffffffff067424 */ /* 0x000fe400078e00ff */
[----:B------:R-:W-:Y:S01]  /*20100*/  IMAD.IADD R3, R3, 0x1, R5 ;  /* 0x0000000103037824 */ /* 0x000fe200078e0205 */
[----:B------:R-:W4:Y:S01]  /*20110*/  LDC R12, c[0x0][0x608] ;  /* 0x00018200ff0c7b82 */ /* 0x000f220000000800 */
[----:B------:R-:W-:-:S03]  /*20120*/  I2FP.F32.U32 R5, R0 ;  /* 0x0000000000057245 */ /* 0x000fc60000201000 */
[-C--:B0-----:R-:W-:Y:S01]  /*20130*/  SHF.R.U64 R8, R2, R16.reuse, R3 ;  /* 0x0000001002087219 */ /* 0x081fe20000001203 */
[----:B--2---:R-:W-:Y:S01]  /*20140*/  IMAD.MOV R2, RZ, RZ, -R9 ;  /* 0x000000ffff027224 */ /* 0x004fe200078e0a09 */
[----:B------:R-:W-:Y:S01]  /*20150*/  SHF.R.U32.HI R3, RZ, R16, R3 ;  /* 0x00000010ff037219 */ /* 0x000fe20000011603 */
[----:B------:R-:W-:Y:S01]  /*20160*/  FMUL R5, R5, UR4 ;  /* 0x0000000405057c20 */ /* 0x000fe20008400000 */
[----:B------:R-:W0:Y:S01]  /*20170*/  LDC R7, c[0x0][0x658] ;  /* 0x00019600ff077b82 */ /* 0x000e220000000800 */
[----:B-1----:R-:W-:-:S04]  /*20180*/  ISETP.NE.U32.AND P0, PT, R18, RZ, PT ;  /* 0x000000ff1200720c */ /* 0x002fc80003f05070 */
[----:B------:R-:W-:-:S03]  /*20190*/  ISETP.NE.AND.EX P0, PT, R19, RZ, PT, P0 ;  /* 0x000000ff1300720c */ /* 0x000fc60003f05300 */
[----:B------:R-:W1:Y:S01]  /*201a0*/  LDC R15, c[0x0][0x148] ;  /* 0x00005200ff0f7b82 */ /* 0x000e620000000800 */
[----:B---3--:R-:W-:Y:S02]  /*201b0*/  IMAD R16, R11, R2, R4 ;  /* 0x000000020b107224 */ /* 0x008fe400078e0204 */
[----:B------:R-:W-:-:S05]  /*201c0*/  IMAD.MOV.U32 R4, RZ, RZ, 0x1 ;  /* 0x00000001ff047424 */ /* 0x000fca00078e00ff */
[----:B------:R-:W2:Y:S01]  /*201d0*/  LDC R14, c[0x0][0x600] ;  /* 0x00018000ff0e7b82 */ /* 0x000ea20000000800 */
[-CC-:B----4-:R-:W-:Y:S02]  /*201e0*/  SHF.R.U64 R11, R8, R12.reuse, R3.reuse ;  /* 0x0000000c080b7219 */ /* 0x190fe40000001203 */
[----:B------:R-:W-:Y:S02]  /*201f0*/  SHF.R.U32.HI R2, RZ, R12, R3 ;  /* 0x0000000cff027219 */ /* 0x000fe40000011603 */
[----:B------:R3:W4:Y:S03]  /*20200*/  F2I.U32.TRUNC.NTZ R12, R5 ;  /* 0x00000005000c7305 */ /* 0x000726000020f000 */
[----:B------:R-:W1:Y:S01]  /*20210*/  LDC R17, c[0x0][0x648] ;  /* 0x00019200ff117b82 */ /* 0x000e620000000800 */
[-C--:B0-----:R-:W-:Y:S02]  /*20220*/  SHF.R.U64 R13, R11, R7.reuse, R2 ;  /* 0x000000070b0d7219 */ /* 0x081fe40000001202 */
[----:B------:R-:W-:-:S02]  /*20230*/  SHF.L.U32 R6, R6, R7, RZ ;  /* 0x0000000706067219 */ /* 0x000fc400000006ff */
[-C--:B------:R-:W-:Y:S01]  /*20240*/  SHF.R.U32.HI R3, RZ, R7.reuse, R2 ;  /* 0x00000007ff037219 */ /* 0x080fe20000011602 */
[----:B------:R-:W-:Y:S01]  /*20250*/  IMAD.MOV.U32 R2, RZ, RZ, R13 ;  /* 0x000000ffff027224 */ /* 0x000fe200078e000d */
[----:B------:R-:W-:Y:S01]  /*20260*/  SHF.L.U32 R21, R4, R7, RZ ;  /* 0x0000000704157219 */ /* 0x000fe200000006ff */
[----:B------:R-:W0:Y:S01]  /*20270*/  LDC R20, c[0x0][0x638] ;  /* 0x00018e00ff147b82 */ /* 0x000e220000000800 */
[----:B------:R-:W-:-:S07]  /*20280*/  LOP3.LUT R22, RZ, R6, RZ, 0x33, !PT ;  /* 0x00000006ff167212 */ /* 0x000fce00078e33ff */
[----:B------:R-:W0:Y:S01]  /*20290*/  LDC R23, c[0x0][0x610] ;  /* 0x00018400ff177b82 */ /* 0x000e220000000800 */
[----:B---34-:R-:W-:Y:S05]  /*202a0*/  @!P0 BRA `(.L_x_709) ;  /* 0x0000000000288947 */ /* 0x018fea0003800000 */
        /* <DEDUP_REMOVED lines=10> */
.L_x_709:
[----:B------:R-:W3:Y:S01]  /*20350*/  LDC R4, c[0x0][0x65c] ;  /* 0x00019700ff047b82 */ /* 0x000ee20000000800 */
[----:B-1----:R-:W-:Y:S01]  /*20360*/  SHF.R.U64 R3, R2, R17, R3 ;  /* 0x0000001102037219 */ /* 0x002fe20000001203 */
[----:B--2---:R-:W-:Y:S01]  /*20370*/  VIADD R5, R14, 0xffffffff ;  /* 0xffffffff0e057836 */ /* 0x004fe20000000000 */
[----:B------:R-:W-:Y:S01]  /*20380*/  LOP3.LUT R2, R11, R22, RZ, 0xc0, !PT ;  /* 0x000000160b027212 */ /* 0x000fe200078ec0ff */
[----:B------:R-:W-:Y:S02]  /*20390*/  IMAD.MOV R12, RZ, RZ, -R12 ;  /* 0x000000ffff0c7224 */ /* 0x000fe400078e0a0c */
[----:B------:R-:W-:Y:S01]  /*203a0*/  IMAD.MOV.U32 R6, RZ, RZ, 0x1 ;  /* 0x00000001ff067424 */ /* 0x000fe200078e00ff */
[----:B------:R-:W-:Y:S02]  /*203b0*/  LOP3.LUT R5, R8, R5, RZ, 0xc0, !PT ;  /* 0x0000000508057212 */ /* 0x000fe400078ec0ff */
[----:B---3--:R-:W-:Y:S01]  /*203c0*/  ISETP.NE.AND P0, PT, R4, 0x1, PT ;  /* 0x000000010400780c */ /* 0x008fe20003f05270 */
[----:B------:R-:W-:-:S02]  /*203d0*/  IMAD.MOV R4, RZ, RZ, -R3 ;  /* 0x000000ffff047224 */ /* 0x000fc400078e0a03 */
[----:B------:R-:W-:-:S10]  /*203e0*/  IMAD R3, R21, R3, R2 ;  /* 0x0000000315037224 */ /* 0x000fd400078e0202 */
[----:B------:R-:W-:Y:S02]  /*203f0*/  @P0 IMAD R16, R15, R12, R0 ;  /* 0x0000000c0f100224 */ /* 0x000fe400078e0200 */
[----:B0-----:R-:W-:Y:S02]  /*20400*/  IMAD R0, R4, R20, R13 ;  /* 0x0000001404007224 */ /* 0x001fe400078e020d */
[----:B------:R-:W-:Y:S02]  /*20410*/  IMAD R3, R3, R23, R16 ;  /* 0x0000001703037224 */ /* 0x000fe400078e0210 */
[----:B------:R-:W-:-:S05]  /*20420*/  IMAD R0, R0, R14, R5 ;  /* 0x0000000e00007224 */ /* 0x000fca00078e0205 */
[----:B------:R-:W-:Y:S02]  /*20430*/  SEL R2, R0, R3, !P0 ;  /* 0x0000000300027207 */ /* 0x000fe40004000000 */
[----:B------:R-:W-:-:S07]  /*20440*/  SEL R3, R3, R0, !P0 ;  /* 0x0000000003037207 */ /* 0x000fce0004000000 */
.L_x_707:
[----:B------:R-:W-:-:S08]  /*20450*/  NOP ;  /* 0x0000000000007918 */ /* 0x000fd00000000000 */
[----:B------:R-:W0:-:S00]  /*20460*/  USETMAXREG.DEALLOC.CTAPOOL 0x18 ;  /* 0x00000018000079c8 */ /* 0x000e0000080e0500 */
[----:B------:R-:W-:-:S13]  /*20470*/  ISETP.NE.AND P0, PT, RZ, UR8, PT ;  /* 0x00000008ff007c0c */ /* 0x000fda000bf05270 */
[----:B------:R-:W-:Y:S05]  /*20480*/  @P0 EXIT ;  /* 0x000000000000094d */ /* 0x000fea0003800000 */
[----:B0-----:R-:W-:Y:S01]  /*20490*/  LOP3.LUT P0, RZ, R6, 0xff, RZ, 0xc0, !PT ;  /* 0x000000ff06ff7812 */ /* 0x001fe2000780c0ff */
[----:B------:R-:W-:Y:S02]  /*204a0*/  IMAD.MOV.U32 R0, RZ, RZ, 0x1 ;  /* 0x00000001ff007424 */ /* 0x000fe400078e00ff */
[----:B------:R-:W-:-:S10]  /*204b0*/  IMAD.MOV.U32 R7, RZ, RZ, RZ ;  /* 0x000000ffff077224 */ /* 0x000fd400078e00ff */
[----:B------:R-:W-:Y:S05]  /*204c0*/  @!P0 BRA `(.L_x_710) ;  /* 0x0000000c00548947 */ /* 0x000fea0003800000 */
[----:B------:R-:W0:Y:S01]  /*204d0*/  LDC R0, c[0x0][0x28c] ;  /* 0x0000a300ff007b82 */ /* 0x000e220000000800 */
[----:B------:R-:W1:Y:S01]  /*204e0*/  S2R R4, SR_TID.X ;  /* 0x0000000000047919 */ /* 0x000e620000002100 */
[----:B------:R-:W-:Y:S01]  /*204f0*/  ULDC UR5, c[0x0][0x658] ;  /* 0x0001960000057ab9 */ /* 0x000fe20000000800 */
[----:B------:R-:W-:Y:S01]  /*20500*/  UMOV UR7, 0xffffffff ;  /* 0xffffffff00077882 */ /* 0x000fe20000000000 */
[----:B------:R-:W-:Y:S01]  /*20510*/  ULDC UR6, c[0x0][0xc] ;  /* 0x0000030000067ab9 */ /* 0x000fe20000000800 */
[----:B------:R-:W-:Y:S01]  /*20520*/  USHF.L.U32 UR8, UR7, UR5, URZ ;  /* 0x0000000507087299 */ /* 0x000fe2000800063f */
[----:B------:R-:W-:Y:S01]  /*20530*/  BSSY B0, `(.L_x_710) ;  /* 0x00000ce000007945 */ /* 0x000fe20003800000 */
[----:B------:R-:W-:Y:S01]  /*20540*/  UMOV UR9, 0x1 ;  /* 0x0000000100097882 */ /* 0x000fe20000000000 */
[----:B------:R-:W-:Y:S01]  /*20550*/  ULDC UR7, c[0x0][0x10] ;  /* 0x0000040000077ab9 */ /* 0x000fe20000000800 */
[----:B------:R-:W-:Y:S01]  /*20560*/  USHF.L.U32 UR18, UR9, UR5, URZ ;  /* 0x0000000509127299 */ /* 0x000fe2000800063f */
[----:B------:R-:W-:Y:S01]  /*20570*/  IMAD.MOV.U32 R9, RZ, RZ, 0x1 ;  /* 0x00000001ff097424 */ /* 0x000fe200078e00ff */
[----:B------:R-:W-:Y:S01]  /*20580*/  UIMAD.WIDE.U32 UR6, UR6, UR7, URZ ;  /* 0x00000007060672a5 */ /* 0x000fe2000f8e003f */
[----:B------:R-:W-:Y:S01]  /*20590*/  IMAD.MOV.U32 R7, RZ, RZ, RZ ;  /* 0x000000ffff077224 */ /* 0x000fe200078e00ff */
[----:B------:R-:W-:Y:S01]  /*205a0*/  ULDC UR5, c[0x0][0x14] ;  /* 0x0000050000057ab9 */ /* 0x000fe20000000800 */
[----:B------:R-:W-:Y:S01]  /*205b0*/  ULDC UR4, c[0x0][0x600] ;  /* 0x0001800000047ab9 */ /* 0x000fe20000000800 */
[----:B------:R-:W-:-:S02]  /*205c0*/  UIMAD.WIDE.U32 UR20, UR6, UR5, URZ ;  /* 0x00000005061472a5 */ /* 0x000fc4000f8e003f */
[----:B------:R-:W-:Y:S02]  /*205d0*/  UIMAD UR13, UR7, UR5, URZ ;  /* 0x00000005070d72a4 */ /* 0x000fe4000f8e023f */
[----:B------:R-:W-:Y:S02]  /*205e0*/  ULOP3.LUT UR24, UR36, 0x2, URZ, 0xfc, !UPT ;  /* 0x0000000224187892 */ /* 0x000fe4000f8efc3f */
[----:B------:R-:W-:Y:S02]  /*205f0*/  UIADD3 UR4, UR4, -0x1, URZ ;  /* 0xffffffff04047890 */ /* 0x000fe4000fffe03f */
[----:B------:R-:W-:Y:S01]  /*20600*/  ULOP3.LUT UR17, URZ, UR8, URZ, 0x33, !UPT ;  /* 0x000000083f117292 */ /* 0x000fe2000f8e333f */
[----:B0-----:R-:W-:Y:S01]  /*20610*/  VIADD R0, R0, 0x3f ;  /* 0x0000003f00007836 */ /* 0x001fe20000000000 */
[----:B------:R-:W-:Y:S01]  /*20620*/  UIADD3 UR13, UR21, UR13, URZ ;  /* 0x0000000d150d7290 */ /* 0x000fe2000fffe03f */
[----:B------:R-:W-:-:S03]  /*20630*/  ULDC.64 UR22, c[0x0][0x198] ;  /* 0x0000660000167ab9 */ /* 0x000fc60000000a00 */
[----:B------:R-:W-:-:S04]  /*20640*/  SHF.R.S32.HI R5, RZ, 0x1f, R0 ;  /* 0x0000001fff057819 */ /* 0x000fc80000011400 */
[----:B------:R-:W-:Y:S01]  /*20650*/  LEA.HI R5, R5, R0, RZ, 0x6 ;  /* 0x0000000005057211 */ /* 0x000fe200078f30ff */
[----:B------:R-:W-:Y:S01]  /*20660*/  IMAD.MOV.U32 R0, RZ, RZ, 0x1 ;  /* 0x00000001ff007424 */ /* 0x000fe200078e00ff */
[C---:B-1----:R-:W-:Y:S02]  /*20670*/  LOP3.LUT P2, RZ, R4.reuse, 0x7f, RZ, 0xc0, !PT ;  /* 0x0000007f04ff7812 */ /* 0x042fe4000784c0ff */
[----:B------:R-:W-:Y:S02]  /*20680*/  SHF.R.S32.HI R6, RZ, 0x6, R5 ;  /* 0x00000006ff067819 */ /* 0x000fe40000011405 */
[----:B------:R-:W-:-:S03]  /*20690*/  LOP3.LUT P0, RZ, R4, 0x1f, RZ, 0xc0, !PT ;  /* 0x0000001f04ff7812 */ /* 0x000fc6000780c0ff */
[----:B------:R-:W-:Y:S01]  /*206a0*/  VIADD R16, R6, 0x1 ;  /* 0x0000000106107836 */ /* 0x000fe20000000000 */
[----:B------:R-:W-:-:S13]  /*206b0*/  PLOP3.LUT P0, PT, P0, P2, PT, 0x8a, 0x0 ;  /* 0x000000000000781c */ /* 0x000fda0000705172 */
.L_x_722:
[----:B------:R-:W-:-:S03]  /*206c0*/  UMOV UR5, 0xffffffff ;  /* 0xffffffff00057882 */ /* 0x000fc60000000000 */
[----:B------:R-:W-:Y:S05]  /*206d0*/  BRA.DIV UR5, `(.L_x_711) ;  /* 0x0000000e05e07947 */ /* 0x000fea000b800000 */
[----:B------:R-:W-:-:S13]  /*206e0*/  ELECT P6, URZ, PT ;  /* 0x00000000003f782f */ /* 0x000fda00038c0000 */
.L_x_734:
[----:B------:R-:W0:Y:S01]  /*206f0*/  LDC R4, c[0x0][0x28c] ;  /* 0x0000a300ff047b82 */ /* 0x000e220000000800 */
[----:B------:R-:W-:Y:S01]  /*20700*/  BSSY B1, `(.L_x_712) ;  /* 0x0000038000017945 */ /* 0x000fe20003800000 */
[----:B0-----:R-:W-:-:S13]  /*20710*/  ISETP.LT.OR P6, PT, R4, 0x1, !P6 ;  /* 0x000000010400780c */ /* 0x001fda00077c1670 */
[----:B------:R-:W-:Y:S05]  /*20720*/  @P6 BRA `(.L_x_713) ;  /* 0x0000000000d46947 */ /* 0x000fea0003800000 */
[----:B------:R-:W-:Y:S02]  /*20730*/  IMAD R2, R2, 0xe0, RZ ;  /* 0x000000e002027824 */ /* 0x000fe400078e02ff */
[----:B------:R-:W-:Y:S02]  /*20740*/  IMAD R3, R3, 0x180, RZ ;  /* 0x0000018003037824 */ /* 0x000fe400078e02ff */
[----:B------:R-:W-:Y:S02]  /*20750*/  IMAD.MOV.U32 R13, RZ, RZ, RZ ;  /* 0x000000ffff0d7224 */ /* 0x000fe400078e00ff */
[----:B------:R-:W-:Y:S02]  /*20760*/  IMAD.MOV.U32 R4, RZ, RZ, R16 ;  /* 0x000000ffff047224 */ /* 0x000fe400078e0010 */
[----:B------:R-:W-:Y:S02]  /*20770*/  IMAD.MOV.U32 R5, RZ, RZ, R0 ;  /* 0x000000ffff057224 */ /* 0x000fe400078e0000 */
[----:B------:R-:W-:-:S07]  /*20780*/  IMAD.MOV.U32 R8, RZ, RZ, R7 ;  /* 0x000000ffff087224 */ /* 0x000fce00078e0007 */
.L_x_717:
[----:B------:R-:W0:Y:S01]  /*20790*/  S2R R12, SR_CgaCtaId ;  /* 0x00000000000c7919 */ /* 0x000e220000008800 */
[----:B------:R-:W-:-:S04]  /*207a0*/  MOV R11, 0x400 ;  /* 0x00000400000b7802 */ /* 0x000fc80000000f00 */
[----:B0-----:R-:W-:Y:S02]  /*207b0*/  LEA R15, R12, R11, 0x18 ;  /* 0x0000000b0c0f7211 */ /* 0x001fe400078ec0ff */
[----:B------:R-:W-:Y:S01]  /*207c0*/  SHF.L.U32 R11, R5, 0x1f, RZ ;  /* 0x0000001f050b7819 */ /* 0x000fe200000006ff */
[----:B------:R-:W0:Y:S02]  /*207d0*/  @!P2 LDC R12, c[0x0][0x500] ;  /* 0x00014000ff0cab82 */ /* 0x000e240000000800 */
[----:B------:R-:W-:-:S04]  /*207e0*/  IMAD R14, R8, 0x8, R15 ;  /* 0x00000008080e7824 */ /* 0x000fc800078e020f */
[----:B------:R-:W1:Y:S02]  /*207f0*/  SYNCS.PHASECHK.TRANS64.TRYWAIT P1, [R14+URZ+0x28], R11 ;  /* 0x0000280b0e0075a7 */ /* 0x000e64000802017f */
[----:B-1----:R-:W-:Y:S05]  /*20800*/  @!P1 BRA `(.L_x_714) ;  /* 0x0000000c00b49947 */ /* 0x002fea0003800000 */
.L_x_735:
[----:B------:R-:W-:Y:S01]  /*20810*/  UPRMT UR5, UR24, 0x9910, URZ ;  /* 0x0000991018057896 */ /* 0x000fe2000800003f */
[----:B0-----:R0:W-:Y:S03]  /*20820*/  @!P2 SYNCS.ARRIVE.TRANS64 RZ, [R14+URZ], R12 ;  /* 0x0000000c0effa9a7 */ /* 0x0011e6000800003f */
[----:B------:R-:W-:-:S06]  /*20830*/  UISETP.NE.AND UP0, UPT, UR5, 0x2, UPT ;  /* 0x000000020500788c */ /* 0x000fcc000bf05270 */
[----:B------:R-:W-:-:S13]  /*20840*/  PLOP3.LUT P1, PT, PT, PT, UP0, 0x80, 0x0 ;  /* 0x000000000000781c */ /* 0x000fda0003f2f008 */
[----:B0-----:R-:W-:Y:S05]  /*20850*/  @P1 BRA `(.L_x_715) ;  /* 0x0000000000041947 */ /* 0x001fea0003800000 */
[----:B------:R-:W-:Y:S01]  /*20860*/  BPT.TRAP 0x1 ;  /* 0x000000040000795c */ /* 0x000fe20000300000 */
.L_x_715:
[----:B------:R-:W-:Y:S05]  /*20870*/  @P0 BRA `(.L_x_716) ;  /* 0x0000000000040947 */ /* 0x000fea0003800000 */
[----:B------:R-:W-:Y:S01]  /*20880*/  BPT.TRAP 0x1 ;  /* 0x000000040000795c */ /* 0x000fe20000300000 */
.L_x_716:
[--C-:B-1----:R-:W-:Y:S01]  /*20890*/  IMAD R11, R8, 0x6000, R15.reuse ;  /* 0x00006000080b7824 */ /* 0x102fe200078e020f */
[----:B------:R-:W-:Y:S01]  /*208a0*/  R2UR UR9, R14 ;  /* 0x000000000e0972ca */ /* 0x000fe200000e0000 */
[----:B------:R-:W-:Y:S01]  /*208b0*/  IMAD R15, R8, 0x3800, R15 ;  /* 0x00003800080f7824 */ /* 0x000fe200078e020f */
[----:B------:R-:W-:Y:S01]  /*208c0*/  UIADD3 UR6, UP0, UR22, 0xf0, URZ ;  /* 0x000000f016067890 */ /* 0x000fe2000ff1e03f */
[----:B------:R-:W-:Y:S01]  /*208d0*/  VIADD R4, R4, 0xffffffff ;  /* 0xffffffff04047836 */ /* 0x000fe20000000000 */
[----:B------:R-:W-:Y:S01]  /*208e0*/  R2UR UR5, R11 ;  /* 0x000000000b0572ca */ /* 0x000fe200000e0000 */
[----:B------:R-:W-:Y:S01]  /*208f0*/  UIADD3 UR26, UP1, UR22, 0x1f0, URZ ;  /* 0x000001f0161a7890 */ /* 0x000fe2000ff3e03f */
[----:B------:R-:W-:Y:S01]  /*20900*/  R2UR UR8, R15 ;  /* 0x000000000f0872ca */ /* 0x000fe200000e0000 */
[----:B------:R-:W-:Y:S01]  /*20910*/  UIADD3.X UR7, URZ, UR23, URZ, UP0, !UPT ;  /* 0x000000173f077290 */ /* 0x000fe200087fe43f */
[----:B------:R-:W-:Y:S01]  /*20920*/  R2UR UR11, R3 ;  /* 0x00000000030b72ca */ /* 0x000fe200000e0000 */
[----:B------:R-:W-:Y:S01]  /*20930*/  VIADD R8, R8, 0x1 ;  /* 0x0000000108087836 */ /* 0x000fe20000000000 */
[C---:B------:R-:W-:Y:S01]  /*20940*/  R2UR UR10, R13.reuse ;  /* 0x000000000d0a72ca */ /* 0x040fe200000e0000 */
[----:B------:R-:W-:Y:S01]  /*20950*/  UIADD3.X UR27, URZ, UR23, URZ, UP1, !UPT ;  /* 0x000000173f1b7290 */ /* 0x000fe20008ffe43f */
[----:B------:R-:W-:Y:S01]  /*20960*/  R2UR UR12, R10 ;  /* 0x000000000a0c72ca */ /* 0x000fe200000e0000 */
[----:B------:R-:W-:Y:S01]  /*20970*/  UMOV UR14, 0x0 ;  /* 0x00000000000e7882 */ /* 0x000fe20000000000 */
[----:B------:R-:W-:Y:S01]  /*20980*/  R2UR UR19, R2 ;  /* 0x00000000021372ca */ /* 0x000fe200000e0000 */
[----:B------:R-:W-:Y:S01]  /*20990*/  UMOV UR15, 0x10000000 ;  /* 0x10000000000f7882 */ /* 0x000fe20000000000 */
[----:B------:R-:W-:Y:S01]  /*209a0*/  ISETP.GT.AND P3, PT, R4, 0x1, PT ;  /* 0x000000010400780c */ /* 0x000fe20003f64270 */
[----:B------:R-:W-:Y:S01]  /*209b0*/  UIADD3 UR5, UR5, 0x100, URZ ;  /* 0x0000010005057890 */ /* 0x000fe2000fffe03f */
[----:B------:R-:W-:Y:S01]  /*209c0*/  ISETP.NE.AND P1, PT, R8, 0x5, PT ;  /* 0x000000050800780c */ /* 0x000fe20003f25270 */
[----:B------:R-:W-:Y:S01]  /*209d0*/  UIADD3 UR16, UR8, 0x1e100, URZ ;  /* 0x0001e10008107890 */ /* 0x000fe2000fffe03f */
[----:B------:R-:W-:-:S02]  /*209e0*/  VIADD R13, R13, 0x40 ;  /* 0x000000400d0d7836 */ /* 0x000fc40000000000 */
[----:B------:R-:W-:Y:S02]  /*209f0*/  SEL R12, RZ, 0x1, P1 ;  /* 0x00000001ff0c7807 */ /* 0x000fe40000800000 */
[----:B------:R-:W-:Y:S01]  /*20a00*/  UMOV UR8, UR5 ;  /* 0x0000000500087c82 */ /* 0x000fe20008000000 */
[----:B------:R-:W-:Y:S01]  /*20a10*/  SEL R8, R8, RZ, P1 ;  /* 0x000000ff08087207 */ /* 0x000fe20000800000 */
[----:B------:R0:W-:Y:S01]  /*20a20*/  UTMALDG.3D [UR8], [UR6], desc[UR14] ;  /* 0x00000e08060075b4 */ /* 0x0001e20008011000 */
[----:B------:R-:W-:Y:S01]  /*20a30*/  LOP3.LUT R5, R5, R12, RZ, 0x3c, !PT ;  /* 0x0000000c05057212 */ /* 0x000fe200078e3cff */
[----:B0-----:R-:W-:Y:S01]  /*20a40*/  UMOV UR8, UR16 ;  /* 0x0000001000087c82 */ /* 0x001fe20008000000 */
[----:B------:R-:W-:Y:S02]  /*20a50*/  UMOV UR11, UR19 ;  /* 0x00000013000b7c82 */ /* 0x000fe40008000000 */
[----:B------:R0:W-:Y:S02]  /*20a60*/  UTMALDG.3D [UR8], [UR26], desc[UR14] ;  /* 0x00000e081a0075b4 */ /* 0x0001e40008011000 */
[----:B0-----:R-:W-:Y:S05]  /*20a70*/  @P3 BRA `(.L_x_717) ;  /* 0xfffffffc00443947 */ /* 0x001fea000383ffff */
.L_x_713:
[----:B------:R-:W-:Y:S05]  /*20a80*/  BSYNC B1 ;  /* 0x0000000000017941 */ /* 0x000fea0003800000 */
.L_x_712:
[----:B------:R-:W2:Y:S01]  /*20a90*/  LDL.LU R15, [R1+0x204] ;  /* 0x00020400010f7983 */ /* 0x000ea20000300800 */
[----:B------:R-:W-:Y:S01]  /*20aa0*/  LOP3.LUT P1, RZ, R9, 0xff, RZ, 0xc0, !PT ;  /* 0x000000ff09ff7812 */ /* 0x000fe2000782c0ff */
[C---:B------:R-:W-:Y:S01]  /*20ab0*/  IMAD.IADD R4, R6.reuse, 0x1, R7 ;  /* 0x0000000106047824 */ /* 0x040fe200078e0207 */
[----:B------:R-:W-:Y:S01]  /*20ac0*/  ULDC.64 UR6, c[0x0][0x650] ;  /* 0x0001940000067ab9 */ /* 0x000fe20000000a00 */
[----:B------:R-:W3:Y:S01]  /*20ad0*/  LDL.LU R14, [R1+0x208] ;  /* 0x00020800010e7983 */ /* 0x000ee20000300800 */
[----:B------:R-:W-:Y:S01]  /*20ae0*/  ISETP.GE.U32.AND P3, PT, R6, 0x5, PT ;  /* 0x000000050600780c */ /* 0x000fe20003f66070 */
[----:B------:R-:W-:Y:S01]  /*20af0*/  BSSY B1, `(.L_x_718) ;  /* 0x000006f000017945 */ /* 0x000fe20003800000 */
[----:B------:R-:W-:Y:S01]  /*20b00*/  IMAD.MOV.U32 R10, RZ, RZ, -0x1 ;  /* 0xffffffffff0a7424 */ /* 0x000fe200078e00ff */
[----:B------:R-:W-:-:S06]  /*20b10*/  PRMT R9, RZ, 0x7610, R9 ;  /* 0x00007610ff097816 */ /* 0x000fcc0000000009 */
[----:B------:R-:W0:Y:S01]  /*20b20*/  @P1 S2R R3, SR_CgaCtaId ;  /* 0x0000000000031919 */ /* 0x000e220000008800 */
[----:B------:R-:W-:-:S04]  /*20b30*/  @P1 MOV R2, 0x400 ;  /* 0x0000040000021802 */ /* 0x000fc80000000f00 */
[----:B0-----:R-:W-:-:S04]  /*20b40*/  @P1 LEA R2, R3, R2, 0x18 ;  /* 0x0000000203021211 */ /* 0x001fc800078ec0ff */
[----:B------:R0:W-:Y:S01]  /*20b50*/  @P1 SYNCS.ARRIVE.TRANS64.A1T0 RZ, [R2+URZ+0x68], RZ ;  /* 0x000068ff02ff19a7 */ /* 0x0001e2000810003f */
[----:B------:R-:W-:-:S04]  /*20b60*/  ISETP.GT.U32.AND P1, PT, R4, 0x4, PT ;  /* 0x000000040400780c */ /* 0x000fc80003f24070 */
[----:B------:R-:W-:Y:S01]  /*20b70*/  ISETP.LT.U32.AND P1, PT, R6, 0x5, P1 ;  /* 0x000000050600780c */ /* 0x000fe20000f21070 */
[----:B0-----:R-:W-:-:S04]  /*20b80*/  IMAD.WIDE.U32 R2, R4, -0x33333333, RZ ;  /* 0xcccccccd04027825 */ /* 0x001fc800078e00ff */
[----:B------:R-:W-:Y:S01]  /*20b90*/  IMAD.MOV.U32 R2, RZ, RZ, -0x1 ;  /* 0xffffffffff027424 */ /* 0x000fe200078e00ff */
[----:B------:R-:W-:Y:S02]  /*20ba0*/  SHF.R.U32.HI R5, RZ, 0x2, R3 ;  /* 0x00000002ff057819 */ /* 0x000fe40000011603 */
[----:B------:R-:W-:-:S03]  /*20bb0*/  SEL R3, RZ, 0x1, !P1 ;  /* 0x00000001ff037807 */ /* 0x000fc60004800000 */
[--C-:B------:R-:W-:Y:S01]  /*20bc0*/  IMAD R7, R5, -0x5, R4.reuse ;  /* 0xfffffffb05077824 */ /* 0x100fe200078e0204 */
[----:B------:R-:W-:Y:S01]  /*20bd0*/  LOP3.LUT R0, R0, R3, RZ, 0x3c, !PT ;  /* 0x0000000300007212 */ /* 0x000fe200078e3cff */
[----:B------:R-:W-:Y:S01]  /*20be0*/  IMAD.MOV.U32 R3, RZ, RZ, -0x1 ;  /* 0xffffffffff037424 */ /* 0x000fe200078e00ff */
[----:B------:R-:W-:Y:S02]  /*20bf0*/  PRMT R4, RZ, 0x7610, R4 ;  /* 0x00007610ff047816 */ /* 0x000fe40000000004 */
[----:B------:R-:W-:Y:S02]  /*20c00*/  @P3 LOP3.LUT R0, R0, 0x1, R5, 0x78, !PT ;  /* 0x0000000100003812 */ /* 0x000fe400078e7805 */
[----:B---3--:R-:W-:-:S04]  /*20c10*/  IADD3 R14, P1, R14, UR20, RZ ;  /* 0x000000140e0e7c10 */ /* 0x008fc8000ff3e0ff */
[----:B--2---:R-:W-:Y:S01]  /*20c20*/  IADD3.X R15, R15, UR13, RZ, P1, !PT ;  /* 0x0000000d0f0f7c10 */ /* 0x004fe20008ffe4ff */
[----:B------:R0:W-:Y:S01]  /*20c30*/  STL [R1+0x208], R14 ;  /* 0x0002080e01007387 */ /* 0x0001e20000100800 */
[----:B------:R-:W-:-:S03]  /*20c40*/  ISETP.GE.U32.AND P1, PT, R14, UR6, PT ;  /* 0x000000060e007c0c */ /* 0x000fc6000bf26070 */
[----:B------:R0:W-:Y:S01]  /*20c50*/  STL [R1+0x204], R15 ;  /* 0x0002040f01007387 */ /* 0x0001e20000100800 */
[----:B------:R-:W-:-:S13]  /*20c60*/  ISETP.GE.U32.AND.EX P1, PT, R15, UR7, PT, P1 ;  /* 0x000000070f007c0c */ /* 0x000fda000bf26110 */
[----:B0-----:R-:W-:Y:S05]  /*20c70*/  @P1 BRA `(.L_x_719) ;  /* 0x0000000400581947 */ /* 0x001fea0003800000 */
[----:B------:R-:W0:Y:S01]  /*20c80*/  S2R R8, SR_CTAID.X ;  /* 0x0000000000087919 */ /* 0x000e220000002500 */
[----:B------:R-:W1:Y:S01]  /*20c90*/  LDC R11, c[0x0][0x65c] ;  /* 0x00019700ff0b7b82 */ /* 0x000e620000000800 */
[----:B------:R-:W-:Y:S01]  /*20ca0*/  ULDC UR5, c[0x0][0x150] ;  /* 0x0000540000057ab9 */ /* 0x000fe20000000800 */
[----:B------:R-:W-:Y:S01]  /*20cb0*/  ULDC.64 UR6, c[0x0][0x628] ;  /* 0x00018a0000067ab9 */ /* 0x000fe20000000a00 */
[----:B------:R-:W2:Y:S01]  /*20cc0*/  S2R R5, SR_CTAID.Y ;  /* 0x0000000000057919 */ /* 0x000ea20000002600 */
[----:B------:R-:W-:Y:S01]  /*20cd0*/  ISETP.NE.U32.AND P1, PT, RZ, UR6, PT ;  /* 0x00000006ff007c0c */ /* 0x000fe2000bf25070 */
[----:B------:R-:W-:-:S03]  /*20ce0*/  ULDC UR8, c[0x0][0x630] ;  /* 0x00018c0000087ab9 */ /* 0x000fc60000000800 */
[----:B------:R-:W3:Y:S01]  /*20cf0*/  LDC R3, c[0x0][0x144] ;  /* 0x00005100ff037b82 */ /* 0x000ee20000000800 */
[----:B------:R-:W-:-:S07]  /*20d00*/  ISETP.NE.AND.EX P1, PT, RZ, UR7, PT, P1 ;  /* 0x00000007ff007c0c */ /* 0x000fce000bf25310 */
[----:B------:R-:W4:Y:S01]  /*20d10*/  LDC R12, c[0x0][0x148] ;  /* 0x00005200ff0c7b82 */ /* 0x000f220000000800 */
[----:B-1----:R-:W-:Y:S02]  /*20d20*/  ISETP.NE.AND P4, PT, R11, 0x1, PT ;  /* 0x000000010b00780c */ /* 0x002fe40003f85270 */
[----:B0-----:R-:W-:Y:S02]  /*20d30*/  I2FP.F32.U32 R2, R8 ;  /* 0x0000000800027245 */ /* 0x001fe40000201000 */
[----:B--2---:R-:W-:-:S03]  /*20d40*/  I2FP.F32.U32 R4, R5 ;  /* 0x0000000500047245 */ /* 0x004fc60000201000 */
[----:B------:R-:W-:Y:S01]  /*20d50*/  FMUL R2, R2, UR5 ;  /* 0x0000000502027c20 */ /* 0x000fe20008400000 */
[----:B------:R-:W-:Y:S02]  /*20d60*/  ULDC UR5, c[0x0][0x154] ;  /* 0x0000550000057ab9 */ /* 0x000fe40000000800 */
[----:B------:R-:W-:-:S03]  /*20d70*/  FMUL R10, R4, UR5 ;  /* 0x00000005040a7c20 */ /* 0x000fc60008400000 */
[----:B------:R-:W0:Y:S08]  /*20d80*/  F2I.U32.TRUNC.NTZ R2, R2 ;  /* 0x0000000200027305 */ /* 0x000e30000020f000 */
[----:B------:R-:W1:Y:S01]  /*20d90*/  F2I.U32.TRUNC.NTZ R10, R10 ;  /* 0x0000000a000a7305 */ /* 0x000e62000020f000 */
[----:B0-----:R-:W-:Y:S02]  /*20da0*/  IMAD.MOV R4, RZ, RZ, -R2 ;  /* 0x000000ffff047224 */ /* 0x001fe400078e0a02 */
[----:B------:R-:W-:-:S02]  /*20db0*/  IMAD.MOV.U32 R2, RZ, RZ, R14 ;  /* 0x000000ffff027224 */ /* 0x000fc400078e000e */
[----:B---3--:R-:W-:Y:S02]  /*20dc0*/  IMAD R8, R3, R4, R8 ;  /* 0x0000000403087224 */ /* 0x008fe400078e0208 */
[----:B-1----:R-:W-:-:S04]  /*20dd0*/  IMAD.MOV R3, RZ, RZ, -R10 ;  /* 0x000000ffff037224 */ /* 0x002fc800078e0a0a */
[----:B----4-:R-:W-:Y:S02]  /*20de0*/  @P4 IMAD R8, R12, R3, R5 ;  /* 0x000000030c084224 */ /* 0x010fe400078e0205 */
[----:B------:R-:W-:Y:S01]  /*20df0*/  IMAD.MOV.U32 R3, RZ, RZ, R15 ;  /* 0x000000ffff037224 */ /* 0x000fe200078e000f */
[----:B------:R-:W-:Y:S06]  /*20e00*/  @!P1 BRA `(.L_x_720) ;  /* 0x0000000000289947 */ /* 0x000fec0003800000 */
[----:B------:R-:W-:Y:S02]  /*20e10*/  ULDC UR5, c[0x0][0x634] ;  /* 0x00018d0000057ab9 */ /* 0x000fe40000000800 */
[----:B------:R-:W-:-:S05]  /*20e20*/  IADD3 R3, P1, R14, UR5, RZ ;  /* 0x000000050e037c10 */ /* 0x000fca000ff3e0ff */
[----:B------:R-:W-:-:S04]  /*20e30*/  IMAD.X R11, RZ, RZ, R15, P1 ;  /* 0x000000ffff0b7224 */ /* 0x000fc800008e060f */
[----:B------:R-:W-:-:S04]  /*20e40*/  IMAD.WIDE.U32 R4, R11, UR6, RZ ;  /* 0x000000060b047c25 */ /* 0x000fc8000f8e00ff */
[----:B------:R-:W-:-:S04]  /*20e50*/  IMAD.WIDE.U32 R4, P1, R3, UR7, R4 ;  /* 0x0000000703047c25 */ /* 0x000fc8000f820004 */
[----:B------:R-:W-:-:S04]  /*20e60*/  IMAD.WIDE.U32 R2, R3, UR6, RZ ;  /* 0x0000000603027c25 */ /* 0x000fc8000f8e00ff */
[----:B------:R-:W-:Y:S01]  /*20e70*/  IMAD.MOV.U32 R2, RZ, RZ, R5 ;  /* 0x000000ffff027224 */ /* 0x000fe200078e0005 */
[----:B------:R-:W-:Y:S01]  /*20e80*/  IADD3 RZ, P3, R3, R4, RZ ;  /* 0x0000000403ff7210 */ /* 0x000fe20007f7e0ff */
[----:B------:R-:W-:-:S04]  /*20e90*/  IMAD.X R3, RZ, RZ, RZ, P1 ;  /* 0x000000ffff037224 */ /* 0x000fc800008e06ff */
[----:B------:R-:W-:-:S08]  /*20ea0*/  IMAD.WIDE.U32.X R2, R11, UR7, R2, P3 ;  /* 0x000000070b027c25 */ /* 0x000fd000098e0402 */
.L_x_720:
[--C-:B------:R-:W-:Y:S01]  /*20eb0*/  SHF.R.U64 R10, R2, UR8, R3.reuse ;  /* 0x00000008020a7c19 */ /* 0x100fe20008001203 */
[----:B------:R-:W-:Y:S01]  /*20ec0*/  ULDC.64 UR6, c[0x0][0x620] ;  /* 0x0001880000067ab9 */ /* 0x000fe20000000a00 */
[----:B------:R-:W-:Y:S01]  /*20ed0*/  SHF.R.U32.HI R2, RZ, UR8, R3 ;  /* 0x00000008ff027c19 */ /* 0x000fe20008011603 */
[----:B------:R-:W-:Y:S01]  /*20ee0*/  IMAD.MOV.U32 R3, RZ, RZ, R15 ;  /* 0x000000ffff037224 */ /* 0x000fe200078e000f */
[----:B------:R-:W-:Y:S01]  /*20ef0*/  IADD3 R11, P1, RZ, -R10, RZ ;  /* 0x8000000aff0b7210 */ /* 0x000fe20007f3e0ff */
[----:B------:R-:W-:-:S04]  /*20f00*/  ULDC UR5, c[0x0][0x618] ;  /* 0x0001860000057ab9 */ /* 0x000fc80000000800 */
[----:B------:R-:W-:-:S04]  /*20f10*/  IMAD.X R2, RZ, RZ, ~R2, P1 ;  /* 0x000000ffff027224 */ /* 0x000fc800008e0e02 */
[----:B------:R-:W-:-:S04]  /*20f20*/  IMAD R2, R2, UR6, RZ ;  /* 0x0000000602027c24 */ /* 0x000fc8000f8e02ff */
[----:B------:R-:W-:Y:S02]  /*20f30*/  IMAD R5, R11, UR7, R2 ;  /* 0x000000070b057c24 */ /* 0x000fe4000f8e0202 */
[----:B------:R-:W-:-:S04]  /*20f40*/  IMAD.MOV.U32 R2, RZ, RZ, R14 ;  /* 0x000000ffff027224 */ /* 0x000fc800078e000e */
[----:B------:R-:W-:Y:S01]  /*20f50*/  IMAD.WIDE.U32 R2, R11, UR6, R2 ;  /* 0x000000060b027c25 */ /* 0x000fe2000f8e0002 */
[----:B------:R-:W-:Y:S02]  /*20f60*/  ULDC.64 UR6, c[0x0][0x640] ;  /* 0x0001900000067ab9 */ /* 0x000fe40000000a00 */
[----:B------:R-:W-:Y:S01]  /*20f70*/  ISETP.NE.U32.AND P1, PT, RZ, UR6, PT ;  /* 0x00000006ff007c0c */ /* 0x000fe2000bf25070 */
[----:B------:R-:W-:-:S03]  /*20f80*/  IMAD.IADD R3, R3, 0x1, R5 ;  /* 0x0000000103037824 */ /* 0x000fc600078e0205 */
[----:B------:R-:W-:Y:S02]  /*20f90*/  ISETP.NE.AND.EX P1, PT, RZ, UR7, PT, P1 ;  /* 0x00000007ff007c0c */ /* 0x000fe4000bf25310 */
[--C-:B------:R-:W-:Y:S02]  /*20fa0*/  SHF.R.U64 R11, R2, UR5, R3.reuse ;  /* 0x00000005020b7c19 */ /* 0x100fe40008001203 */
[----:B------:R-:W-:Y:S01]  /*20fb0*/  SHF.R.U32.HI R2, RZ, UR5, R3 ;  /* 0x00000005ff027c19 */ /* 0x000fe20008011603 */
[----:B------:R-:W-:-:S03]  /*20fc0*/  ULDC UR5, c[0x0][0x608] ;  /* 0x0001820000057ab9 */ /* 0x000fc60000000800 */
[--C-:B------:R-:W-:Y:S02]  /*20fd0*/  SHF.R.U64 R12, R11, UR5, R2.reuse ;  /* 0x000000050b0c7c19 */ /* 0x100fe40008001202 */
[----:B------:R-:W-:Y:S01]  /*20fe0*/  SHF.R.U32.HI R3, RZ, UR5, R2 ;  /* 0x00000005ff037c19 */ /* 0x000fe20008011602 */
[----:B------:R-:W-:-:S03]  /*20ff0*/  ULDC UR5, c[0x0][0x658] ;  /* 0x0001960000057ab9 */ /* 0x000fc60000000800 */
[--C-:B------:R-:W-:Y:S02]  /*21000*/  SHF.R.U64 R13, R12, UR5, R3.reuse ;  /* 0x000000050c0d7c19 */ /* 0x100fe40008001203 */
[----:B------:R-:W-:-:S03]  /*21010*/  SHF.R.U32.HI R14, RZ, UR5, R3 ;  /* 0x00000005ff0e7c19 */ /* 0x000fc60008011603 */
[----:B------:R-:W-:Y:S02]  /*21020*/  IMAD.MOV.U32 R2, RZ, RZ, R13 ;  /* 0x000000ffff027224 */ /* 0x000fe400078e000d */
        /* <DEDUP_REMOVED lines=12> */
.L_x_721:
[----:B------:R-:W-:Y:S01]  /*210f0*/  ULDC UR5, c[0x0][0x648] ;  /* 0x0001920000057ab9 */ /* 0x000fe20000000800 */
[----:B------:R-:W-:Y:S01]  /*21100*/  LOP3.LUT R12, R12, UR17, RZ, 0xc0, !PT ;  /* 0x000000110c0c7c12 */ /* 0x000fe2000f8ec0ff */
[----:B------:R-:W-:Y:S01]  /*21110*/  IMAD.MOV.U32 R4, RZ, RZ, 0x1 ;  /* 0x00000001ff047424 */ /* 0x000fe200078e00ff */
[----:B------:R-:W-:Y:S01]  /*21120*/  SHF.R.U64 R3, R2, UR5, R3 ;  /* 0x0000000502037c19 */ /* 0x000fe20008001203 */
[----:B------:R-:W-:-:S04]  /*21130*/  ULDC UR5, c[0x0][0x638] ;  /* 0x00018e0000057ab9 */ /* 0x000fc80000000800 */
[----:B------:R-:W-:Y:S02]  /*21140*/  IMAD.MOV R2, RZ, RZ, -R3 ;  /* 0x000000ffff027224 */ /* 0x000fe400078e0a03 */
[----:B------:R-:W-:Y:S02]  /*21150*/  IMAD R5, R3, UR18, R12 ;  /* 0x0000001203057c24 */ /* 0x000fe4000f8e020c */
[----:B------:R-:W-:Y:S01]  /*21160*/  IMAD R13, R2, UR5, R13 ;  /* 0x00000005020d7c24 */ /* 0x000fe2000f8e020d */
[----:B------:R-:W-:Y:S01]  /*21170*/  ULDC UR5, c[0x0][0x610] ;  /* 0x0001840000057ab9 */ /* 0x000fe20000000800 */
[----:B------:R-:W-:Y:S01]  /*21180*/  LOP3.LUT R2, R11, UR4, RZ, 0xc0, !PT ;  /* 0x000000040b027c12 */ /* 0x000fe2000f8ec0ff */
[----:B------:R-:W-:Y:S01]  /*21190*/  IMAD R8, R5, UR5, R8 ;  /* 0x0000000505087c24 */ /* 0x000fe2000f8e0208 */
[----:B------:R-:W-:-:S03]  /*211a0*/  ULDC UR5, c[0x0][0x600] ;  /* 0x0001800000057ab9 */ /* 0x000fc60000000800 */
[----:B------:R-:W-:-:S05]  /*211b0*/  IMAD R13, R13, UR5, R2 ;  /* 0x000000050d0d7c24 */ /* 0x000fca000f8e0202 */
[----:B------:R-:W-:Y:S02]  /*211c0*/  SEL R2, R13, R8, !P4 ;  /* 0x000000080d027207 */ /* 0x000fe40006000000 */
[----:B------:R-:W-:-:S07]  /*211d0*/  SEL R3, R8, R13, !P4 ;  /* 0x0000000d08037207 */ /* 0x000fce0006000000 */
.L_x_719:
[----:B------:R-:W-:Y:S05]  /*211e0*/  BSYNC B1 ;  /* 0x0000000000017941 */ /* 0x000fea0003800000 */
.L_x_718:
[----:B------:R-:W-:-:S13]  /*211f0*/  LOP3.LUT P1, RZ, R4, 0xff, RZ, 0xc0, !PT ;  /* 0x000000ff04ff7812 */ /* 0x000fda000782c0ff */
[----:B------:R-:W-:Y:S05]  /*21200*/  @P1 BRA `(.L_x_722) ;  /* 0xfffffff4002c1947 */ /* 0x000fea000383ffff */
[----:B------:R-:W-:Y:S05]  /*21210*/  BSYNC B0 ;  /* 0x0000000000007941 */ /* 0x000fea0003800000 */
.L_x_710:
[----:B------:R-:W-:-:S03]  /*21220*/  UMOV UR5, 0xffffffff ;  /* 0xffffffff00057882 */ /* 0x000fc60000000000 */
[----:B------:R-:W-:Y:S05]  /*21230*/  BRA.DIV UR5, `(.L_x_723) ;  /* 0x00000006053c7947 */ /* 0x000fea000b800000 */
[----:B------:R-:W-:-:S13]  /*21240*/  ELECT P6, URZ, PT ;  /* 0x00000000003f782f */ /* 0x000fda00038c0000 */
.L_x_738:
[----:B------:R-:W-:Y:S04]  /*21250*/  BSSY B0, `(.L_x_724) ;  /* 0x0000035000007945 */ /* 0x000fe80003800000 */
[----:B------:R-:W-:Y:S05]  /*21260*/  @!P6 BRA `(.L_x_725) ;  /* 0x0000000000cce947 */ /* 0x000fea0003800000 */
[----:B------:R-:W-:-:S04]  /*21270*/  ULOP3.LUT UR5, UR36, 0x2, URZ, 0xfc, !UPT ;  /* 0x0000000224057892 */ /* 0x000fc8000f8efc3f */
[----:B------:R-:W-:-:S06]  /*21280*/  UISETP.NE.AND UP0, UPT, UR5, 0x3, UPT ;  /* 0x000000030500788c */ /* 0x000fcc000bf05270 */
[----:B------:R-:W-:-:S13]  /*21290*/  PLOP3.LUT P0, PT, PT, PT, UP0, 0x80, 0x0 ;  /* 0x000000000000781c */ /* 0x000fda0003f0f008 */
[----:B------:R-:W-:Y:S05]  /*212a0*/  @!P0 BRA `(.L_x_726) ;  /* 0x0000000000048947 */ /* 0x000fea0003800000 */
[----:B------:R-:W-:Y:S01]  /*212b0*/  BPT.TRAP 0x1 ;  /* 0x000000040000795c */ /* 0x000fe20000300000 */
.L_x_726:
[----:B------:R-:W0:Y:S01]  /*212c0*/  S2R R3, SR_CgaCtaId ;  /* 0x0000000000037919 */ /* 0x000e220000008800 */
[----:B------:R-:W-:-:S04]  /*212d0*/  MOV R2, 0x400 ;  /* 0x0000040000027802 */ /* 0x000fc80000000f00 */
[----:B0-----:R-:W-:Y:S02]  /*212e0*/  LEA R2, R3, R2, 0x18 ;  /* 0x0000000203027211 */ /* 0x001fe400078ec0ff */
[----:B------:R-:W-:-:S03]  /*212f0*/  SHF.L.U32 R3, R0, 0x1f, RZ ;  /* 0x0000001f00037819 */ /* 0x000fc600000006ff */
[----:B------:R-:W-:-:S04]  /*21300*/  VIADD R2, R2, 0x28 ;  /* 0x0000002802027836 */ /* 0x000fc80000000000 */
[----:B------:R-:W-:-:S04]  /*21310*/  IMAD R4, R7, 0x8, R2 ;  /* 0x0000000807047824 */ /* 0x000fc800078e0202 */
[----:B------:R-:W0:Y:S02]  /*21320*/  SYNCS.PHASECHK.TRANS64.TRYWAIT P0, [R4+URZ], R3 ;  /* 0x00000003040075a7 */ /* 0x000e24000800017f */
[----:B0-----:R-:W-:Y:S05]  /*21330*/  @!P0 BRA `(.L_x_727) ;  /* 0x00000004001c8947 */ /* 0x001fea0003800000 */
.L_x_739:
[----:B------:R-:W-:-:S05]  /*21340*/  VIADD R7, R7, 0x1 ;  /* 0x0000000107077836 */ /* 0x000fca0000000000 */
[----:B------:R-:W-:-:S04]  /*21350*/  ISETP.NE.AND P0, PT, R7, 0x5, PT ;  /* 0x000000050700780c */ /* 0x000fc80003f05270 */
[----:B0-----:R-:W-:Y:S02]  /*21360*/  SEL R3, RZ, 0x1, P0 ;  /* 0x00000001ff037807 */ /* 0x001fe40000000000 */
[----:B------:R-:W-:Y:S02]  /*21370*/  SEL R7, R7, RZ, P0 ;  /* 0x000000ff07077207 */ /* 0x000fe40000000000 */
[----:B------:R-:W-:-:S03]  /*21380*/  LOP3.LUT R4, R0, R3, RZ, 0x3c, !PT ;  /* 0x0000000300047212 */ /* 0x000fc600078e3cff */
[----:B------:R-:W-:Y:S01]  /*21390*/  IMAD R3, R7, 0x8, R2 ;  /* 0x0000000807037824 */ /* 0x000fe200078e0202 */
[----:B------:R-:W-:-:S04]  /*213a0*/  SHF.L.U32 R0, R4, 0x1f, RZ ;  /* 0x0000001f04007819 */ /* 0x000fc800000006ff */
[----:B------:R-:W0:Y:S02]  /*213b0*/  SYNCS.PHASECHK.TRANS64.TRYWAIT P0, [R3+URZ], R0 ;  /* 0x00000000030075a7 */ /* 0x000e24000800017f */
[----:B0-----:R-:W-:Y:S05]  /*213c0*/  @!P0 BRA `(.L_x_728) ;  /* 0x00000004000c8947 */ /* 0x001fea0003800000 */
.L_x_740:
[----:B0-----:R-:W-:-:S05]  /*213d0*/  VIADD R0, R7, 0x1 ;  /* 0x0000000107007836 */ /* 0x001fca0000000000 */
[----:B------:R-:W-:-:S04]  /*213e0*/  ISETP.NE.AND P0, PT, R0, 0x5, PT ;  /* 0x000000050000780c */ /* 0x000fc80003f05270 */
[----:B------:R-:W-:Y:S02]  /*213f0*/  SEL R3, RZ, 0x1, P0 ;  /* 0x00000001ff037807 */ /* 0x000fe40000000000 */
[----:B------:R-:W-:Y:S02]  /*21400*/  SEL R5, R0, RZ, P0 ;  /* 0x000000ff00057207 */ /* 0x000fe40000000000 */
[----:B------:R-:W-:-:S03]  /*21410*/  LOP3.LUT R4, R4, R3, RZ, 0x3c, !PT ;  /* 0x0000000304047212 */ /* 0x000fc600078e3cff */
[----:B------:R-:W-:Y:S01]  /*21420*/  IMAD R3, R5, 0x8, R2 ;  /* 0x0000000805037824 */ /* 0x000fe200078e0202 */
[----:B------:R-:W-:-:S04]  /*21430*/  SHF.L.U32 R0, R4, 0x1f, RZ ;  /* 0x0000001f04007819 */ /* 0x000fc800000006ff */
[----:B------:R-:W0:Y:S02]  /*21440*/  SYNCS.PHASECHK.TRANS64.TRYWAIT P0, [R3+URZ], R0 ;  /* 0x00000000030075a7 */ /* 0x000e24000800017f */
[----:B0-----:R-:W-:Y:S05]  /*21450*/  @!P0 BRA `(.L_x_729) ;  /* 0x0000000000fc8947 */ /* 0x001fea0003800000 */
.L_x_741:
        /* <DEDUP_REMOVED lines=9> */
.L_x_742:
[----:B0-----:R-:W-:-:S05]  /*214f0*/  VIADD R0, R5, 0x1 ;  /* 0x0000000105007836 */ /* 0x001fca0000000000 */
[----:B------:R-:W-:-:S04]  /*21500*/  ISETP.NE.AND P0, PT, R0, 0x5, PT ;  /* 0x000000050000780c */ /* 0x000fc80003f05270 */
[----:B------:R-:W-:Y:S02]  /*21510*/  SEL R4, RZ, 0x1, P0 ;  /* 0x00000001ff047807 */ /* 0x000fe40000000000 */
[----:B------:R-:W-:Y:S02]  /*21520*/  SEL R3, R0, RZ, P0 ;  /* 0x000000ff00037207 */ /* 0x000fe40000000000 */
[----:B------:R-:W-:-:S03]  /*21530*/  LOP3.LUT R0, R7, R4, RZ, 0x3c, !PT ;  /* 0x0000000407007212 */ /* 0x000fc600078e3cff */
[----:B------:R-:W-:Y:S01]  /*21540*/  IMAD R3, R3, 0x8, R2 ;  /* 0x0000000803037824 */ /* 0x000fe200078e0202 */
[----:B------:R-:W-:-:S07]  /*21550*/  SHF.L.U32 R0, R0, 0x1f, RZ ;  /* 0x0000001f00007819 */ /* 0x000fce00000006ff */
.L_x_731:
[----:B0-----:R0:W1:Y:S02]  /*21560*/  SYNCS.PHASECHK.TRANS64.TRYWAIT P0, [R3+URZ], R0 ;  /* 0x00000000030075a7 */ /* 0x001064000800017f */
[----:B-1----:R-:W-:Y:S05]  /*21570*/  @!P0 NANOSLEEP.SYNCS 0x989680 ;  /* 0x009896800000895d */ /* 0x002fea0003900000 */
[----:B------:R-:W1:Y:S02]  /*21580*/  @!P0 SYNCS.PHASECHK.TRANS64 P0, [R3+URZ], R0 ;  /* 0x00000000030085a7 */ /* 0x000e64000800007f */
[----:B-1----:R-:W-:Y:S05]  /*21590*/  @!P0 BRA `(.L_x_731) ;  /* 0xfffffffc00f08947 */ /* 0x002fea000383ffff */
.L_x_725:
[----:B------:R-:W-:Y:S05]  /*215a0*/  BSYNC B0 ;  /* 0x0000000000007941 */ /* 0x000fea0003800000 */
.L_x_724:
[----:B------:R-:W-:Y:S05]  /*215b0*/  EXIT ;  /* 0x000000000000794d */ /* 0x000fea0003800000 */
.L_x_17:
[----:B-1----:R1:W3:Y:S02]  /*215c0*/  SYNCS.PHASECHK.TRANS64.TRYWAIT P1, [R3+URZ], R2 ;  /* 0x00000002030075a7 */ /* 0x0022e4000802017f */
[----:B---3--:R-:W-:Y:S05]  /*215d0*/  @!P1 NANOSLEEP.SYNCS 0x989680 ;  /* 0x009896800000995d */ /* 0x008fea0003900000 */
[----:B------:R-:W3:Y:S02]  /*215e0*/  @!P1 SYNCS.PHASECHK.TRANS64 P1, [R3+URZ], R2 ;  /* 0x00000002030095a7 */ /* 0x000ee4000802007f */
[----:B---3--:R-:W-:Y:S05]  /*215f0*/  @!P1 BRA `(.L_x_17) ;  /* 0xfffffffc00f09947 */ /* 0x008fea000383ffff */
[----:B------:R-:W-:Y:S05]  /*21600*/  BRA `(.L_x_16) ;  /* 0xfffffdfc007c7947 */ /* 0x000fea000383ffff */
.L_x_22:
[----:B-1----:R1:W2:Y:S02]  /*21610*/  SYNCS.PHASECHK.TRANS64.TRYWAIT P1, [R4+URZ], R5 ;  /* 0x00000005040075a7 */ /* 0x0022a4000802017f */
[----:B--2---:R-:W-:Y:S05]  /*21620*/  @!P1 NANOSLEEP.SYNCS 0x989680 ;  /* 0x009896800000995d */ /* 0x004fea0003900000 */
[----:B------:R-:W2:Y:S02]  /*21630*/  @!P1 SYNCS.PHASECHK.TRANS64 P1, [R4+URZ], R5 ;  /* 0x00000005040095a7 */ /* 0x000ea4000802007f */
[----:B--2---:R-:W-:Y:S05]  /*21640*/  @!P1 BRA `(.L_x_22) ;  /* 0xfffffffc00f09947 */ /* 0x004fea000383ffff */
[----:B------:R-:W-:Y:S05]  /*21650*/  BRA `(.L_x_21) ;  /* 0xfffffe2c00847947 */ /* 0x000fea000383ffff */
.L_x_711:
[----:B------:R-:W-:Y:S01]  /*21660*/  BSSY B1, `(.L_x_732) ;  /* 0x0000006000017945 */ /* 0x000fe20003800000 */
[----:B------:R-:W-:-:S07]  /*21670*/  IMAD.MOV.U32 R15, RZ, RZ, -0x1 ;  /* 0xffffffffff0f7424 */ /* 0x000fce00078e00ff */
[----:B------:R-:W-:Y:S05]  /*21680*/  WARPSYNC.COLLECTIVE R15, `(.L_x_733) ;  /* 0x000000000f0c7348 */ /* 0x000fea0003c00000 */
[----:B------:R-:W-:Y:S02]  /*21690*/  ELECT P6, UR62, PT ;  /* 0x00000000003e782f */ /* 0x000fe400038c0000 */
[----:B------:R-:W-:Y:S01]  /*216a0*/  MOV R14, UR62 ;  /* 0x0000003e000e7c02 */ /* 0x000fe20008000f00 */
[----:B------:R-:W-:Y:S10]  /*216b0*/  ENDCOLLECTIVE ;  /* 0x000000000000791b */ /* 0x000ff40003800000 */
.L_x_733:
[----:B------:R-:W-:Y:S05]  /*216c0*/  BSYNC B1 ;  /* 0x0000000000017941 */ /* 0x000fea0003800000 */
.L_x_732:
[----:B------:R-:W-:Y:S05]  /*216d0*/  BRA `(.L_x_734) ;  /* 0xfffffff000047947 */ /* 0x000fea000383ffff */
.L_x_714:
[----:B-1----:R1:W2:Y:S02]  /*216e0*/  SYNCS.PHASECHK.TRANS64.TRYWAIT P1, [R14+URZ+0x28], R11 ;  /* 0x0000280b0e0075a7 */ /* 0x0022a4000802017f */
[----:B--2---:R-:W-:Y:S05]  /*216f0*/  @!P1 NANOSLEEP.SYNCS 0x989680 ;  /* 0x009896800000995d */ /* 0x004fea0003900000 */
[----:B------:R-:W2:Y:S02]  /*21700*/  @!P1 SYNCS.PHASECHK.TRANS64 P1, [R14+URZ+0x28], R11 ;  /* 0x0000280b0e0095a7 */ /* 0x000ea4000802007f */
[----:B--2---:R-:W-:Y:S05]  /*21710*/  @!P1 BRA `(.L_x_714) ;  /* 0xfffffffc00f09947 */ /* 0x004fea000383ffff */
[----:B------:R-:W-:Y:S05]  /*21720*/  BRA `(.L_x_735) ;  /* 0xfffffff000387947 */ /* 0x000fea000383ffff */
.L_x_723:
[----:B------:R-:W-:Y:S01]  /*21730*/  BSSY B0, `(.L_x_736) ;  /* 0x0000006000007945 */ /* 0x000fe20003800000 */
[----:B------:R-:W-:-:S07]  /*21740*/  IMAD.MOV.U32 R15, RZ, RZ, -0x1 ;  /* 0xffffffffff0f7424 */ /* 0x000fce00078e00ff */
[----:B------:R-:W-:Y:S05]  /*21750*/  WARPSYNC.COLLECTIVE R15, `(.L_x_737) ;  /* 0x000000000f0c7348 */ /* 0x000fea0003c00000 */
[----:B------:R-:W-:Y:S02]  /*21760*/  ELECT P6, UR62, PT ;  /* 0x00000000003e782f */ /* 0x000fe400038c0000 */
[----:B------:R-:W-:Y:S01]  /*21770*/  MOV R14, UR62 ;  /* 0x0000003e000e7c02 */ /* 0x000fe20008000f00 */
[----:B------:R-:W-:Y:S10]  /*21780*/  ENDCOLLECTIVE ;  /* 0x000000000000791b */ /* 0x000ff40003800000 */
.L_x_737:
[----:B------:R-:W-:Y:S05]  /*21790*/  BSYNC B0 ;  /* 0x0000000000007941 */ /* 0x000fea0003800000 */
.L_x_736:
[----:B------:R-:W-:Y:S05]  /*217a0*/  BRA `(.L_x_738) ;  /* 0xfffffff800a87947 */ /* 0x000fea000383ffff */
.L_x_727:
[----:B0-----:R0:W1:Y:S02]  /*217b0*/  SYNCS.PHASECHK.TRANS64.TRYWAIT P0, [R4+URZ], R3 ;  /* 0x00000003040075a7 */ /* 0x001064000800017f */
[----:B-1----:R-:W-:Y:S05]  /*217c0*/  @!P0 NANOSLEEP.SYNCS 0x989680 ;  /* 0x009896800000895d */ /* 0x002fea0003900000 */
[----:B------:R-:W1:Y:S02]  /*217d0*/  @!P0 SYNCS.PHASECHK.TRANS64 P0, [R4+URZ], R3 ;  /* 0x00000003040085a7 */ /* 0x000e64000800007f */
[----:B-1----:R-:W-:Y:S05]  /*217e0*/  @!P0 BRA `(.L_x_727) ;  /* 0xfffffffc00f08947 */ /* 0x002fea000383ffff */
[----:B------:R-:W-:Y:S05]  /*217f0*/  BRA `(.L_x_739) ;  /* 0xfffffff800d07947 */ /* 0x000fea000383ffff */
.L_x_728:
[----:B0-----:R0:W1:Y:S02]  /*21800*/  SYNCS.PHASECHK.TRANS64.TRYWAIT P0, [R3+URZ], R0 ;  /* 0x00000000030075a7 */ /* 0x001064000800017f */
[----:B-1----:R-:W-:Y:S05]  /*21810*/  @!P0 NANOSLEEP.SYNCS 0x989680 ;  /* 0x009896800000895d */ /* 0x002fea0003900000 */
[----:B------:R-:W1:Y:S02]  /*21820*/  @!P0 SYNCS.PHASECHK.TRANS64 P0, [R3+URZ], R0 ;  /* 0x00000000030085a7 */ /* 0x000e64000800007f */
[----:B-1----:R-:W-:Y:S05]  /*21830*/  @!P0 BRA `(.L_x_728) ;  /* 0xfffffffc00f08947 */ /* 0x002fea000383ffff */
[----:B------:R-:W-:Y:S05]  /*21840*/  BRA `(.L_x_740) ;  /* 0xfffffff800e07947 */ /* 0x000fea000383ffff */
.L_x_729:
[----:B0-----:R0:W1:Y:S02]  /*21850*/  SYNCS.PHASECHK.TRANS64.TRYWAIT P0, [R3+URZ], R0 ;  /* 0x00000000030075a7 */ /* 0x001064000800017f */
[----:B-1----:R-:W-:Y:S05]  /*21860*/  @!P0 NANOSLEEP.SYNCS 0x989680 ;  /* 0x009896800000895d */ /* 0x002fea0003900000 */
[----:B------:R-:W1:Y:S02]  /*21870*/  @!P0 SYNCS.PHASECHK.TRANS64 P0, [R3+URZ], R0 ;  /* 0x00000000030085a7 */ /* 0x000e64000800007f */
[----:B-1----:R-:W-:Y:S05]  /*21880*/  @!P0 BRA `(.L_x_729) ;  /* 0xfffffffc00f08947 */ /* 0x002fea000383ffff */
[----:B------:R-:W-:Y:S05]  /*21890*/  BRA `(.L_x_741) ;  /* 0xfffffff800f07947 */ /* 0x000fea000383ffff */
.L_x_730:
[----:B0-----:R0:W1:Y:S02]  /*218a0*/  SYNCS.PHASECHK.TRANS64.TRYWAIT P0, [R3+URZ], R0 ;  /* 0x00000000030075a7 */ /* 0x001064000800017f */
[----:B-1----:R-:W-:Y:S05]  /*218b0*/  @!P0 NANOSLEEP.SYNCS 0x989680 ;  /* 0x009896800000895d */ /* 0x002fea0003900000 */
[----:B------:R-:W1:Y:S02]  /*218c0*/  @!P0 SYNCS.PHASECHK.TRANS64 P0, [R3+URZ], R0 ;  /* 0x00000000030085a7 */ /* 0x000e64000800007f */
[----:B-1----:R-:W-:Y:S05]  /*218d0*/  @!P0 BRA `(.L_x_730) ;  /* 0xfffffffc00f08947 */ /* 0x002fea000383ffff */
[----:B------:R-:W-:Y:S05]  /*218e0*/  BRA `(.L_x_742) ;  /* 0xfffffffc00007947 */ /* 0x000fea000383ffff */
.L_x_743:
[----:B------:R-:W-:-:S00]  /*218f0*/  BRA `(.L_x_743) ;  /* 0xfffffffc00fc7947 */ /* 0x000fc0000383ffff */
[----:B------:R-:W-:-:S00]  /*21900*/  NOP ;  /* 0x0000000000007918 */ /* 0x000fc00000000000 */
[----:B------:R-:W-:-:S00]  /*21910*/  NOP ;  /* 0x0000000000007918 */ /* 0x000fc00000000000 */
[----:B------:R-:W-:-:S00]  /*21920*/  NOP ;  /* 0x0000000000007918 */ /* 0x000fc00000000000 */
[----:B------:R-:W-:-:S00]  /*21930*/  NOP ;  /* 0x0000000000007918 */ /* 0x000fc00000000000 */
[----:B------:R-:W-:-:S00]  /*21940*/  NOP ;  /* 0x0000000000007918 */ /* 0x000fc00000000000 */
[----:B------:R-:W-:-:S00]  /*21950*/  NOP ;  /* 0x0000000000007918 */ /* 0x000fc00000000000 */
[----:B------:R-:W-:-:S00]  /*21960*/  NOP ;  /* 0x0000000000007918 */ /* 0x000fc00000000000 */
[----:B------:R-:W-:-:S00]  /*21970*/  NOP ;  /* 0x0000000000007918 */ /* 0x000fc00000000000 */
.L_x_744:


//--------------------- .nv.global.init           --------------------------
	.section	.nv.global.init,"aw",@progbits
.nv.global.init:
	.type		$str$22,@object
	.size		$str$22,($str$23 - $str$22)
$str$22:
        /*0000*/ 	.byte	0x6b, 0x5f, 0x74, 0x69, 0x6c, 0x65, 0x5f, 0x63, 0x6f, 0x75, 0x6e, 0x74, 0x20, 0x3e, 0x3d, 0x20
        /*0010*/ 	.byte	0x31, 0x00
	.type		$str$23,@object
	.size		$str$23,(__unnamed_1 - $str$23)
$str$23:
        /*0012*/ 	.byte	0x2f, 0x74, 0x6d, 0x70, 0x2f, 0x63, 0x75, 0x74, 0x6c, 0x61, 0x73, 0x73, 0x5f, 0x73, 0x77, 0x65
        /*0022*/ 	.byte	0x65, 0x70, 0x5f, 0x73, 0x72, 0x63, 0x2f, 0x69, 0x6e, 0x63, 0x6c, 0x75, 0x64, 0x65, 0x2f, 0x63
        /*0032*/ 	.byte	0x75, 0x74, 0x6c, 0x61, 0x73, 0x73, 0x2f, 0x67, 0x65, 0x6d, 0x6d, 0x2f, 0x63, 0x6f, 0x6c, 0x6c
        /*0042*/ 	.byte	0x65, 0x63, 0x74, 0x69, 0x76, 0x65, 0x2f, 0x73, 0x6d, 0x39, 0x30, 0x5f, 0x6d, 0x6d, 0x61, 0x5f
        /*0052*/ 	.byte	0x74, 0x6d, 0x61, 0x5f, 0x67, 0x6d, 0x6d, 0x61, 0x5f, 0x73, 0x73, 0x5f, 0x77, 0x61, 0x72, 0x70
        /*0062*/ 	.byte	0x73, 0x70, 0x65, 0x63, 0x69, 0x61, 0x6c, 0x69, 0x7a, 0x65, 0x64, 0x2e, 0x68, 0x70, 0x70, 0x00
	.type		__unnamed_1,@object
	.size		__unnamed_1,(.L_0 - __unnamed_1)
__unnamed_1:
        /* <DEDUP_REMOVED lines=173> */
.L_0:


//--------------------- .nv.shared._ZN7cutlass13device_kernelINS_4gemm6kernel13GemmUniversalIN4cute5tupleIJiiiiEEENS1_10collective13CollectiveMmaINS1_34MainloopSm90TmaGmmaWarpSpecializedILi5ENS5_IJNS4_1CILi1EEESB_SB_EEENS1_35KernelTmaWarpSpecializedCooperativeEEENS5_IJNSA_ILi384EEENSA_ILi224EEENSA_ILi64EEEEEEaNS5_IJlSB_lEEEaSJ_NS4_8TiledMMAINS4_8MMA_AtomIJNS4_4SM904GMMA26MMA_64x32x32_S32S8S8_SS_TNEEEENS4_6LayoutINS5_IJNSA_ILi2EEESB_SB_EEENS5_IJSB_NSA_ILi0EEEST_EEEEENS5_IJNS4_10UnderscoreESW_SW_EEEEENS4_13SM90_TMA_LOADENS4_14ComposedLayoutINS4_7SwizzleILi2ELi4ELi3EEENS4_18smem_ptr_flag_bitsILi8EEENSQ_INS5_IJNSA_ILi8EEESH_EEENS5_IJSH_SB_EEEEEEEvNS4_8identityESZ_S19_vS1A_EENS_8epilogue10collective6detail29Sm90TmaWarpSpecializedAdapterINS1D_15DefaultEpilogueIaSJ_SJ_NS1C_6thread17LinearCombinationIaLi1EiiLNS1H_9ScaleType4KindE0ELNS_15FloatRoundStyleE2EaEENS1_15EpilogueDefaultEEEEEvvEEEEvNT_6ParamsE --------------------------
	.section	.nv.shared._ZN7cutlass13device_kernelINS_4gemm6kernel13GemmUniversalIN4cute5tupleIJiiiiEEENS1_10collective13CollectiveMmaINS1_34MainloopSm90TmaGmmaWarpSpecializedILi5ENS5_IJNS4_1CILi1EEESB_SB_EEENS1_35KernelTmaWarpSpecializedCooperativeEEENS5_IJNSA_ILi384EEENSA_ILi224EEENSA_ILi64EEEEEEaNS5_IJlSB_lEEEaSJ_NS4_8TiledMMAINS4_8MMA_AtomIJNS4_4SM904GMMA26MMA_64x32x32_S32S8S8_SS_TNEEEENS4_6LayoutINS5_IJNSA_ILi2EEESB_SB_EEENS5_IJSB_NSA_ILi0EEEST_EEEEENS5_IJNS4_10UnderscoreESW_SW_EEEEENS4_13SM90_TMA_LOADENS4_14ComposedLayoutINS4_7SwizzleILi2ELi4ELi3EEENS4_18smem_ptr_flag_bitsILi8EEENSQ_INS5_IJNSA_ILi8EEESH_EEENS5_IJSH_SB_EEEEEEEvNS4_8identityESZ_S19_vS1A_EENS_8epilogue10collective6detail29Sm90TmaWarpSpecializedAdapterINS1D_15DefaultEpilogueIaSJ_SJ_NS1C_6thread17LinearCombinationIaLi1EiiLNS1H_9ScaleType4KindE0ELNS_15FloatRoundStyleE2EaEENS1_15EpilogueDefaultEEEEEvvEEEEvNT_6ParamsE,"aw",@nobits
	.sectionflags	@""
	.align	16
	.zero		1024


//--------------------- .nv.shared.reserved.0     --------------------------
	.section	.nv.shared.reserved.0,"aw",@nobits
	.weak		__nv_reservedSMEM_offset_0_alias
	.size		__nv_reservedSMEM_offset_0_alias, 0, 0
	.other		__nv_reservedSMEM_offset_0_alias,@"STO_CUDA_RESERVED_SHARED STV_DEFAULT"
__nv_reservedSMEM_offset_0_alias:
	.zero		0


//--------------------- .nv.global                --------------------------
	.section	.nv.global,"aw",@nobits
.nv.global:
	.type		_ZN40_INTERNAL_251626c2_4_k_cu_94916d46_117714cute1_E,@object
	.size		_ZN40_INTERNAL_251626c2_4_k_cu_94916d46_117714cute1_E,(_ZN40_INTERNAL_251626c2_4_k_cu_94916d46_117714cuda3std3__45__cpo6cbeginE - _ZN40_INTERNAL_251626c2_4_k_cu_94916d46_117714cute1_E)
_ZN40_INTERNAL_251626c2_4_k_cu_94916d46_117714cute1_E:
	.zero		1
	.type		_ZN40_INTERNAL_251626c2_4_k_cu_94916d46_117714cuda3std3__45__cpo6cbeginE,@object
	.size		_ZN40_INTERNAL_251626c2_4_k_cu_94916d46_117714cuda3std3__45__cpo6cbeginE,(_ZN40_INTERNAL_251626c2_4_k_cu_94916d46_117714cuda3std3__48in_placeE - _ZN40_INTERNAL_251626c2_4_k_cu_94916d46_117714cuda3std3__45__cpo6cbeginE)
_ZN40_INTERNAL_251626c2_4_k_cu_94916d46_117714cuda3std3__45__cpo6cbeginE:
	.zero		1
	.type		_ZN40_INTERNAL_251626c2_4_k_cu_94916d46_117714cuda3std3__48in_placeE,@object
	.size		_ZN40_INTERNAL_251626c2_4_k_cu_94916d46_117714cuda3std3__48in_placeE,(_ZN40_INTERNAL_251626c2_4_k_cu_94916d46_117714cuda3std6ranges3__45__cpo9iter_moveE - _ZN40_INTERNAL_251626c2_4_k_cu_94916d46_117714cuda3std3__48in_placeE)
_ZN40_INTERNAL_251626c2_4_k_cu_94916d46_117714cuda3std3__48in_placeE:
	.zero		1
	.type		_ZN40_INTERNAL_251626c2_4_k_cu_94916d46_117714cuda3std6ranges3__45__cpo9iter_moveE,@object
	.size		_ZN40_INTERNAL_251626c2_4_k_cu_94916d46_117714cuda3std6ranges3__45__cpo9iter_moveE,(_ZN40_INTERNAL_251626c2_4_k_cu_94916d46_117714cuda3std3__45__cpo5beginE - _ZN40_INTERNAL_251626c2_4_k_cu_94916d46_117714cuda3std6ranges3__45__cpo9iter_moveE)
_ZN40_INTERNAL_251626c2_4_k_cu_94916d46_117714cuda3std6ranges3__45__cpo9iter_moveE:
	.zero		1
	.type		_ZN40_INTERNAL_251626c2_4_k_cu_94916d46_117714cuda3std3__45__cpo5beginE,@object
	.size		_ZN40_INTERNAL_251626c2_4_k_cu_94916d46_117714cuda3std3__45__cpo5beginE,(_ZN40_INTERNAL_251626c2_4_k_cu_94916d46_117714cuda3std3__442_GLOBAL__N__251626c2_4_k_cu_94916d46_117716ignoreE - _ZN40_INTERNAL_251626c2_4_k_cu_94916d46_117714cuda3std3__45__cpo5beginE)
_ZN40_INTERNAL_251626c2_4_k_cu_94916d46_117714cuda3std3__45__cpo5beginE:
	.zero		1
	.type		_ZN40_INTERNAL_251626c2_4_k_cu_94916d46_117714cuda3std3__442_GLOBAL__N__251626c2_4_k_cu_94916d46_117716ignoreE,@object
	.size		_ZN40_INTERNAL_251626c2_4_k_cu_94916d46_117714cuda3std3__442_GLOBAL__N__251626c2_4_k_cu_94916d46_117716ignoreE,(_ZN40_INTERNAL_251626c2_4_k_cu_94916d46_117714cute7productE - _ZN40_INTERNAL_251626c2_4_k_cu_94916d46_117714cuda3std3__442_GLOBAL__N__251626c2_4_k_cu_94916d46_117716ignoreE)
_ZN40_INTERNAL_251626c2_4_k_cu_94916d46_117714cuda3std3__442_GLOBAL__N__251626c2_4_k_cu_94916d46_117716ignoreE:
	.zero		1
	.type		_ZN40_INTERNAL_251626c2_4_k_cu_94916d46_117714cute7productE,@object
	.size		_ZN40_INTERNAL_251626c2_4_k_cu_94916d46_117714cute7productE,(_ZN40_INTERNAL_251626c2_4_k_cu_94916d46_117714cuda3std3__45__cpo3endE - _ZN40_INTERNAL_251626c2_4_k_cu_94916d46_117714cute7productE)
_ZN40_INTERNAL_251626c2_4_k_cu_94916d46_117714cute7productE:
	.zero		1
	.type		_ZN40_INTERNAL_251626c2_4_k_cu_94916d46_117714cuda3std3__45__cpo3endE,@object
	.size		_ZN40_INTERNAL_251626c2_4_k_cu_94916d46_117714cuda3std3__45__cpo3endE,(_ZN40_INTERNAL_251626c2_4_k_cu_94916d46_117714cuda3std3__419piecewise_constructE - _ZN40_INTERNAL_251626c2_4_k_cu_94916d46_117714cuda3std3__45__cpo3endE)
_ZN40_INTERNAL_251626c2_4_k_cu_94916d46_117714cuda3std3__45__cpo3endE:
	.zero		1
	.type		_ZN40_INTERNAL_251626c2_4_k_cu_94916d46_117714cuda3std3__419piecewise_constructE,@object
	.size		_ZN40_INTERNAL_251626c2_4_k_cu_94916d46_117714cuda3std3__419piecewise_constructE,(_ZN40_INTERNAL_251626c2_4_k_cu_94916d46_117714cuda3std3__45__cpo4cendE - _ZN40_INTERNAL_251626c2_4_k_cu_94916d46_117714cuda3std3__419piecewise_constructE)
_ZN40_INTERNAL_251626c2_4_k_cu_94916d46_117714cuda3std3__419piecewise_constructE:
	.zero		1
	.type		_ZN40_INTERNAL_251626c2_4_k_cu_94916d46_117714cuda3std3__45__cpo4cendE,@object
	.size		_ZN40_INTERNAL_251626c2_4_k_cu_94916d46_117714cuda3std3__45__cpo4cendE,(_ZN40_INTERNAL_251626c2_4_k_cu_94916d46_117714cuda3std6ranges3__45__cpo4swapE - _ZN40_INTERNAL_251626c2_4_k_cu_94916d46_117714cuda3std3__45__cpo4cendE)
_ZN40_INTERNAL_251626c2_4_k_cu_94916d46_117714cuda3std3__45__cpo4cendE:
	.zero		1
	.type		_ZN40_INTERNAL_251626c2_4_k_cu_94916d46_117714cuda3std6ranges3__45__cpo4swapE,@object
	.size		_ZN40_INTERNAL_251626c2_4_k_cu_94916d46_117714cuda3std6ranges3__45__cpo4swapE,(.L_8 - _ZN40_INTERNAL_251626c2_4_k_cu_94916d46_117714cuda3std6ranges3__45__cpo4swapE)
_ZN40_INTERNAL_251626c2_4_k_cu_94916d46_117714cuda3std6ranges3__45__cpo4swapE:
	.zero		1
.L_8:


//--------------------- .nv.constant0._ZN7cutlass13device_kernelINS_4gemm6kernel13GemmUniversalIN4cute5tupleIJiiiiEEENS1_10collective13CollectiveMmaINS1_34MainloopSm90TmaGmmaWarpSpecializedILi5ENS5_IJNS4_1CILi1EEESB_SB_EEENS1_35KernelTmaWarpSpecializedCooperativeEEENS5_IJNSA_ILi384EEENSA_ILi224EEENSA_ILi64EEEEEEaNS5_IJlSB_lEEEaSJ_NS4_8TiledMMAINS4_8MMA_AtomIJNS4_4SM904GMMA26MMA_64x32x32_S32S8S8_SS_TNEEEENS4_6LayoutINS5_IJNSA_ILi2EEESB_SB_EEENS5_IJSB_NSA_ILi0EEEST_EEEEENS5_IJNS4_10UnderscoreESW_SW_EEEEENS4_13SM90_TMA_LOADENS4_14ComposedLayoutINS4_7SwizzleILi2ELi4ELi3EEENS4_18smem_ptr_flag_bitsILi8EEENSQ_INS5_IJNSA_ILi8EEESH_EEENS5_IJSH_SB_EEEEEEEvNS4_8identityESZ_S19_vS1A_EENS_8epilogue10collective6detail29Sm90TmaWarpSpecializedAdapterINS1D_15DefaultEpilogueIaSJ_SJ_NS1C_6thread17LinearCombinationIaLi1EiiLNS1H_9ScaleType4KindE0ELNS_15FloatRoundStyleE2EaEENS1_15EpilogueDefaultEEEEEvvEEEEvNT_6ParamsE --------------------------
	.section	.nv.constant0._ZN7cutlass13device_kernelINS_4gemm6kernel13GemmUniversalIN4cute5tupleIJiiiiEEENS1_10collective13CollectiveMmaINS1_34MainloopSm90TmaGmmaWarpSpecializedILi5ENS5_IJNS4_1CILi1EEESB_SB_EEENS1_35KernelTmaWarpSpecializedCooperativeEEENS5_IJNSA_ILi384EEENSA_ILi224EEENSA_ILi64EEEEEEaNS5_IJlSB_lEEEaSJ_NS4_8TiledMMAINS4_8MMA_AtomIJNS4_4SM904GMMA26MMA_64x32x32_S32S8S8_SS_TNEEEENS4_6LayoutINS5_IJNSA_ILi2EEESB_SB_EEENS5_IJSB_NSA_ILi0EEEST_EEEEENS5_IJNS4_10UnderscoreESW_SW_EEEEENS4_13SM90_TMA_LOADENS4_14ComposedLayoutINS4_7SwizzleILi2ELi4ELi3EEENS4_18smem_ptr_flag_bitsILi8EEENSQ_INS5_IJNSA_ILi8EEESH_EEENS5_IJSH_SB_EEEEEEEvNS4_8identityESZ_S19_vS1A_EENS_8epilogue10collective6detail29Sm90TmaWarpSpecializedAdapterINS1D_15DefaultEpilogueIaSJ_SJ_NS1C_6thread17LinearCombinationIaLi1EiiLNS1H_9ScaleType4KindE0ELNS_15FloatRoundStyleE2EaEENS1_15EpilogueDefaultEEEEEvvEEEEvNT_6ParamsE,"a",@progbits
	.sectionflags	@""
	.align	4
.nv.constant0._ZN7cutlass13device_kernelINS_4gemm6kernel13GemmUniversalIN4cute5tupleIJiiiiEEENS1_10collective13CollectiveMmaINS1_34MainloopSm90TmaGmmaWarpSpecializedILi5ENS5_IJNS4_1CILi1EEESB_SB_EEENS1_35KernelTmaWarpSpecializedCooperativeEEENS5_IJNSA_ILi384EEENSA_ILi224EEENSA_ILi64EEEEEEaNS5_IJlSB_lEEEaSJ_NS4_8TiledMMAINS4_8MMA_AtomIJNS4_4SM904GMMA26MMA_64x32x32_S32S8S8_SS_TNEEEENS4_6LayoutINS5_IJNSA_ILi2EEESB_SB_EEENS5_IJSB_NSA_ILi0EEEST_EEEEENS5_IJNS4_10UnderscoreESW_SW_EEEEENS4_13SM90_TMA_LOADENS4_14ComposedLayoutINS4_7SwizzleILi2ELi4ELi3EEENS4_18smem_ptr_flag_bitsILi8EEENSQ_INS5_IJNSA_ILi8EEESH_EEENS5_IJSH_SB_EEEEEEEvNS4_8identityESZ_S19_vS1A_EENS_8epilogue10collective6detail29Sm90TmaWarpSpecializedAdapterINS1D_15DefaultEpilogueIaSJ_SJ_NS1C_6thread17LinearCombinationIaLi1EiiLNS1H_9ScaleType4KindE0ELNS_15FloatRoundStyleE2EaEENS1_15EpilogueDefaultEEEEEvvEEEEvNT_6ParamsE:
	.zero		1664


//--------------------- SYMBOLS --------------------------

	.type		.nv.reservedSmem.offset0,@object
	.size		.nv.reservedSmem.offset0,0x4
	.type		__assertfail,@function
